def matmul_kernel(
    a_ptr,
    b_ptr,
    c_ptr,
    M,
    N,
    K,
    stride_am,
    stride_ak,
    stride_bk,
    stride_bn,
    stride_cm,
    stride_cn,
    BLOCK_M: tl.constexpr,
    BLOCK_N: tl.constexpr,
    BLOCK_K: tl.constexpr,
    GROUP_M: tl.constexpr,
):
    pid = tl.program_id(axis=0)
    num_pid_m = tl.cdiv(M, BLOCK_M)
    num_pid_n = tl.cdiv(N, BLOCK_N)
    num_pid_in_group = GROUP_M * num_pid_n
    group_id = pid // num_pid_in_group
    first_pid_m = group_id * GROUP_M
    group_size_m = min(num_pid_m - first_pid_m, GROUP_M)
    pid_m = first_pid_m + ((pid % num_pid_in_group) % group_size_m)
    pid_n = (pid % num_pid_in_group) // group_size_m

    offs_am = (pid_m * BLOCK_M + tl.arange(0, BLOCK_M)) % M
    offs_bn = (pid_n * BLOCK_N + tl.arange(0, BLOCK_N)) % N
    offs_k = tl.arange(0, BLOCK_K)
    a_ptrs = a_ptr + offs_am[:, None] * stride_am + offs_k[None, :] * stride_ak
    b_ptrs = b_ptr + offs_k[:, None] * stride_bk + offs_bn[None, :] * stride_bn

    acc = tl.zeros((BLOCK_M, BLOCK_N), dtype=tl.float32)
    for kk in range(0, tl.cdiv(K, BLOCK_K)):
        a = tl.load(a_ptrs, mask=offs_k[None, :] < K - kk * BLOCK_K, other=0.0)
        b = tl.load(b_ptrs, mask=offs_k[:, None] < K - kk * BLOCK_K, other=0.0)
        acc = tl.dot(a, b, acc)
        a_ptrs += BLOCK_K * stride_ak
        b_ptrs += BLOCK_K * stride_bk

    c = acc.to(c_ptr.dtype.element_ty)
    offs_cm = pid_m * BLOCK_M + tl.arange(0, BLOCK_M)
    offs_cn = pid_n * BLOCK_N + tl.arange(0, BLOCK_N)
    c_ptrs = c_ptr + offs_cm[:, None] * stride_cm + offs_cn[None, :] * stride_cn
    mask = (offs_cm[:, None] < M) & (offs_cn[None, :] < N)
    tl.store(c_ptrs, c, mask=mask)

# config = {"BLOCK_K": 256, "BLOCK_M": 64, "BLOCK_N": 256, "GROUP_M": 8, "arch": "sm_100", "dtype": "fp16", "num_ctas": 1, "num_stages": 3, "num_warps": 4}
# arch = sm_100


// ===== COMPILED SASS (sm_100a) =====

	.target	sm_100a

	.elftype	@"ET_EXEC"


//--------------------- .note.nv.tkinfo           --------------------------
	.section	.note.nv.tkinfo,"",@"SHT_NOTE"
	.sectionflags	@"SHF_NOTE_NV_TKINFO"
	.tkinfo
        /*0018*/ 	.word	0x00000081
        /*0030*/ 	.string	""
        /*0030*/ 	.string	"ptxas-blackwell"
        /*0030*/ 	.string	"Cuda compilation tools, release 12.9, V12.9.86"
        /*0030*/ 	.string	"Build cuda_12.9.r12.9/compiler.36037853_0"
        /*0030*/ 	.string	"-v  -suppress-debug-info  -lineinfo  -arch sm_100a "



//--------------------- .note.nv.cuver            --------------------------
	.section	.note.nv.cuver,"",@"SHT_NOTE"
	.sectionflags	@"SHF_NOTE_NV_CUVER"
        /*0018*/ 	.short	0x0001
        /*001a*/ 	.short	0x0064
        /*001c*/ 	.short	0x0001
        /*001e*/ 	.short	0x0000
        /*0020*/ 	.short	0x0001
        /*0022*/ 	.short	0x0000


//--------------------- .nv.info                  --------------------------
	.section	.nv.info,"",@"SHT_CUDA_INFO"
	.align	4


	//----- nvinfo : EIATTR_REGCOUNT
	.align		4
        /*0000*/ 	.byte	0x04, 0x2f
        /*0002*/ 	.short	(.L_4 - .L_3)
	.align		4
.L_3:
        /*0004*/ 	.word	index@(matmul_kernel)
        /*0008*/ 	.word	0x000000a8


	//----- nvinfo : EIATTR_FRAME_SIZE
	.align		4
.L_4:
        /*000c*/ 	.byte	0x04, 0x11
        /*000e*/ 	.short	(.L_6 - .L_5)
	.align		4
.L_5:
        /*0010*/ 	.word	index@($__internal_2_$__cuda_sm10x_tcgen05_guardrail_trap_unallocated_columns_being_dealloced)
        /*0014*/ 	.word	0x000035e0


	//----- nvinfo : EIATTR_FRAME_SIZE
	.align		4
.L_6:
        /*0018*/ 	.byte	0x04, 0x11
        /*001a*/ 	.short	(.L_8 - .L_7)
	.align		4
.L_7:
        /*001c*/ 	.word	index@($__internal_1_$__cuda_sm10x_tcgen05_guardrail_trap_phase_invalid_during_alloc)
        /*0020*/ 	.word	0x000035e0


	//----- nvinfo : EIATTR_FRAME_SIZE
	.align		4
.L_8:
        /*0024*/ 	.byte	0x04, 0x11
        /*0026*/ 	.short	(.L_10 - .L_9)
	.align		4
.L_9:
        /*0028*/ 	.word	index@($__internal_0_$__cuda_sm10x_tcgen05_guardrail_trap_col_being_dealloced_not_returned_by_alloc)
        /*002c*/ 	.word	0x000035e0


	//----- nvinfo : EIATTR_FRAME_SIZE
	.align		4
.L_10:
        /*0030*/ 	.byte	0x04, 0x11
        /*0032*/ 	.short	(.L_12 - .L_11)
	.align		4
.L_11:
        /*0034*/ 	.word	index@(matmul_kernel)
        /*0038*/ 	.word	0x000035e0


	//----- nvinfo : EIATTR_MIN_STACK_SIZE
	.align		4
.L_12:
        /*003c*/ 	.byte	0x04, 0x12
        /*003e*/ 	.short	(.L_14 - .L_13)
	.align		4
.L_13:
        /*0040*/ 	.word	index@(matmul_kernel)
        /*0044*/ 	.word	0x000035e0
.L_14:


//--------------------- .nv.info.matmul_kernel    --------------------------
	.section	.nv.info.matmul_kernel,"",@"SHT_CUDA_INFO"
	.sectionflags	@""
	.align	4


	//----- nvinfo : EIATTR_CUDA_API_VERSION
	.align		4
        /*0000*/ 	.byte	0x04, 0x37
        /*0002*/ 	.short	(.L_16 - .L_15)
.L_15:
        /*0004*/ 	.word	0x00000081


	//----- nvinfo : EIATTR_KPARAM_INFO
	.align		4
.L_16:
        /*0008*/ 	.byte	0x04, 0x17
        /*000a*/ 	.short	(.L_18 - .L_17)
.L_17:
        /*000c*/ 	.word	0x00000000
        /*0010*/ 	.short	0x000d
        /*0012*/ 	.short	0x0048
        /*0014*/ 	.byte	0x00, 0xf4, 0x21, 0x00


	//----- nvinfo : EIATTR_KPARAM_INFO
	.align		4
.L_18:
        /*0018*/ 	.byte	0x04, 0x17
        /*001a*/ 	.short	(.L_20 - .L_19)
.L_19:
        /*001c*/ 	.word	0x00000000
        /*0020*/ 	.short	0x000c
        /*0022*/ 	.short	0x0040
        /*0024*/ 	.byte	0x00, 0xf4, 0x21, 0x00


	//----- nvinfo : EIATTR_KPARAM_INFO
	.align		4
.L_20:
        /*0028*/ 	.byte	0x04, 0x17
        /*002a*/ 	.short	(.L_22 - .L_21)
.L_21:
        /*002c*/ 	.word	0x00000000
        /*0030*/ 	.short	0x000b
        /*0032*/ 	.short	0x0038
        /*0034*/ 	.byte	0x00, 0xf0, 0x11, 0x00


	//----- nvinfo : EIATTR_KPARAM_INFO
	.align		4
.L_22:
        /*0038*/ 	.byte	0x04, 0x17
        /*003a*/ 	.short	(.L_24 - .L_23)
.L_23:
        /*003c*/ 	.word	0x00000000
        /*0040*/ 	.short	0x000a
        /*0042*/ 	.short	0x0034
        /*0044*/ 	.byte	0x00, 0xf0, 0x11, 0x00


	//----- nvinfo : EIATTR_KPARAM_INFO
	.align		4
.L_24:
        /*0048*/ 	.byte	0x04, 0x17
        /*004a*/ 	.short	(.L_26 - .L_25)
.L_25:
        /*004c*/ 	.word	0x00000000
        /*0050*/ 	.short	0x0009
        /*0052*/ 	.short	0x0030
        /*0054*/ 	.byte	0x00, 0xf0, 0x11, 0x00


	//----- nvinfo : EIATTR_KPARAM_INFO
	.align		4
.L_26:
        /*0058*/ 	.byte	0x04, 0x17
        /*005a*/ 	.short	(.L_28 - .L_27)
.L_27:
        /*005c*/ 	.word	0x00000000
        /*0060*/ 	.short	0x0008
        /*0062*/ 	.short	0x002c
        /*0064*/ 	.byte	0x00, 0xf0, 0x11, 0x00


	//----- nvinfo : EIATTR_KPARAM_INFO
	.align		4
.L_28:
        /*0068*/ 	.byte	0x04, 0x17
        /*006a*/ 	.short	(.L_30 - .L_29)
.L_29:
        /*006c*/ 	.word	0x00000000
        /*0070*/ 	.short	0x0007
        /*0072*/ 	.short	0x0028
        /*0074*/ 	.byte	0x00, 0xf0, 0x11, 0x00


	//----- nvinfo : EIATTR_KPARAM_INFO
	.align		4
.L_30:
        /*0078*/ 	.byte	0x04, 0x17
        /*007a*/ 	.short	(.L_32 - .L_31)
.L_31:
        /*007c*/ 	.word	0x00000000
        /*0080*/ 	.short	0x0006
        /*0082*/ 	.short	0x0024
        /*0084*/ 	.byte	0x00, 0xf0, 0x11, 0x00


	//----- nvinfo : EIATTR_KPARAM_INFO
	.align		4
.L_32:
        /*0088*/ 	.byte	0x04, 0x17
        /*008a*/ 	.short	(.L_34 - .L_33)
.L_33:
        /*008c*/ 	.word	0x00000000
        /*0090*/ 	.short	0x0005
        /*0092*/ 	.short	0x0020
        /*0094*/ 	.byte	0x00, 0xf0, 0x11, 0x00


	//----- nvinfo : EIATTR_KPARAM_INFO
	.align		4
.L_34:
        /*0098*/ 	.byte	0x04, 0x17
        /*009a*/ 	.short	(.L_36 - .L_35)
.L_35:
        /*009c*/ 	.word	0x00000000
        /*00a0*/ 	.short	0x0004
        /*00a2*/ 	.short	0x001c
        /*00a4*/ 	.byte	0x00, 0xf0, 0x11, 0x00


	//----- nvinfo : EIATTR_KPARAM_INFO
	.align		4
.L_36:
        /*00a8*/ 	.byte	0x04, 0x17
        /*00aa*/ 	.short	(.L_38 - .L_37)
.L_37:
        /*00ac*/ 	.word	0x00000000
        /*00b0*/ 	.short	0x0003
        /*00b2*/ 	.short	0x0018
        /*00b4*/ 	.byte	0x00, 0xf0, 0x11, 0x00


	//----- nvinfo : EIATTR_KPARAM_INFO
	.align		4
.L_38:
        /*00b8*/ 	.byte	0x04, 0x17
        /*00ba*/ 	.short	(.L_40 - .L_39)
.L_39:
        /*00bc*/ 	.word	0x00000000
        /*00c0*/ 	.short	0x0002
        /*00c2*/ 	.short	0x0010
        /*00c4*/ 	.byte	0x00, 0xf4, 0x21, 0x00


	//----- nvinfo : EIATTR_KPARAM_INFO
	.align		4
.L_40:
        /*00c8*/ 	.byte	0x04, 0x17
        /*00ca*/ 	.short	(.L_42 - .L_41)
.L_41:
        /*00cc*/ 	.word	0x00000000
        /*00d0*/ 	.short	0x0001
        /*00d2*/ 	.short	0x0008
        /*00d4*/ 	.byte	0x00, 0xf4, 0x21, 0x00


	//----- nvinfo : EIATTR_KPARAM_INFO
	.align		4
.L_42:
        /*00d8*/ 	.byte	0x04, 0x17
        /*00da*/ 	.short	(.L_44 - .L_43)
.L_43:
        /*00dc*/ 	.word	0x00000000
        /*00e0*/ 	.short	0x0000
        /*00e2*/ 	.short	0x0000
        /*00e4*/ 	.byte	0x00, 0xf4, 0x21, 0x00


	//----- nvinfo : EIATTR_AT_ENTRY_FRAGMENTS
	.align		4
.L_44:
        /*00e8*/ 	.byte	0x04, 0x4f
        /*00ea*/ 	.short	(.L_46 - .L_45)


	//   ....[0]....
.L_45:
        /*00ec*/ 	.word	0x00000004


	//----- nvinfo : EIATTR_RESERVED_SMEM_USED
	.align		4
.L_46:
        /*00f0*/ 	.byte	0x01, 0x41
	.zero		2


	//----- nvinfo : EIATTR_SPARSE_MMA_MASK
	.align		4
        /*00f4*/ 	.byte	0x03, 0x50
        /*00f6*/ 	.short	0x0000


	//----- nvinfo : EIATTR_TCGEN05_1CTA_USED
	.align		4
        /*00f8*/ 	.byte	0x01, 0x51
	.zero		2


	//----- nvinfo : EIATTR_MAXREG_COUNT
	.align		4
        /*00fc*/ 	.byte	0x03, 0x1b
        /*00fe*/ 	.short	0x00ff


	//----- nvinfo : EIATTR_NUM_BARRIERS
	.align		4
        /*0100*/ 	.byte	0x02, 0x4c
        /*0102*/ 	.byte	0x01
	.zero		1


	//----- nvinfo : EIATTR_ANNOTATIONS
	.align		4
        /*0104*/ 	.byte	0x04, 0x55
        /*0106*/ 	.short	(.L_48 - .L_47)


	//   ....[0]....
.L_47:
        /*0108*/ 	.word	0x00000001
        /*010c*/ 	.byte	0xe0, 0x09, 0x00, 0x00, 0x01, 0x00, 0x00, 0x00, 0x80, 0x0b, 0x00, 0x00, 0x01, 0x00, 0x00, 0x00
        /* <DEDUP_REMOVED lines=1863> */
        /*758c*/ 	.byte	0x70, 0x85, 0x02, 0x00


	//----- nvinfo : EIATTR_INT_WARP_WIDE_INSTR_OFFSETS
	.align		4
.L_48:
        /*7590*/ 	.byte	0x04, 0x31
        /*7592*/ 	.short	(.L_50 - .L_49)


	//   ....[0]....
.L_49:
        /*7594*/ 	.word	0x0000f2b0


	//   ....[1]....
        /*7598*/ 	.word	0x0000f2c0


	//   ....[2]....
        /*759c*/ 	.word	0x00021190


	//   ....[3]....
        /*75a0*/ 	.word	0x00064aa0


	//   ....[4]....
        /*75a4*/ 	.word	0x00064af0


	//----- nvinfo : EIATTR_COOP_GROUP_MASK_REGIDS
	.align		4
.L_50:
        /*75a8*/ 	.byte	0x04, 0x29
        /*75aa*/ 	.short	(.L_52 - .L_51)


	//   ....[0]....
.L_51:
        /*75ac*/ 	.word	0xffffffff


	//   ....[1]....
        /*75b0*/ 	.word	0xffffffff


	//   ....[2]....
        /*75b4*/ 	.word	0xffffffff


	//   ....[3]....
        /*75b8*/ 	.word	0xffffffff


	//----- nvinfo : EIATTR_COOP_GROUP_INSTR_OFFSETS
	.align		4
.L_52:
        /*75bc*/ 	.byte	0x04, 0x28
        /*75be*/ 	.short	(.L_54 - .L_53)


	//   ....[0]....
.L_53:
        /*75c0*/ 	.word	0x00000070


	//   ....[1]....
        /*75c4*/ 	.word	0x00000330


	//   ....[2]....
        /*75c8*/ 	.word	0x00064930


	//   ....[3]....
        /*75cc*/ 	.word	0x00064ba0


	//----- nvinfo : EIATTR_VRC_CTA_INIT_COUNT
	.align		4
.L_54:
        /*75d0*/ 	.byte	0x02, 0x4a
        /*75d2*/ 	.byte	0x80
	.zero		1


	//----- nvinfo : EIATTR_MBARRIER_INSTR_OFFSETS
	.align		4
        /*75d4*/ 	.byte	0x04, 0x39
        /*75d6*/ 	.short	(.L_56 - .L_55)


	//   ....[0]....
.L_55:
        /*75d8*/ 	.word	0x0000f520
        /*75dc*/ 	.word	0x000000ff
        /*75e0*/ 	.word	0x00000000
        /*75e4*/ 	.short	0x0100
        /*75e6*/ 	.byte	0x04
	.zero		1


	//   ....[1]....
        /*75e8*/ 	.word	0x000211b0
        /*75ec*/ 	.word	0x000000ff
        /*75f0*/ 	.word	0x00050008
        /*75f4*/ 	.short	0x0100
        /*75f6*/ 	.byte	0x09
	.zero		1


	//   ....[2]....
        /*75f8*/ 	.word	0x0003c2c0
        /*75fc*/ 	.word	0x000000ff
        /*7600*/ 	.word	0x00000000
        /*7604*/ 	.short	0x010a
        /*7606*/ 	.byte	0x04
	.zero		1


	//   ....[3]....
        /*7608*/ 	.word	0x0005fa20
        /*760c*/ 	.word	0x000000ff
        /*7610*/ 	.word	0x00000000
        /*7614*/ 	.short	0x010a
        /*7616*/ 	.byte	0x04
	.zero		1


	//   ....[4]....
        /*7618*/ 	.word	0x0005fab0
        /*761c*/ 	.word	0x000000ff
        /*7620*/ 	.word	0x00050000
        /*7624*/ 	.short	0x0108
        /*7626*/ 	.byte	0x09
	.zero		1


	//   ....[5]....
        /*7628*/ 	.word	0x0005fb10
        /*762c*/ 	.word	0x000000ff
        /*7630*/ 	.word	0x00050008
        /*7634*/ 	.short	0x0108
        /*7636*/ 	.byte	0x09
	.zero		1


	//   ....[6]....
        /*7638*/ 	.word	0x00064bc0
        /*763c*/ 	.word	0x000000ff
        /*7640*/ 	.word	0x00000000
        /*7644*/ 	.short	0x010a
        /*7646*/ 	.byte	0x04
	.zero		1


	//   ....[7]....
        /*7648*/ 	.word	0x00064bf0
        /*764c*/ 	.word	0x000000ff
        /*7650*/ 	.word	0x00000000
        /*7654*/ 	.short	0x010a
        /*7656*/ 	.byte	0x04
	.zero		1


	//----- nvinfo : EIATTR_NUM_MBARRIERS
	.align		4
.L_56:
        /*7658*/ 	.byte	0x03, 0x38
        /*765a*/ 	.short	0x0002


	//----- nvinfo : EIATTR_EXIT_INSTR_OFFSETS
	.align		4
        /*765c*/ 	.byte	0x04, 0x1c
        /*765e*/ 	.short	(.L_58 - .L_57)


	//   ....[0]....
.L_57:
        /*7660*/ 	.word	0x00064bb0


	//----- nvinfo : EIATTR_REQNTID
	.align		4
.L_58:
        /*7664*/ 	.byte	0x04, 0x10
        /*7666*/ 	.short	(.L_60 - .L_59)
.L_59:
        /*7668*/ 	.word	0x00000080
        /*766c*/ 	.word	0x00000001
        /*7670*/ 	.word	0x00000001


	//----- nvinfo : EIATTR_CRS_STACK_SIZE
	.align		4
.L_60:
        /*7674*/ 	.byte	0x04, 0x1e
        /*7676*/ 	.short	(.L_62 - .L_61)
.L_61:
        /*7678*/ 	.word	0x00000000


	//----- nvinfo : EIATTR_CBANK_PARAM_SIZE
	.align		4
.L_62:
        /*767c*/ 	.byte	0x03, 0x19
        /*767e*/ 	.short	0x0050


	//----- nvinfo : EIATTR_PARAM_CBANK
	.align		4
        /*7680*/ 	.byte	0x04, 0x0a
        /*7682*/ 	.short	(.L_64 - .L_63)
	.align		4
.L_63:
        /*7684*/ 	.word	index@(.nv.constant0.matmul_kernel)
        /*7688*/ 	.short	0x0380
        /*768a*/ 	.short	0x0050


	//----- nvinfo : EIATTR_SW_WAR
	.align		4
.L_64:
        /*768c*/ 	.byte	0x04, 0x36
        /*768e*/ 	.short	(.L_66 - .L_65)
.L_65:
        /*7690*/ 	.word	0x00000008
.L_66:


//--------------------- .nv.compat                --------------------------
	.section	.nv.compat,"",@"SHT_CUDA_COMPAT_INFO"
	.align	4
        /*0000*/ 	.byte	0x02, 0x02, 0x02, 0x00, 0x02, 0x05, 0x05, 0x00, 0x02, 0x03, 0x00, 0x00, 0x02, 0x06, 0x01, 0x00


//--------------------- .nv.callgraph             --------------------------
	.section	.nv.callgraph,"",@"SHT_CUDA_CALLGRAPH"
	.align	4
	.sectionentsize	8
	.align		4
        /*0000*/ 	.word	0x00000000
	.align		4
        /*0004*/ 	.word	0xffffffff
	.align		4
        /*0008*/ 	.word	0x00000000
	.align		4
        /*000c*/ 	.word	0xfffffffe
	.align		4
        /*0010*/ 	.word	0x00000000
	.align		4
        /*0014*/ 	.word	0xfffffffd
	.align		4
        /*0018*/ 	.word	0x00000000
	.align		4
        /*001c*/ 	.word	0xfffffffc


//--------------------- .text.matmul_kernel       --------------------------
	.section	.text.matmul_kernel,"ax",@progbits
	.align	128
        .global         matmul_kernel
        .type           matmul_kernel,@function
        .size           matmul_kernel,(.L_x_20 - matmul_kernel)
        .other          matmul_kernel,@"STO_CUDA_ENTRY STV_DEFAULT"
matmul_kernel:
.text.matmul_kernel:
[----:B------:R-:W0:Y:S01]  /*0000*/  LDC R1, c[0x0][0x37c] ;  /* 0x0000df00ff017b82 */ /* 0x000e220000000800 */
[----:B------:R-:W1:Y:S01]  /*0010*/  S2R R0, SR_TID.X ;  /* 0x0000000000007919 */ /* 0x000e620000002100 */
[----:B0-----:R-:W-:Y:S01]  /*0020*/  VIADD R1, R1, 0xffffca20 ;  /* 0xffffca2001017836 */ /* 0x001fe20000000000 */
[----:B-1----:R-:W-:-:S13]  /*0030*/  ISETP.GE.U32.AND P0, PT, R0, 0x20, PT ;  /* 0x000000200000780c */ /* 0x002fda0003f06070 */
[----:B------:R-:W-:Y:S02]  /*0040*/  VOTEU.ANY UP0, P0 ;  /* 0x0000000000ff7886 */ /* 0x000fe40000000100 */
[----:B------:R-:W-:Y:S05]  /*0050*/  BRA.U UP0, `(.L_x_0) ;  /* 0x0000000100b87547 */ /* 0x000fea000b800000 */
[----:B------:R-:W0:Y:S01]  /*0060*/  S2UR UR6, SR_CgaCtaId ;  /* 0x00000000000679c3 */ /* 0x000e220000008800 */
[----:B------:R-:W-:Y:S01]  /*0070*/  NOP ;  /* 0x0000000000007918 */ /* 0x000fe20000000000 */
[----:B------:R-:W-:Y:S02]  /*0080*/  UMOV UR4, 0x40 ;  /* 0x0000004000047882 */ /* 0x000fe40000000000 */
[----:B0-----:R-:W-:-:S09]  /*0090*/  ULEA UR4, UR6, UR4, 0x18 ;  /* 0x0000000406047291 */ /* 0x001fd2000f8ec0ff */
[----:B------:R-:W0:Y:S01]  /*00a0*/  LDS.U8 R0, [UR4] ;  /* 0x00000004ff007984 */ /* 0x000e220008000000 */
[----:B------:R-:W-:Y:S02]  /*00b0*/  UMOV UR4, 0x400 ;  /* 0x0000040000047882 */ /* 0x000fe40000000000 */
[----:B------:R-:W-:Y:S01]  /*00c0*/  ULEA UR4, UR6, UR4, 0x18 ;  /* 0x0000000406047291 */ /* 0x000fe2000f8ec0ff */
[----:B0-----:R-:W-:-:S13]  /*00d0*/  ISETP.NE.AND P0, PT, R0, RZ, PT ;  /* 0x000000ff0000720c */ /* 0x001fda0003f05270 */
[----:B------:R-:W-:Y:S05]  /*00e0*/  @P0 BRA `(.L_x_1) ;  /* 0x00000000007c0947 */ /* 0x000fea0003800000 */
[----:B------:R-:W-:-:S13]  /*00f0*/  ELECT P0, URZ, PT ;  /* 0x0000000000ff782f */ /* 0x000fda0003800000 */
[----:B------:R-:W-:Y:S05]  /*0100*/  @!P0 BRA `(.L_x_2) ;  /* 0x0000000000848947 */ /* 0x000fea0003800000 */
[----:B------:R-:W-:Y:S01]  /*0110*/  UMOV UR5, 0x8 ;  /* 0x0000000800057882 */ /* 0x000fe20000000000 */
[----:B------:R-:W-:Y:S02]  /*0120*/  IMAD.MOV.U32 R4, RZ, RZ, 0x1 ;  /* 0x00000001ff047424 */ /* 0x000fe400078e00ff */
[----:B------:R-:W-:Y:S02]  /*0130*/  IMAD.MOV.U32 R5, RZ, RZ, 0xff ;  /* 0x000000ffff057424 */ /* 0x000fe400078e00ff */
[----:B------:R-:W-:Y:S04]  /*0140*/  DEPBAR.LE SB0, 0x36 ;  /* 0x00008d800000791a */ /* 0x000fe80000000000 */
[----:B------:R-:W0:Y:S02]  /*0150*/  UTCATOMSWS.FIND_AND_SET.ALIGN UP1, UR5, UR5 ;  /* 0x00000005000575e3 */ /* 0x000e240008020800 */
[----:B0-----:R-:W-:-:S04]  /*0160*/  PLOP3.LUT P0, PT, PT, PT, UP1, 0x80, 0x8 ;  /* 0x000000000008781c */ /* 0x001fc80003f0f018 */
[----:B------:R-:W-:-:S04]  /*0170*/  SEL R0, RZ, 0xffffffff, !P0 ;  /* 0xffffffffff007807 */ /* 0x000fc80004000000 */
[----:B------:R-:W-:Y:S01]  /*0180*/  ISETP.NE.AND P0, PT, R0, RZ, PT ;  /* 0x000000ff0000720c */ /* 0x000fe20003f05270 */
[----:B------:R-:W-:-:S12]  /*0190*/  IMAD.U32 R0, RZ, RZ, UR5 ;  /* 0x00000005ff007e24 */ /* 0x000fd8000f8e00ff */
[----:B------:R-:W-:Y:S05]  /*01a0*/  @P0 BRA `(.L_x_3) ;  /* 0x0000000000240947 */ /* 0x000fea0003800000 */
.L_x_4:
[----:B------:R-:W-:Y:S05]  /*01b0*/  NANOSLEEP 0x64 ;  /* 0x000000640000795d */ /* 0x000fea0003800000 */
[----:B------:R-:W-:-:S05]  /*01c0*/  UMOV UR5, 0x8 ;  /* 0x0000000800057882 */ /* 0x000fca0000000000 */
[----:B------:R-:W-:Y:S04]  /*01d0*/  DEPBAR.LE SB0, 0x36 ;  /* 0x00008d800000791a */ /* 0x000fe80000000000 */
[----:B------:R-:W0:Y:S02]  /*01e0*/  UTCATOMSWS.FIND_AND_SET.ALIGN UP1, UR5, UR5 ;  /* 0x00000005000575e3 */ /* 0x000e240008020800 */
[----:B0-----:R-:W-:-:S04]  /*01f0*/  PLOP3.LUT P0, PT, PT, PT, UP1, 0x80, 0x8 ;  /* 0x000000000008781c */ /* 0x001fc80003f0f018 */
[----:B------:R-:W-:-:S04]  /*0200*/  SEL R0, RZ, 0xffffffff, !P0 ;  /* 0xffffffffff007807 */ /* 0x000fc80004000000 */
[----:B------:R-:W-:Y:S01]  /*0210*/  ISETP.NE.AND P0, PT, R0, RZ, PT ;  /* 0x000000ff0000720c */ /* 0x000fe20003f05270 */
[----:B------:R-:W-:-:S12]  /*0220*/  IMAD.U32 R0, RZ, RZ, UR5 ;  /* 0x00000005ff007e24 */ /* 0x000fd8000f8e00ff */
[----:B------:R-:W-:Y:S05]  /*0230*/  @!P0 BRA `(.L_x_4) ;  /* 0xfffffffc00dc8947 */ /* 0x000fea000383ffff */
.L_x_3:
[C---:B------:R-:W-:Y:S01]  /*0240*/  VIADD R3, R0.reuse, 0x10 ;  /* 0x0000001000037836 */ /* 0x040fe20000000000 */
[----:B------:R-:W-:Y:S01]  /*0250*/  UMOV UR5, 0x50 ;  /* 0x0000005000057882 */ /* 0x000fe20000000000 */
[----:B------:R-:W-:Y:S01]  /*0260*/  SHF.L.U32 R2, R5, R0, RZ ;  /* 0x0000000005027219 */ /* 0x000fe200000006ff */
[----:B------:R-:W-:Y:S01]  /*0270*/  ULEA UR5, UR6, UR5, 0x18 ;  /* 0x0000000506057291 */ /* 0x000fe2000f8ec0ff */
[----:B------:R-:W-:Y:S01]  /*0280*/  IMAD.SHL.U32 R0, R0, 0x20, RZ ;  /* 0x0000002000007824 */ /* 0x000fe200078e00ff */
[----:B------:R-:W-:-:S04]  /*0290*/  SHF.L.U32 R3, R4, R3, RZ ;  /* 0x0000000304037219 */ /* 0x000fc800000006ff */
[----:B------:R-:W-:-:S05]  /*02a0*/  LOP3.LUT R2, R3, R2, RZ, 0xfc, !PT ;  /* 0x0000000203027212 */ /* 0x000fca00078efcff */
[----:B------:R0:W-:Y:S04]  /*02b0*/  ATOMS.OR RZ, [UR5], R2 ;  /* 0x00000002ffff798c */ /* 0x0001e8000b000005 */
[----:B------:R0:W-:Y:S01]  /*02c0*/  STS [UR4], R0 ;  /* 0x00000000ff007988 */ /* 0x0001e20008000804 */
[----:B------:R-:W-:Y:S05]  /*02d0*/  BRA `(.L_x_2) ;  /* 0x0000000000107947 */ /* 0x000fea0003800000 */
.L_x_1:
[----:B------:R-:W-:Y:S01]  /*02e0*/  IMAD.MOV.U32 R0, RZ, RZ, -0x1 ;  /* 0xffffffffff007424 */ /* 0x000fe200078e00ff */
[----:B------:R-:W-:-:S04]  /*02f0*/  MOV R2, 0x320 ;  /* 0x0000032000027802 */ /* 0x000fc80000000f00 */
[----:B------:R0:W-:Y:S03]  /*0300*/  STS [UR4], R0 ;  /* 0x00000000ff007988 */ /* 0x0001e60008000804 */
[----:B0-----:R-:W-:Y:S05]  /*0310*/  CALL.REL.NOINC `($__internal_1_$__cuda_sm10x_tcgen05_guardrail_trap_phase_invalid_during_alloc) ;  /* 0x00000648004c7944 */ /* 0x001fea0003c00000 */
.L_x_2:
[----:B------:R-:W-:Y:S05]  /*0320*/  WARPSYNC.ALL ;  /* 0x0000000000007948 */ /* 0x000fea0003800000 */
[----:B------:R-:W-:Y:S01]  /*0330*/  NOP ;  /* 0x0000000000007918 */ /* 0x000fe20000000000 */
.L_x_0:
[----:B------:R-:W1:Y:S01]  /*0340*/  LDC.64 R14, c[0x0][0x398] ;  /* 0x0000e600ff0e7b82 */ /* 0x000e620000000a00 */
[----:B------:R-:W2:Y:S01]  /*0350*/  S2R R5, SR_CTAID.X ;  /* 0x0000000000057919 */ /* 0x000ea20000002500 */
[----:B------:R-:W3:Y:S01]  /*0360*/  LDCU UR7, c[0x0][0x3a0] ;  /* 0x00007400ff0777ac */ /* 0x000ee20008000800 */
[----:B------:R-:W4:Y:S01]  /*0370*/  S2R R16, SR_TID.X ;  /* 0x0000000000107919 */ /* 0x000f220000002100 */
[----:B------:R-:W-:Y:S01]  /*0380*/  UMOV UR9, 0x400 ;  /* 0x0000040000097882 */ /* 0x000fe20000000000 */
[----:B------:R-:W0:Y:S03]  /*0390*/  LDCU UR10, c[0x0][0x39c] ;  /* 0x00007380ff0a77ac */ /* 0x000e260008000800 */
[----:B------:R-:W0:Y:S01]  /*03a0*/  S2UR UR13, SR_CgaCtaId ;  /* 0x00000000000d79c3 */ /* 0x000e220000008800 */
[----:B------:R-:W0:Y:S01]  /*03b0*/  LDCU.128 UR16, c[0x0][0x380] ;  /* 0x00007000ff1077ac */ /* 0x000e220008000c00 */
[----:B------:R-:W-:-:S06]  /*03c0*/  UMOV UR6, 0x1 ;  /* 0x0000000100067882 */ /* 0x000fcc0000000000 */
[----:B------:R-:W4:Y:S01]  /*03d0*/  LDC.64 R160, c[0x0][0x3a8] ;  /* 0x0000ea00ffa07b82 */ /* 0x000f220000000a00 */
[----:B---3--:R-:W-:Y:S01]  /*03e0*/  UIADD3 UR4, UPT, UPT, UR7, 0xff, URZ ;  /* 0x000000ff07047890 */ /* 0x008fe2000fffe0ff */
[----:B01----:R-:W-:Y:S01]  /*03f0*/  VIADD R0, R15, 0xff ;  /* 0x000000ff0f007836 */ /* 0x003fe20000000000 */
[----:B------:R-:W-:Y:S02]  /*0400*/  IABS R13, R14 ;  /* 0x0000000e000d7213 */ /* 0x000fe40000000000 */
[----:B------:R-:W-:Y:S01]  /*0410*/  UISETP.GT.AND UP2, UPT, UR4, 0xff, UPT ;  /* 0x000000ff0400788c */ /* 0x000fe2000bf44270 */
[----:B------:R-:W-:Y:S02]  /*0420*/  IABS R165, R15 ;  /* 0x0000000f00a57213 */ /* 0x000fe40000000000 */
[----:B------:R-:W-:Y:S01]  /*0430*/  SHF.R.S32.HI R3, RZ, 0x1f, R0 ;  /* 0x0000001fff037819 */ /* 0x000fe20000011400 */
[----:B------:R-:W-:-:S03]  /*0440*/  ULEA UR9, UR13, UR9, 0x18 ;  /* 0x000000090d097291 */ /* 0x000fc6000f8ec0ff */
[----:B------:R-:W-:Y:S01]  /*0450*/  LEA.HI R3, R3, R0, RZ, 0x8 ;  /* 0x0000000003037211 */ /* 0x000fe200078f40ff */
[----:B------:R-:W-:Y:S01]  /*0460*/  BAR.SYNC.DEFER_BLOCKING 0x0 ;  /* 0x0000000000007b1d */ /* 0x000fe20000010000 */
[----:B--2---:R-:W-:Y:S02]  /*0470*/  IABS R8, R5 ;  /* 0x0000000500087213 */ /* 0x004fe40000000000 */
[----:B------:R-:W-:-:S05]  /*0480*/  SHF.R.S32.HI R3, RZ, 0x8, R3 ;  /* 0x00000008ff037819 */ /* 0x000fca0000011403 */
[----:B------:R-:W-:-:S05]  /*0490*/  IMAD.SHL.U32 R4, R3, 0x8, RZ ;  /* 0x0000000803047824 */ /* 0x000fca00078e00ff */
[-C--:B------:R-:W-:Y:S02]  /*04a0*/  IABS R7, R4.reuse ;  /* 0x0000000400077213 */ /* 0x080fe40000000000 */
[----:B------:R-:W-:Y:S02]  /*04b0*/  IABS R10, R4 ;  /* 0x00000004000a7213 */ /* 0x000fe40000000000 */
[----:B------:R-:W0:Y:S01]  /*04c0*/  I2F.RP R0, R7 ;  /* 0x0000000700007306 */ /* 0x000e220000209400 */
[----:B------:R-:W1:Y:S07]  /*04d0*/  LDS R17, [UR9] ;  /* 0x00000009ff117984 */ /* 0x000e6e0008000800 */
[----:B0-----:R-:W0:Y:S02]  /*04e0*/  MUFU.RCP R0, R0 ;  /* 0x0000000000007308 */ /* 0x001e240000001000 */
[----:B0-----:R-:W-:-:S02]  /*04f0*/  VIADD R2, R0, 0xffffffe ;  /* 0x0ffffffe00027836 */ /* 0x001fc40000000000 */
[----:B------:R-:W-:-:S04]  /*0500*/  IMAD.MOV R0, RZ, RZ, -R10 ;  /* 0x000000ffff007224 */ /* 0x000fc800078e0a0a */
[----:B------:R0:W2:Y:S02]  /*0510*/  F2I.FTZ.U32.TRUNC.NTZ R3, R2 ;  /* 0x0000000200037305 */ /* 0x0000a4000021f000 */
[----:B0-----:R-:W-:Y:S01]  /*0520*/  IMAD.MOV.U32 R2, RZ, RZ, RZ ;  /* 0x000000ffff027224 */ /* 0x001fe200078e00ff */
[----:B-1----:R-:W-:Y:S01]  /*0530*/  R2UR UR8, R17 ;  /* 0x00000000110872ca */ /* 0x002fe200000e0000 */
[----:B--2---:R-:W-:-:S04]  /*0540*/  IMAD.MOV R6, RZ, RZ, -R3 ;  /* 0x000000ffff067224 */ /* 0x004fc800078e0a03 */
[----:B------:R-:W-:Y:S02]  /*0550*/  IMAD R9, R6, R7, RZ ;  /* 0x0000000706097224 */ /* 0x000fe400078e02ff */
[----:B------:R-:W-:Y:S02]  /*0560*/  IMAD.MOV.U32 R6, RZ, RZ, R8 ;  /* 0x000000ffff067224 */ /* 0x000fe400078e0008 */
[----:B------:R-:W-:-:S06]  /*0570*/  IMAD.HI.U32 R3, R3, R9, R2 ;  /* 0x0000000903037227 */ /* 0x000fcc00078e0002 */
[----:B------:R-:W-:-:S04]  /*0580*/  IMAD.HI.U32 R3, R3, R6, RZ ;  /* 0x0000000603037227 */ /* 0x000fc800078e00ff */
[----:B------:R-:W-:Y:S01]  /*0590*/  IMAD R0, R3, R0, R6 ;  /* 0x0000000003007224 */ /* 0x000fe200078e0206 */
[----:B------:R-:W-:Y:S04]  /*05a0*/  BAR.SYNC.DEFER_BLOCKING 0x0 ;  /* 0x0000000000007b1d */ /* 0x000fe80000010000 */
[----:B------:R-:W-:-:S13]  /*05b0*/  ISETP.GT.U32.AND P1, PT, R7, R0, PT ;  /* 0x000000000700720c */ /* 0x000fda0003f24070 */
[----:B------:R-:W-:Y:S02]  /*05c0*/  @!P1 IMAD.IADD R0, R0, 0x1, -R7 ;  /* 0x0000000100009824 */ /* 0x000fe400078e0a07 */
[----:B------:R-:W-:Y:S01]  /*05d0*/  @!P1 VIADD R3, R3, 0x1 ;  /* 0x0000000103039836 */ /* 0x000fe20000000000 */
[----:B------:R-:W-:Y:S02]  /*05e0*/  ISETP.NE.AND P1, PT, R4, RZ, PT ;  /* 0x000000ff0400720c */ /* 0x000fe40003f25270 */
[----:B------:R-:W-:Y:S02]  /*05f0*/  ISETP.GE.U32.AND P0, PT, R0, R7, PT ;  /* 0x000000070000720c */ /* 0x000fe40003f06070 */
[----:B------:R-:W-:-:S04]  /*0600*/  LOP3.LUT R0, R5, R4, RZ, 0x3c, !PT ;  /* 0x0000000405007212 */ /* 0x000fc800078e3cff */
[----:B------:R-:W-:Y:S01]  /*0610*/  ISETP.GE.AND P2, PT, R0, RZ, PT ;  /* 0x000000ff0000720c */ /* 0x000fe20003f46270 */
[----:B------:R-:W-:-:S06]  /*0620*/  VIADD R0, R14, 0x3f ;  /* 0x0000003f0e007836 */ /* 0x000fcc0000000000 */
[----:B------:R-:W-:-:S04]  /*0630*/  @P0 VIADD R3, R3, 0x1 ;  /* 0x0000000103030836 */ /* 0x000fc80000000000 */
[----:B------:R-:W-:Y:S01]  /*0640*/  IMAD.MOV.U32 R2, RZ, RZ, R3 ;  /* 0x000000ffff027224 */ /* 0x000fe200078e0003 */
[----:B------:R-:W-:-:S03]  /*0650*/  SHF.R.S32.HI R3, RZ, 0x1f, R0 ;  /* 0x0000001fff037819 */ /* 0x000fc60000011400 */
[----:B------:R-:W-:Y:S01]  /*0660*/  @!P2 IMAD.MOV R2, RZ, RZ, -R2 ;  /* 0x000000ffff02a224 */ /* 0x000fe200078e0a02 */
[----:B------:R-:W-:Y:S02]  /*0670*/  @!P1 LOP3.LUT R2, RZ, R4, RZ, 0x33, !PT ;  /* 0x00000004ff029212 */ /* 0x000fe400078e33ff */
[----:B------:R-:W-:-:S03]  /*0680*/  LEA.HI R3, R3, R0, RZ, 0x6 ;  /* 0x0000000003037211 */ /* 0x000fc600078f30ff */
[----:B------:R-:W-:Y:S02]  /*0690*/  IMAD.SHL.U32 R8, R2, 0x8, RZ ;  /* 0x0000000802087824 */ /* 0x000fe400078e00ff */
[----:B------:R-:W-:-:S03]  /*06a0*/  IMAD.MOV R2, RZ, RZ, -R2 ;  /* 0x000000ffff027224 */ /* 0x000fc600078e0a02 */
[----:B------:R-:W-:Y:S01]  /*06b0*/  LEA.HI.SX32 R3, R3, -R8, 0x1a ;  /* 0x8000000803037211 */ /* 0x000fe200078fd2ff */
[----:B------:R-:W-:-:S03]  /*06c0*/  IMAD R10, R4, R2, R5 ;  /* 0x00000002040a7224 */ /* 0x000fc600078e0205 */
[----:B------:R-:W-:Y:S02]  /*06d0*/  VIMNMX R11, PT, PT, R3, 0x8, PT ;  /* 0x00000008030b7848 */ /* 0x000fe40003fe0100 */
[----:B------:R-:W-:Y:S02]  /*06e0*/  IABS R9, R10 ;  /* 0x0000000a00097213 */ /* 0x000fe40000000000 */
[-C--:B------:R-:W-:Y:S02]  /*06f0*/  IABS R7, R11.reuse ;  /* 0x0000000b00077213 */ /* 0x080fe40000000000 */
[----:B------:R-:W-:Y:S02]  /*0700*/  IABS R4, R11 ;  /* 0x0000000b00047213 */ /* 0x000fe40000000000 */
[----:B------:R-:W0:Y:S08]  /*0710*/  I2F.RP R0, R7 ;  /* 0x0000000700007306 */ /* 0x000e300000209400 */
[----:B0-----:R-:W0:Y:S02]  /*0720*/  MUFU.RCP R0, R0 ;  /* 0x0000000000007308 */ /* 0x001e240000001000 */
[----:B0-----:R-:W-:-:S02]  /*0730*/  VIADD R3, R0, 0xffffffe ;  /* 0x0ffffffe00037836 */ /* 0x001fc40000000000 */
[----:B------:R-:W-:-:S04]  /*0740*/  IMAD.MOV R0, RZ, RZ, -R4 ;  /* 0x000000ffff007224 */ /* 0x000fc800078e0a04 */
[----:B------:R-:W0:Y:S08]  /*0750*/  I2F.RP R4, R165 ;  /* 0x000000a500047306 */ /* 0x000e300000209400 */
[----:B------:R-:W1:Y:S08]  /*0760*/  F2I.FTZ.U32.TRUNC.NTZ R3, R3 ;  /* 0x0000000300037305 */ /* 0x000e70000021f000 */
[----:B0-----:R-:W0:Y:S01]  /*0770*/  MUFU.RCP R4, R4 ;  /* 0x0000000400047308 */ /* 0x001e220000001000 */
[----:B-1----:R-:W-:-:S04]  /*0780*/  IMAD.MOV R6, RZ, RZ, -R3 ;  /* 0x000000ffff067224 */ /* 0x002fc800078e0a03 */
[----:B------:R-:W-:-:S04]  /*0790*/  IMAD.MOV.U32 R2, RZ, RZ, R6 ;  /* 0x000000ffff027224 */ /* 0x000fc800078e0006 */
[----:B------:R-:W-:Y:S02]  /*07a0*/  IMAD R5, R2, R7, RZ ;  /* 0x0000000702057224 */ /* 0x000fe400078e02ff */
[----:B------:R-:W-:-:S04]  /*07b0*/  IMAD.MOV.U32 R2, RZ, RZ, RZ ;  /* 0x000000ffff027224 */ /* 0x000fc800078e00ff */
[----:B------:R-:W-:Y:S02]  /*07c0*/  IMAD.HI.U32 R2, R3, R5, R2 ;  /* 0x0000000503027227 */ /* 0x000fe400078e0002 */
[----:B------:R-:W1:Y:S02]  /*07d0*/  I2F.RP R3, R13 ;  /* 0x0000000d00037306 */ /* 0x000e640000209400 */
[----:B0-----:R-:W-:Y:S02]  /*07e0*/  VIADD R5, R4, 0xffffffe ;  /* 0x0ffffffe04057836 */ /* 0x001fe40000000000 */
[----:B------:R-:W-:-:S04]  /*07f0*/  IMAD.HI.U32 R2, R2, R9, RZ ;  /* 0x0000000902027227 */ /* 0x000fc800078e00ff */
[----:B------:R-:W-:Y:S01]  /*0800*/  IMAD R0, R2, R0, R9 ;  /* 0x0000000002007224 */ /* 0x000fe200078e0209 */
[----:B------:R-:W0:Y:S04]  /*0810*/  F2I.FTZ.U32.TRUNC.NTZ R5, R5 ;  /* 0x0000000500057305 */ /* 0x000e28000021f000 */
[----:B------:R-:W-:-:S04]  /*0820*/  ISETP.GT.U32.AND P1, PT, R7, R0, PT ;  /* 0x000000000700720c */ /* 0x000fc80003f24070 */
[----:B-1----:R-:W1:Y:S01]  /*0830*/  MUFU.RCP R3, R3 ;  /* 0x0000000300037308 */ /* 0x002e620000001000 */
[----:B0-----:R-:W-:-:S08]  /*0840*/  IMAD.MOV R4, RZ, RZ, -R5 ;  /* 0x000000ffff047224 */ /* 0x001fd000078e0a05 */
[----:B------:R-:W-:Y:S02]  /*0850*/  @!P1 IMAD.IADD R0, R0, 0x1, -R7 ;  /* 0x0000000100009824 */ /* 0x000fe400078e0a07 */
[----:B------:R-:W-:Y:S01]  /*0860*/  @!P1 VIADD R2, R2, 0x1 ;  /* 0x0000000102029836 */ /* 0x000fe20000000000 */
[----:B------:R-:W-:Y:S02]  /*0870*/  ISETP.NE.AND P1, PT, R11, RZ, PT ;  /* 0x000000ff0b00720c */ /* 0x000fe40003f25270 */
[----:B------:R-:W-:Y:S02]  /*0880*/  ISETP.GE.U32.AND P0, PT, R0, R7, PT ;  /* 0x000000070000720c */ /* 0x000fe40003f06070 */
[----:B------:R-:W-:Y:S01]  /*0890*/  LOP3.LUT R0, R10, R11, RZ, 0x3c, !PT ;  /* 0x0000000b0a007212 */ /* 0x000fe200078e3cff */
[----:B-1----:R-:W-:Y:S01]  /*08a0*/  VIADD R6, R3, 0xffffffe ;  /* 0x0ffffffe03067836 */ /* 0x002fe20000000000 */
[----:B----4-:R-:W-:Y:S02]  /*08b0*/  LOP3.LUT R7, R16, 0x3f, RZ, 0xc0, !PT ;  /* 0x0000003f10077812 */ /* 0x010fe400078ec0ff */
[----:B------:R-:W-:Y:S01]  /*08c0*/  ISETP.GE.AND P2, PT, R0, RZ, PT ;  /* 0x000000ff0000720c */ /* 0x000fe20003f46270 */
[----:B------:R-:W0:Y:S06]  /*08d0*/  F2I.FTZ.U32.TRUNC.NTZ R3, R6 ;  /* 0x0000000600037305 */ /* 0x000e2c000021f000 */
[----:B------:R-:W-:-:S04]  /*08e0*/  @P0 VIADD R2, R2, 0x1 ;  /* 0x0000000102020836 */ /* 0x000fc80000000000 */
[----:B------:R-:W-:-:S04]  /*08f0*/  IMAD.MOV.U32 R12, RZ, RZ, R2 ;  /* 0x000000ffff0c7224 */ /* 0x000fc800078e0002 */
[----:B------:R-:W-:Y:S01]  /*0900*/  @!P2 IMAD.MOV R12, RZ, RZ, -R12 ;  /* 0x000000ffff0ca224 */ /* 0x000fe200078e0a0c */
[----:B------:R-:W-:Y:S01]  /*0910*/  @!P1 LOP3.LUT R12, RZ, R11, RZ, 0x33, !PT ;  /* 0x0000000bff0c9212 */ /* 0x000fe200078e33ff */
[----:B0-----:R-:W-:-:S04]  /*0920*/  IMAD.MOV R2, RZ, RZ, -R3 ;  /* 0x000000ffff027224 */ /* 0x001fc800078e0a03 */
[----:B------:R-:W-:Y:S02]  /*0930*/  IMAD.MOV R0, RZ, RZ, -R12 ;  /* 0x000000ffff007224 */ /* 0x000fe400078e0a0c */
[----:B------:R-:W-:Y:S02]  /*0940*/  IMAD R9, R2, R13, RZ ;  /* 0x0000000d02097224 */ /* 0x000fe400078e02ff */
[----:B------:R-:W-:Y:S02]  /*0950*/  IMAD R0, R11, R0, R10 ;  /* 0x000000000b007224 */ /* 0x000fe400078e020a */
[----:B------:R-:W-:Y:S02]  /*0960*/  IMAD.MOV.U32 R2, RZ, RZ, RZ ;  /* 0x000000ffff027224 */ /* 0x000fe400078e00ff */
[----:B------:R-:W-:Y:S02]  /*0970*/  IMAD.IADD R0, R8, 0x1, R0 ;  /* 0x0000000108007824 */ /* 0x000fe400078e0200 */
[----:B------:R-:W-:-:S04]  /*0980*/  IMAD.HI.U32 R2, R3, R9, R2 ;  /* 0x0000000903027227 */ /* 0x000fc800078e0002 */
[----:B------:R-:W-:Y:S02]  /*0990*/  IMAD R18, R0, 0x40, R7 ;  /* 0x0000004000127824 */ /* 0x000fe400078e0207 */
[----:B------:R-:W-:Y:S02]  /*09a0*/  IMAD.SHL.U32 R0, R12, 0x100, RZ ;  /* 0x000001000c007824 */ /* 0x000fe400078e00ff */
[----:B------:R-:W-:Y:S01]  /*09b0*/  IMAD R9, R4, R165, RZ ;  /* 0x000000a504097224 */ /* 0x000fe200078e02ff */
[----:B------:R-:W-:Y:S01]  /*09c0*/  IABS R10, R18 ;  /* 0x00000012000a7213 */ /* 0x000fe20000000000 */
[----:B------:R-:W-:Y:S01]  /*09d0*/  VIADD R12, R0, 0xff ;  /* 0x000000ff000c7836 */ /* 0x000fe20000000000 */
[----:B------:R-:W-:Y:S01]  /*09e0*/  STL [R1+0x1ff8], R18 ;  /* 0x001ff81201007387 */ /* 0x000fe20000100800 */
[----:B------:R-:W-:Y:S01]  /*09f0*/  IMAD.MOV.U32 R4, RZ, RZ, RZ ;  /* 0x000000ffff047224 */ /* 0x000fe200078e00ff */
[----:B------:R-:W-:Y:S01]  /*0a00*/  ISETP.GE.AND P3, PT, R18, RZ, PT ;  /* 0x000000ff1200720c */ /* 0x000fe20003f66270 */
[----:B------:R-:W-:Y:S01]  /*0a10*/  IMAD.HI.U32 R2, R2, R10, RZ ;  /* 0x0000000a02027227 */ /* 0x000fe200078e00ff */
[----:B------:R-:W-:-:S02]  /*0a20*/  IABS R3, R12 ;  /* 0x0000000c00037213 */ /* 0x000fc40000000000 */
[----:B------:R-:W-:Y:S01]  /*0a30*/  ISETP.GE.AND P4, PT, R12, RZ, PT ;  /* 0x000000ff0c00720c */ /* 0x000fe20003f86270 */
[----:B------:R-:W-:Y:S01]  /*0a40*/  IMAD.HI.U32 R9, R5, R9, R4 ;  /* 0x0000000905097227 */ /* 0x000fe200078e0004 */
[----:B------:R-:W-:-:S03]  /*0a50*/  SHF.R.U32.HI R5, RZ, 0x6, R16 ;  /* 0x00000006ff057819 */ /* 0x000fc60000011610 */
[----:B------:R-:W-:Y:S01]  /*0a60*/  IMAD.MOV.U32 R4, RZ, RZ, R3 ;  /* 0x000000ffff047224 */ /* 0x000fe200078e0003 */
[----:B------:R-:W-:Y:S01]  /*0a70*/  SGXT.U32 R5, R5, 0x1 ;  /* 0x000000010505781a */ /* 0x000fe20000000000 */
[----:B------:R-:W-:Y:S02]  /*0a80*/  IMAD.MOV R3, RZ, RZ, -R2 ;  /* 0x000000ffff037224 */ /* 0x000fe400078e0a02 */
[----:B------:R-:W-:-:S04]  /*0a90*/  IMAD.HI.U32 R2, R9, R4, RZ ;  /* 0x0000000409027227 */ /* 0x000fc800078e00ff */
[C---:B------:R-:W-:Y:S01]  /*0aa0*/  IMAD R10, R13.reuse, R3, R10 ;  /* 0x000000030d0a7224 */ /* 0x040fe200078e020a */
[----:B------:R-:W-:Y:S01]  /*0ab0*/  SHF.R.U32.HI R3, RZ, 0x5, R16 ;  /* 0x00000005ff037819 */ /* 0x000fe20000011610 */
[----:B------:R-:W-:Y:S02]  /*0ac0*/  IMAD.MOV R2, RZ, RZ, -R2 ;  /* 0x000000ffff027224 */ /* 0x000fe400078e0a02 */
[C---:B------:R-:W-:Y:S01]  /*0ad0*/  VIADD R15, R0.reuse, 0x1 ;  /* 0x00000001000f7836 */ /* 0x040fe20000000000 */
[----:B------:R-:W-:Y:S01]  /*0ae0*/  ISETP.GT.U32.AND P0, PT, R13, R10, PT ;  /* 0x0000000a0d00720c */ /* 0x000fe20003f04070 */
[----:B------:R-:W-:Y:S01]  /*0af0*/  IMAD R11, R165, R2, R4 ;  /* 0x00000002a50b7224 */ /* 0x000fe200078e0204 */
[----:B------:R-:W-:Y:S01]  /*0b00*/  R2UR UR5, R3 ;  /* 0x00000000030572ca */ /* 0x000fe200000e0000 */
[----:B------:R-:W-:Y:S01]  /*0b10*/  IMAD.U32 R4, RZ, RZ, UR4 ;  /* 0x00000004ff047e24 */ /* 0x000fe2000f8e00ff */
[----:B------:R-:W-:Y:S01]  /*0b20*/  IABS R6, R15 ;  /* 0x0000000f00067213 */ /* 0x000fe20000000000 */
[----:B------:R-:W-:Y:S01]  /*0b30*/  IMAD.SHL.U32 R7, R7, 0x2, RZ ;  /* 0x0000000207077824 */ /* 0x000fe200078e00ff */
[----:B------:R-:W-:Y:S01]  /*0b40*/  SHF.R.S32.HI R3, RZ, 0x6, R16 ;  /* 0x00000006ff037819 */ /* 0x000fe20000011410 */
[----:B------:R-:W-:Y:S01]  /*0b50*/  VIADD R17, R0, 0x6 ;  /* 0x0000000600117836 */ /* 0x000fe20000000000 */
[----:B------:R-:W-:Y:S01]  /*0b60*/  LOP3.LUT R2, R16, 0x40, RZ, 0xc0, !PT ;  /* 0x0000004010027812 */ /* 0x000fe200078ec0ff */
[C---:B------:R-:W-:Y:S01]  /*0b70*/  VIADD R16, R0.reuse, 0x2 ;  /* 0x0000000200107836 */ /* 0x040fe20000000000 */
[----:B------:R0:W-:Y:S01]  /*0b80*/  STL [R1+0x2000], R4 ;  /* 0x0020000401007387 */ /* 0x0001e20000100800 */
[----:B------:R-:W-:Y:S01]  /*0b90*/  ISETP.GT.U32.AND P2, PT, R165, R11, PT ;  /* 0x0000000ba500720c */ /* 0x000fe20003f44070 */
[----:B------:R-:W-:Y:S01]  /*0ba0*/  VIADD R19, R0, 0x9 ;  /* 0x0000000900137836 */ /* 0x000fe20000000000 */
[----:B------:R-:W-:Y:S01]  /*0bb0*/  SGXT R3, R3, 0x1 ;  /* 0x000000010303781a */ /* 0x000fe20000000200 */
[----:B------:R-:W-:Y:S01]  /*0bc0*/  @!P0 IMAD.IADD R10, R10, 0x1, -R13 ;  /* 0x000000010a0a8824 */ /* 0x000fe200078e0a0d */
[----:B------:R-:W-:Y:S01]  /*0bd0*/  PLOP3.LUT P0, PT, PT, PT, UP2, 0x80, 0x8 ;  /* 0x000000000008781c */ /* 0x000fe20003f0f028 */
[----:B------:R-:W-:Y:S01]  /*0be0*/  IMAD R2, R2, 0x200, R7 ;  /* 0x0000020002027824 */ /* 0x000fe200078e0207 */
[----:B------:R-:W-:Y:S01]  /*0bf0*/  IABS R8, R16 ;  /* 0x0000001000087213 */ /* 0x000fe20000000000 */
[----:B------:R-:W-:Y:S01]  /*0c00*/  VIADD R21, R0, 0x14 ;  /* 0x0000001400157836 */ /* 0x000fe20000000000 */
[----:B------:R-:W-:Y:S01]  /*0c10*/  ISETP.GT.U32.AND P1, PT, R13, R10, PT ;  /* 0x0000000a0d00720c */ /* 0x000fe20003f24070 */
[----:B0-----:R-:W-:Y:S01]  /*0c20*/  IMAD.HI.U32 R4, R9, R6, RZ ;  /* 0x0000000609047227 */ /* 0x001fe200078e00ff */
[----:B------:R-:W-:Y:S01]  /*0c30*/  ISETP.LT.AND P0, PT, R5, UR7, P0 ;  /* 0x0000000705007c0c */ /* 0x000fe20008701270 */
[----:B------:R-:W0:Y:S01]  /*0c40*/  LDCU UR4, c[0x0][0x3a4] ;  /* 0x00007480ff0477ac */ /* 0x000e220008000800 */
[----:B------:R-:W-:Y:S01]  /*0c50*/  LOP3.LUT R3, R7, 0x90, R3, 0x78, !PT ;  /* 0x0000009007037812 */ /* 0x000fe200078e7803 */
[----:B------:R-:W-:Y:S01]  /*0c60*/  IMAD.MOV R4, RZ, RZ, -R4 ;  /* 0x000000ffff047224 */ /* 0x000fe200078e0a04 */
[----:B------:R-:W-:Y:S01]  /*0c70*/  IABS R18, R19 ;  /* 0x0000001300127213 */ /* 0x000fe20000000000 */
[----:B------:R-:W-:Y:S01]  /*0c80*/  IMAD.HI.U32 R5, R9, R8, RZ ;  /* 0x0000000809057227 */ /* 0x000fe200078e00ff */
[----:B------:R-:W-:Y:S01]  /*0c90*/  IABS R22, R21 ;  /* 0x0000001500167213 */ /* 0x000fe20000000000 */
[----:B------:R-:W-:Y:S02]  /*0ca0*/  STL [R1+0x2004], R3 ;  /* 0x0020040301007387 */ /* 0x000fe40000100800 */
[----:B------:R-:W-:-:S02]  /*0cb0*/  IMAD R4, R165, R4, R6 ;  /* 0x00000004a5047224 */ /* 0x000fc400078e0206 */
[----:B------:R-:W-:Y:S01]  /*0cc0*/  @!P1 IMAD.IADD R10, R10, 0x1, -R13 ;  /* 0x000000010a0a9824 */ /* 0x000fe200078e0a0d */
[----:B------:R-:W-:Y:S01]  /*0cd0*/  ISETP.NE.AND P1, PT, R14, RZ, PT ;  /* 0x000000ff0e00720c */ /* 0x000fe20003f25270 */
[----:B------:R-:W-:Y:S01]  /*0ce0*/  IMAD.MOV R5, RZ, RZ, -R5 ;  /* 0x000000ffff057224 */ /* 0x000fe200078e0a05 */
[----:B------:R-:W-:Y:S01]  /*0cf0*/  ISETP.GT.U32.AND P6, PT, R165, R4, PT ;  /* 0x00000004a500720c */ /* 0x000fe20003fc4070 */
[--C-:B------:R-:W-:Y:S01]  /*0d00*/  @!P2 IMAD.IADD R11, R11, 0x1, -R165.reuse ;  /* 0x000000010b0ba824 */ /* 0x100fe200078e0aa5 */
[----:B------:R-:W-:Y:S01]  /*0d10*/  ISETP.GE.AND P2, PT, R15, RZ, PT ;  /* 0x000000ff0f00720c */ /* 0x000fe20003f46270 */
[C---:B------:R-:W-:Y:S01]  /*0d20*/  IMAD R6, R165.reuse, R5, R8 ;  /* 0x00000005a5067224 */ /* 0x040fe200078e0208 */
[----:B------:R1:W-:Y:S01]  /*0d30*/  STL [R1+0x2008], R2 ;  /* 0x0020080201007387 */ /* 0x0003e20000100800 */
[----:B------:R-:W-:Y:S01]  /*0d40*/  @!P3 IMAD.MOV R10, RZ, RZ, -R10 ;  /* 0x000000ffff0ab224 */ /* 0x000fe200078e0a0a */
[C---:B------:R-:W-:Y:S01]  /*0d50*/  ISETP.GT.U32.AND P5, PT, R165.reuse, R11, PT ;  /* 0x0000000ba500720c */ /* 0x040fe20003fa4070 */
[----:B------:R-:W-:Y:S01]  /*0d60*/  VIADD R7, R0, 0x3 ;  /* 0x0000000300077836 */ /* 0x000fe20000000000 */
[----:B------:R-:W-:Y:S01]  /*0d70*/  ISETP.GE.AND P3, PT, R16, RZ, PT ;  /* 0x000000ff1000720c */ /* 0x000fe20003f66270 */
[C---:B------:R-:W-:Y:S01]  /*0d80*/  VIADD R13, R0.reuse, 0x4 ;  /* 0x00000004000d7836 */ /* 0x040fe20000000000 */
[----:B------:R-:W-:Y:S01]  /*0d90*/  IABS R16, R17 ;  /* 0x0000001100107213 */ /* 0x000fe20000000000 */
[----:B------:R-:W-:Y:S01]  /*0da0*/  VIADD R15, R0, 0x5 ;  /* 0x00000005000f7836 */ /* 0x000fe20000000000 */
[----:B------:R-:W-:Y:S01]  /*0db0*/  @!P1 LOP3.LUT R10, RZ, R14, RZ, 0x33, !PT ;  /* 0x0000000eff0a9212 */ /* 0x000fe200078e33ff */
[--C-:B------:R-:W-:Y:S01]  /*0dc0*/  @!P6 IMAD.IADD R4, R4, 0x1, -R165.reuse ;  /* 0x000000010404e824 */ /* 0x100fe200078e0aa5 */
[C---:B------:R-:W-:Y:S01]  /*0dd0*/  ISETP.GT.U32.AND P1, PT, R165.reuse, R6, PT ;  /* 0x00000006a500720c */ /* 0x040fe20003f24070 */
[----:B------:R-:W-:Y:S01]  /*0de0*/  VIADD R23, R0, 0x15 ;  /* 0x0000001500177836 */ /* 0x000fe20000000000 */
[----:B------:R-:W-:Y:S01]  /*0df0*/  IABS R12, R7 ;  /* 0x00000007000c7213 */ /* 0x000fe20000000000 */
[----:B------:R-:W-:Y:S01]  /*0e00*/  STL [R1+0x200c], R10 ;  /* 0x00200c0a01007387 */ /* 0x000fe20000100800 */
[----:B------:R-:W-:Y:S01]  /*0e10*/  ISETP.GT.U32.AND P6, PT, R165, R4, PT ;  /* 0x00000004a500720c */ /* 0x000fe20003fc4070 */
[----:B------:R-:W-:Y:S01]  /*0e20*/  @!P5 IMAD.IADD R11, R11, 0x1, -R165 ;  /* 0x000000010b0bd824 */ /* 0x000fe200078e0aa5 */
[----:B------:R-:W-:Y:S01]  /*0e30*/  IABS R14, R13 ;  /* 0x0000000d000e7213 */ /* 0x000fe20000000000 */
[----:B------:R-:W-:Y:S01]  /*0e40*/  IMAD.HI.U32 R5, R9, R12, RZ ;  /* 0x0000000c09057227 */ /* 0x000fe200078e00ff */
[----:B------:R-:W-:-:S02]  /*0e50*/  ISETP.GE.AND P5, PT, R7, RZ, PT ;  /* 0x000000ff0700720c */ /* 0x000fc40003fa6270 */
[----:B------:R-:W-:Y:S01]  /*0e60*/  IABS R7, R15 ;  /* 0x0000000f00077213 */ /* 0x000fe20000000000 */
[----:B------:R-:W-:Y:S02]  /*0e70*/  IMAD.MOV R5, RZ, RZ, -R5 ;  /* 0x000000ffff057224 */ /* 0x000fe400078e0a05 */
[----:B------:R-:W-:Y:S02]  /*0e80*/  @!P1 IMAD.IADD R6, R6, 0x1, -R165 ;  /* 0x0000000106069824 */ /* 0x000fe400078e0aa5 */
[----:B------:R-:W-:Y:S02]  /*0e90*/  IMAD R8, R165, R5, R12 ;  /* 0x00000005a5087224 */ /* 0x000fe400078e020c */
[----:B------:R-:W-:Y:S01]  /*0ea0*/  IMAD.HI.U32 R5, R9, R14, RZ ;  /* 0x0000000e09057227 */ /* 0x000fe200078e00ff */
[----:B------:R-:W-:-:S03]  /*0eb0*/  ISETP.GT.U32.AND P1, PT, R165, R6, PT ;  /* 0x00000006a500720c */ /* 0x000fc60003f24070 */
[----:B------:R-:W-:Y:S02]  /*0ec0*/  IMAD.MOV.U32 R12, RZ, RZ, R7 ;  /* 0x000000ffff0c7224 */ /* 0x000fe400078e0007 */
[----:B------:R-:W-:Y:S01]  /*0ed0*/  @!P6 IMAD.IADD R4, R4, 0x1, -R165 ;  /* 0x000000010404e824 */ /* 0x000fe200078e0aa5 */
[----:B------:R-:W-:Y:S01]  /*0ee0*/  ISETP.GT.U32.AND P6, PT, R165, R8, PT ;  /* 0x00000008a500720c */ /* 0x000fe20003fc4070 */
[----:B------:R-:W-:Y:S02]  /*0ef0*/  IMAD.MOV R5, RZ, RZ, -R5 ;  /* 0x000000ffff057224 */ /* 0x000fe400078e0a05 */
[----:B------:R-:W-:-:S04]  /*0f00*/  IMAD.HI.U32 R7, R9, R12, RZ ;  /* 0x0000000c09077227 */ /* 0x000fc800078e00ff */
[----:B------:R-:W-:Y:S02]  /*0f10*/  IMAD.MOV.U32 R52, RZ, RZ, R4 ;  /* 0x000000ffff347224 */ /* 0x000fe400078e0004 */
[C---:B------:R-:W-:Y:S02]  /*0f20*/  IMAD R4, R165.reuse, R5, R14 ;  /* 0x00000005a5047224 */ /* 0x040fe400078e020e */
[----:B------:R-:W-:Y:S02]  /*0f30*/  IMAD.MOV R7, RZ, RZ, -R7 ;  /* 0x000000ffff077224 */ /* 0x000fe400078e0a07 */
[----:B------:R-:W-:Y:S01]  /*0f40*/  @!P1 IMAD.IADD R6, R6, 0x1, -R165 ;  /* 0x0000000106069824 */ /* 0x000fe200078e0aa5 */
[C---:B------:R-:W-:Y:S01]  /*0f50*/  ISETP.GT.U32.AND P1, PT, R165.reuse, R4, PT ;  /* 0x00000004a500720c */ /* 0x040fe20003f24070 */
[----:B------:R-:W-:Y:S02]  /*0f60*/  IMAD R12, R165, R7, R12 ;  /* 0x00000007a50c7224 */ /* 0x000fe400078e020c */
[----:B------:R-:W-:-:S02]  /*0f70*/  IMAD.MOV.U32 R33, RZ, RZ, R6 ;  /* 0x000000ffff217224 */ /* 0x000fc400078e0006 */
[----:B------:R-:W-:Y:S02]  /*0f80*/  @!P6 IMAD.IADD R8, R8, 0x1, -R165 ;  /* 0x000000010808e824 */ /* 0x000fe400078e0aa5 */
[----:B------:R-:W-:Y:S01]  /*0f90*/  @!P3 IMAD.MOV R33, RZ, RZ, -R33 ;  /* 0x000000ffff21b224 */ /* 0x000fe200078e0a21 */
[----:B------:R-:W-:Y:S01]  /*0fa0*/  ISETP.GT.U32.AND P3, PT, R165, R12, PT ;  /* 0x0000000ca500720c */ /* 0x000fe20003f64070 */
[----:B------:R-:W-:Y:S01]  /*0fb0*/  IMAD.HI.U32 R5, R9, R16, RZ ;  /* 0x0000001009057227 */ /* 0x000fe200078e00ff */
[----:B------:R-:W-:-:S03]  /*0fc0*/  ISETP.GT.U32.AND P6, PT, R165, R8, PT ;  /* 0x00000008a500720c */ /* 0x000fc60003fc4070 */
[----:B------:R-:W-:Y:S02]  /*0fd0*/  @!P1 IMAD.IADD R4, R4, 0x1, -R165 ;  /* 0x0000000104049824 */ /* 0x000fe400078e0aa5 */
[----:B------:R-:W-:Y:S01]  /*0fe0*/  @!P4 IMAD.MOV R11, RZ, RZ, -R11 ;  /* 0x000000ffff0bc224 */ /* 0x000fe200078e0a0b */
[----:B------:R-:W-:Y:S01]  /*0ff0*/  ISETP.GE.AND P4, PT, R13, RZ, PT ;  /* 0x000000ff0d00720c */ /* 0x000fe20003f86270 */
[----:B------:R-:W-:Y:S01]  /*1000*/  IMAD.MOV R5, RZ, RZ, -R5 ;  /* 0x000000ffff057224 */ /* 0x000fe200078e0a05 */
[----:B------:R-:W-:Y:S01]  /*1010*/  ISETP.GT.U32.AND P1, PT, R165, R4, PT ;  /* 0x00000004a500720c */ /* 0x000fe20003f24070 */
[C---:B------:R-:W-:Y:S01]  /*1020*/  VIADD R13, R0.reuse, 0x7 ;  /* 0x00000007000d7836 */ /* 0x040fe20000000000 */
[----:B------:R-:W-:Y:S01]  /*1030*/  STL [R1+0x2010], R11 ;  /* 0x0020100b01007387 */ /* 0x000fe20000100800 */
[----:B------:R-:W-:Y:S01]  /*1040*/  @!P2 IMAD.MOV R52, RZ, RZ, -R52 ;  /* 0x000000ffff34a224 */ /* 0x000fe200078e0a34 */
[----:B------:R-:W-:Y:S01]  /*1050*/  ISETP.GE.AND P2, PT, R15, RZ, PT ;  /* 0x000000ff0f00720c */ /* 0x000fe20003f46270 */
[----:B------:R-:W-:Y:S01]  /*1060*/  IMAD R6, R165, R5, R16 ;  /* 0x00000005a5067224 */ /* 0x000fe200078e0210 */
[----:B------:R-:W-:Y:S01]  /*1070*/  IABS R14, R13 ;  /* 0x0000000d000e7213 */ /* 0x000fe20000000000 */
[----:B------:R-:W-:-:S02]  /*1080*/  VIADD R15, R0, 0x8 ;  /* 0x00000008000f7836 */ /* 0x000fc40000000000 */
[--C-:B------:R-:W-:Y:S02]  /*1090*/  @!P3 IMAD.IADD R12, R12, 0x1, -R165.reuse ;  /* 0x000000010c0cb824 */ /* 0x100fe400078e0aa5 */
[----:B------:R-:W-:Y:S01]  /*10a0*/  @!P6 IMAD.IADD R8, R8, 0x1, -R165 ;  /* 0x000000010808e824 */ /* 0x000fe200078e0aa5 */
[----:B------:R-:W-:Y:S01]  /*10b0*/  ISETP.GT.U32.AND P6, PT, R165, R6, PT ;  /* 0x00000006a500720c */ /* 0x000fe20003fc4070 */
[----:B------:R-:W-:Y:S01]  /*10c0*/  IMAD.HI.U32 R5, R9, R14, RZ ;  /* 0x0000000e09057227 */ /* 0x000fe200078e00ff */
[----:B------:R-:W-:Y:S02]  /*10d0*/  IABS R16, R15 ;  /* 0x0000000f00107213 */ /* 0x000fe40000000000 */
[----:B------:R-:W-:Y:S01]  /*10e0*/  ISETP.GT.U32.AND P3, PT, R165, R12, PT ;  /* 0x0000000ca500720c */ /* 0x000fe20003f64070 */
[----:B------:R-:W-:Y:S02]  /*10f0*/  IMAD.MOV.U32 R31, RZ, RZ, R8 ;  /* 0x000000ffff1f7224 */ /* 0x000fe400078e0008 */
[----:B------:R-:W-:-:S04]  /*1100*/  IMAD.HI.U32 R8, R9, R18, RZ ;  /* 0x0000001209087227 */ /* 0x000fc800078e00ff */
[----:B------:R-:W-:-:S04]  /*1110*/  IMAD.HI.U32 R7, R9, R16, RZ ;  /* 0x0000001009077227 */ /* 0x000fc800078e00ff */
[----:B------:R-:W-:Y:S02]  /*1120*/  IMAD.MOV R5, RZ, RZ, -R5 ;  /* 0x000000ffff057224 */ /* 0x000fe400078e0a05 */
[----:B------:R-:W-:Y:S01]  /*1130*/  @!P1 IMAD.IADD R4, R4, 0x1, -R165 ;  /* 0x0000000104049824 */ /* 0x000fe200078e0aa5 */
[----:B------:R-:W-:Y:S01]  /*1140*/  ISETP.GE.AND P1, PT, R13, RZ, PT ;  /* 0x000000ff0d00720c */ /* 0x000fe20003f26270 */
[----:B------:R-:W-:Y:S02]  /*1150*/  IMAD.MOV R13, RZ, RZ, -R8 ;  /* 0x000000ffff0d7224 */ /* 0x000fe400078e0a08 */
[----:B------:R-:W-:Y:S02]  /*1160*/  IMAD.MOV R7, RZ, RZ, -R7 ;  /* 0x000000ffff077224 */ /* 0x000fe400078e0a07 */
[----:B------:R-:W-:Y:S02]  /*1170*/  IMAD R8, R165, R5, R14 ;  /* 0x00000005a5087224 */ /* 0x000fe400078e020e */
[----:B------:R-:W-:-:S02]  /*1180*/  @!P6 IMAD.IADD R6, R6, 0x1, -R165 ;  /* 0x000000010606e824 */ /* 0x000fc400078e0aa5 */
[C---:B------:R-:W-:Y:S02]  /*1190*/  IMAD R14, R165.reuse, R7, R16 ;  /* 0x00000007a50e7224 */ /* 0x040fe400078e0210 */
[----:B------:R-:W-:Y:S01]  /*11a0*/  @!P3 IMAD.IADD R12, R12, 0x1, -R165 ;  /* 0x000000010c0cb824 */ /* 0x000fe200078e0aa5 */
[C---:B------:R-:W-:Y:S01]  /*11b0*/  ISETP.GT.U32.AND P3, PT, R165.reuse, R8, PT ;  /* 0x00000008a500720c */ /* 0x040fe20003f64070 */
[----:B------:R-:W-:Y:S01]  /*11c0*/  IMAD.MOV.U32 R32, RZ, RZ, R4 ;  /* 0x000000ffff207224 */ /* 0x000fe200078e0004 */
[C---:B------:R-:W-:Y:S01]  /*11d0*/  ISETP.GT.U32.AND P6, PT, R165.reuse, R6, PT ;  /* 0x00000006a500720c */ /* 0x040fe20003fc4070 */
[----:B------:R-:W-:Y:S02]  /*11e0*/  VIADD R7, R0, 0xa ;  /* 0x0000000a00077836 */ /* 0x000fe40000000000 */
[----:B------:R-:W-:Y:S01]  /*11f0*/  @!P4 IMAD.MOV R32, RZ, RZ, -R32 ;  /* 0x000000ffff20c224 */ /* 0x000fe200078e0a20 */
[C---:B------:R-:W-:Y:S01]  /*1200*/  ISETP.GT.U32.AND P4, PT, R165.reuse, R14, PT ;  /* 0x0000000ea500720c */ /* 0x040fe20003f84070 */
[----:B------:R-:W-:-:S02]  /*1210*/  IMAD R16, R165, R13, R18 ;  /* 0x0000000da5107224 */ /* 0x000fc400078e0212 */
[----:B------:R-:W-:Y:S01]  /*1220*/  IMAD.MOV.U32 R34, RZ, RZ, R12 ;  /* 0x000000ffff227224 */ /* 0x000fe200078e000c */
[----:B------:R-:W-:Y:S01]  /*1230*/  IABS R12, R7 ;  /* 0x00000007000c7213 */ /* 0x000fe20000000000 */
[----:B------:R-:W-:Y:S01]  /*1240*/  @!P5 IMAD.MOV R31, RZ, RZ, -R31 ;  /* 0x000000ffff1fd224 */ /* 0x000fe200078e0a1f */
[----:B------:R-:W-:Y:S01]  /*1250*/  ISETP.GE.AND P5, PT, R17, RZ, PT ;  /* 0x000000ff1100720c */ /* 0x000fe20003fa6270 */
[--C-:B------:R-:W-:Y:S01]  /*1260*/  @!P3 IMAD.IADD R8, R8, 0x1, -R165.reuse ;  /* 0x000000010808b824 */ /* 0x100fe200078e0aa5 */
[----:B------:R-:W-:Y:S01]  /*1270*/  ISETP.GE.AND P3, PT, R19, RZ, PT ;  /* 0x000000ff1300720c */ /* 0x000fe20003f66270 */
[----:B------:R-:W-:Y:S01]  /*1280*/  @!P6 IMAD.IADD R6, R6, 0x1, -R165 ;  /* 0x000000010606e824 */ /* 0x000fe200078e0aa5 */
[----:B------:R-:W-:Y:S01]  /*1290*/  ISETP.GT.U32.AND P6, PT, R165, R16, PT ;  /* 0x00000010a500720c */ /* 0x000fe20003fc4070 */
[----:B------:R-:W-:-:S04]  /*12a0*/  IMAD.HI.U32 R4, R9, R12, RZ ;  /* 0x0000000c09047227 */ /* 0x000fc800078e00ff */
[--C-:B------:R-:W-:Y:S01]  /*12b0*/  @!P4 IMAD.IADD R14, R14, 0x1, -R165.reuse ;  /* 0x000000010e0ec824 */ /* 0x100fe200078e0aa5 */
[C---:B------:R-:W-:Y:S01]  /*12c0*/  ISETP.GT.U32.AND P4, PT, R165.reuse, R8, PT ;  /* 0x00000008a500720c */ /* 0x040fe20003f84070 */
[----:B------:R-:W-:Y:S02]  /*12d0*/  IMAD.MOV R4, RZ, RZ, -R4 ;  /* 0x000000ffff047224 */ /* 0x000fe400078e0a04 */
[----:B------:R-:W-:Y:S02]  /*12e0*/  VIADD R13, R0, 0xb ;  /* 0x0000000b000d7836 */ /* 0x000fe40000000000 */
[C---:B------:R-:W-:Y:S02]  /*12f0*/  IMAD R4, R165.reuse, R4, R12 ;  /* 0x00000004a5047224 */ /* 0x040fe400078e020c */
[----:B------:R-:W-:Y:S01]  /*1300*/  IMAD.MOV.U32 R36, RZ, RZ, R6 ;  /* 0x000000ffff247224 */ /* 0x000fe200078e0006 */
[----:B------:R-:W-:Y:S01]  /*1310*/  IABS R18, R13 ;  /* 0x0000000d00127213 */ /* 0x000fe20000000000 */
[--C-:B------:R-:W-:Y:S01]  /*1320*/  @!P6 IMAD.IADD R16, R16, 0x1, -R165.reuse ;  /* 0x000000011010e824 */ /* 0x100fe200078e0aa5 */
[----:B------:R-:W-:Y:S01]  /*1330*/  ISETP.GT.U32.AND P6, PT, R165, R14, PT ;  /* 0x0000000ea500720c */ /* 0x000fe20003fc4070 */
[----:B------:R-:W-:Y:S01]  /*1340*/  @!P2 IMAD.MOV R34, RZ, RZ, -R34 ;  /* 0x000000ffff22a224 */ /* 0x000fe200078e0a22 */
[----:B------:R-:W-:Y:S01]  /*1350*/  ISETP.GE.AND P2, PT, R15, RZ, PT ;  /* 0x000000ff0f00720c */ /* 0x000fe20003f46270 */
[----:B------:R-:W-:Y:S01]  /*1360*/  @!P4 IMAD.IADD R8, R8, 0x1, -R165 ;  /* 0x000000010808c824 */ /* 0x000fe200078e0aa5 */
[C---:B------:R-:W-:Y:S01]  /*1370*/  ISETP.GT.U32.AND P4, PT, R165.reuse, R4, PT ;  /* 0x00000004a500720c */ /* 0x040fe20003f84070 */
[----:B------:R-:W-:Y:S01]  /*1380*/  @!P5 IMAD.MOV R36, RZ, RZ, -R36 ;  /* 0x000000ffff24d224 */ /* 0x000fe200078e0a24 */
[----:B------:R-:W-:Y:S01]  /*1390*/  ISETP.GT.U32.AND P5, PT, R165, R16, PT ;  /* 0x00000010a500720c */ /* 0x000fe20003fa4070 */
[----:B------:R-:W-:-:S02]  /*13a0*/  VIADD R15, R0, 0xc ;  /* 0x0000000c000f7836 */ /* 0x000fc40000000000 */
[----:B------:R-:W-:-:S03]  /*13b0*/  IMAD.HI.U32 R5, R9, R18, RZ ;  /* 0x0000001209057227 */ /* 0x000fc600078e00ff */
[----:B------:R-:W-:Y:S01]  /*13c0*/  IABS R12, R15 ;  /* 0x0000000f000c7213 */ /* 0x000fe20000000000 */
[----:B------:R-:W-:Y:S02]  /*13d0*/  IMAD.MOV R5, RZ, RZ, -R5 ;  /* 0x000000ffff057224 */ /* 0x000fe400078e0a05 */
[----:B------:R-:W-:Y:S02]  /*13e0*/  VIADD R17, R0, 0xd ;  /* 0x0000000d00117836 */ /* 0x000fe40000000000 */
[----:B------:R-:W-:Y:S02]  /*13f0*/  IMAD R6, R165, R5, R18 ;  /* 0x00000005a5067224 */ /* 0x000fe400078e0212 */
[----:B------:R-:W-:Y:S01]  /*1400*/  @!P4 IMAD.IADD R4, R4, 0x1, -R165 ;  /* 0x000000010404c824 */ /* 0x000fe200078e0aa5 */
[----:B------:R-:W-:Y:S01]  /*1410*/  IABS R18, R17 ;  /* 0x0000001100127213 */ /* 0x000fe20000000000 */
[----:B------:R-:W-:Y:S01]  /*1420*/  IMAD.MOV.U32 R30, RZ, RZ, R8 ;  /* 0x000000ffff1e7224 */ /* 0x000fe200078e0008 */
[----:B------:R-:W-:Y:S01]  /*1430*/  ISETP.GE.AND P4, PT, R13, RZ, PT ;  /* 0x000000ff0d00720c */ /* 0x000fe20003f86270 */
[----:B------:R-:W-:-:S04]  /*1440*/  IMAD.HI.U32 R5, R9, R12, RZ ;  /* 0x0000000c09057227 */ /* 0x000fc800078e00ff */
[--C-:B------:R-:W-:Y:S01]  /*1450*/  @!P5 IMAD.IADD R16, R16, 0x1, -R165.reuse ;  /* 0x000000011010d824 */ /* 0x100fe200078e0aa5 */
[----:B------:R-:W-:Y:S01]  /*1460*/  ISETP.GE.AND P5, PT, R7, RZ, PT ;  /* 0x000000ff0700720c */ /* 0x000fe20003fa6270 */
[----:B------:R-:W-:Y:S01]  /*1470*/  @!P6 IMAD.IADD R14, R14, 0x1, -R165 ;  /* 0x000000010e0ee824 */ /* 0x000fe200078e0aa5 */
[C---:B------:R-:W-:Y:S01]  /*1480*/  ISETP.GT.U32.AND P6, PT, R165.reuse, R6, PT ;  /* 0x00000006a500720c */ /* 0x040fe20003fc4070 */
[----:B------:R-:W-:Y:S01]  /*1490*/  @!P1 IMAD.MOV R30, RZ, RZ, -R30 ;  /* 0x000000ffff1e9224 */ /* 0x000fe200078e0a1e */
[----:B------:R-:W-:Y:S01]  /*14a0*/  ISETP.GT.U32.AND P1, PT, R165, R4, PT ;  /* 0x00000004a500720c */ /* 0x000fe20003f24070 */
[----:B------:R-:W-:Y:S02]  /*14b0*/  IMAD.MOV R7, RZ, RZ, -R5 ;  /* 0x000000ffff077224 */ /* 0x000fe400078e0a05 */
[----:B------:R-:W-:-:S04]  /*14c0*/  IMAD.HI.U32 R5, R9, R18, RZ ;  /* 0x0000001209057227 */ /* 0x000fc800078e00ff */
[----:B------:R-:W-:Y:S02]  /*14d0*/  IMAD.MOV R8, RZ, RZ, -R5 ;  /* 0x000000ffff087224 */ /* 0x000fe400078e0a05 */
[----:B------:R-:W-:Y:S02]  /*14e0*/  VIADD R19, R0, 0xe ;  /* 0x0000000e00137836 */ /* 0x000fe40000000000 */
[C---:B------:R-:W-:Y:S02]  /*14f0*/  IMAD R8, R165.reuse, R8, R18 ;  /* 0x00000008a5087224 */ /* 0x040fe400078e0212 */
[--C-:B------:R-:W-:Y:S01]  /*1500*/  @!P6 IMAD.IADD R6, R6, 0x1, -R165.reuse ;  /* 0x000000010606e824 */ /* 0x100fe200078e0aa5 */
[----:B------:R-:W-:Y:S01]  /*1510*/  IABS R20, R19 ;  /* 0x0000001300147213 */ /* 0x000fe20000000000 */
[----:B------:R-:W-:Y:S01]  /*1520*/  @!P1 IMAD.IADD R4, R4, 0x1, -R165 ;  /* 0x0000000104049824 */ /* 0x000fe200078e0aa5 */
[C---:B------:R-:W-:Y:S01]  /*1530*/  ISETP.GT.U32.AND P1, PT, R165.reuse, R8, PT ;  /* 0x00000008a500720c */ /* 0x040fe20003f24070 */
[C---:B------:R-:W-:Y:S01]  /*1540*/  IMAD R12, R165.reuse, R7, R12 ;  /* 0x00000007a50c7224 */ /* 0x040fe200078e020c */
[----:B------:R-:W-:Y:S01]  /*1550*/  ISETP.GT.U32.AND P6, PT, R165, R6, PT ;  /* 0x00000006a500720c */ /* 0x000fe20003fc4070 */
[----:B------:R-:W-:-:S04]  /*1560*/  IMAD.HI.U32 R5, R9, R20, RZ ;  /* 0x0000001409057227 */ /* 0x000fc800078e00ff */
[----:B------:R-:W-:Y:S02]  /*1570*/  IMAD.MOV R5, RZ, RZ, -R5 ;  /* 0x000000ffff057224 */ /* 0x000fe400078e0a05 */
[C---:B------:R-:W-:Y:S02]  /*1580*/  VIADD R7, R0.reuse, 0xf ;  /* 0x0000000f00077836 */ /* 0x040fe40000000000 */
[----:B------:R-:W-:Y:S02]  /*1590*/  IMAD.MOV.U32 R37, RZ, RZ, R14 ;  /* 0x000000ffff257224 */ /* 0x000fe400078e000e */
[----:B------:R-:W-:Y:S02]  /*15a0*/  VIADD R13, R0, 0x10 ;  /* 0x00000010000d7836 */ /* 0x000fe40000000000 */
[----:B------:R-:W-:Y:S01]  /*15b0*/  IMAD.MOV.U32 R38, RZ, RZ, R16 ;  /* 0x000000ffff267224 */ /* 0x000fe200078e0010 */
[----:B------:R-:W-:Y:S01]  /*15c0*/  IABS R16, R7 ;  /* 0x0000000700107213 */ /* 0x000fe20000000000 */
[----:B------:R-:W-:Y:S01]  /*15d0*/  IMAD R14, R165, R5, R20 ;  /* 0x00000005a50e7224 */ /* 0x000fe200078e0214 */
[----:B------:R-:W-:Y:S01]  /*15e0*/  IABS R18, R13 ;  /* 0x0000000d00127213 */ /* 0x000fe20000000000 */
[----:B------:R-:W-:-:S02]  /*15f0*/  @!P1 IMAD.IADD R8, R8, 0x1, -R165 ;  /* 0x0000000108089824 */ /* 0x000fc400078e0aa5 */
[----:B------:R-:W-:Y:S02]  /*1600*/  IMAD.MOV.U32 R29, RZ, RZ, R4 ;  /* 0x000000ffff1d7224 */ /* 0x000fe400078e0004 */
[----:B------:R-:W-:Y:S01]  /*1610*/  @!P6 IMAD.IADD R6, R6, 0x1, -R165 ;  /* 0x000000010606e824 */ /* 0x000fe200078e0aa5 */
[C---:B------:R-:W-:Y:S01]  /*1620*/  ISETP.GT.U32.AND P6, PT, R165.reuse, R14, PT ;  /* 0x0000000ea500720c */ /* 0x040fe20003fc4070 */
[----:B------:R-:W-:Y:S01]  /*1630*/  @!P5 IMAD.MOV R29, RZ, RZ, -R29 ;  /* 0x000000ffff1dd224 */ /* 0x000fe200078e0a1d */
[----:B------:R-:W-:Y:S01]  /*1640*/  ISETP.GT.U32.AND P5, PT, R165, R8, PT ;  /* 0x00000008a500720c */ /* 0x000fe20003fa4070 */
[----:B------:R-:W-:-:S04]  /*1650*/  IMAD.HI.U32 R5, R9, R16, RZ ;  /* 0x0000001009057227 */ /* 0x000fc800078e00ff */
[----:B------:R-:W-:Y:S01]  /*1660*/  @!P3 IMAD.MOV R38, RZ, RZ, -R38 ;  /* 0x000000ffff26b224 */ /* 0x000fe200078e0a26 */
[----:B------:R-:W-:Y:S01]  /*1670*/  ISETP.GE.AND P3, PT, R15, RZ, PT ;  /* 0x000000ff0f00720c */ /* 0x000fe20003f66270 */
[----:B------:R-:W-:-:S04]  /*1680*/  IMAD.HI.U32 R4, R9, R18, RZ ;  /* 0x0000001209047227 */ /* 0x000fc800078e00ff */
[----:B------:R-:W-:Y:S02]  /*1690*/  VIADD R15, R0, 0x11 ;  /* 0x00000011000f7836 */ /* 0x000fe40000000000 */
[----:B------:R-:W-:Y:S02]  /*16a0*/  IMAD.MOV R5, RZ, RZ, -R5 ;  /* 0x000000ffff057224 */ /* 0x000fe400078e0a05 */
[----:B------:R-:W-:Y:S01]  /*16b0*/  IMAD.MOV.U32 R48, RZ, RZ, R6 ;  /* 0x000000ffff307224 */ /* 0x000fe200078e0006 */
[----:B------:R-:W-:Y:S01]  /*16c0*/  IABS R20, R15 ;  /* 0x0000000f00147213 */ /* 0x000fe20000000000 */
[----:B------:R-:W-:Y:S01]  /*16d0*/  @!P2 IMAD.MOV R37, RZ, RZ, -R37 ;  /* 0x000000ffff25a224 */ /* 0x000fe200078e0a25 */
[C---:B------:R-:W-:Y:S01]  /*16e0*/  ISETP.GT.U32.AND P2, PT, R165.reuse, R12, PT ;  /* 0x0000000ca500720c */ /* 0x040fe20003f44070 */
[----:B------:R-:W-:Y:S02]  /*16f0*/  IMAD.MOV R6, RZ, RZ, -R4 ;  /* 0x000000ffff067224 */ /* 0x000fe400078e0a04 */
[----:B------:R-:W-:-:S02]  /*1700*/  IMAD R4, R165, R5, R16 ;  /* 0x00000005a5047224 */ /* 0x000fc400078e0210 */
[--C-:B------:R-:W-:Y:S02]  /*1710*/  @!P6 IMAD.IADD R14, R14, 0x1, -R165.reuse ;  /* 0x000000010e0ee824 */ /* 0x100fe400078e0aa5 */
[----:B------:R-:W-:Y:S01]  /*1720*/  @!P5 IMAD.IADD R8, R8, 0x1, -R165 ;  /* 0x000000010808d824 */ /* 0x000fe200078e0aa5 */
[----:B------:R-:W-:Y:S01]  /*1730*/  ISETP.GT.U32.AND P5, PT, R165, R4, PT ;  /* 0x00000004a500720c */ /* 0x000fe20003fa4070 */
[----:B------:R-:W-:Y:S01]  /*1740*/  IMAD.HI.U32 R5, R9, R20, RZ ;  /* 0x0000001409057227 */ /* 0x000fe200078e00ff */
[----:B------:R-:W-:-:S03]  /*1750*/  ISETP.GT.U32.AND P6, PT, R165, R14, PT ;  /* 0x0000000ea500720c */ /* 0x000fc60003fc4070 */
[----:B------:R-:W-:Y:S02]  /*1760*/  IMAD.MOV R5, RZ, RZ, -R5 ;  /* 0x000000ffff057224 */ /* 0x000fe400078e0a05 */
[--C-:B------:R-:W-:Y:S01]  /*1770*/  @!P2 IMAD.IADD R12, R12, 0x1, -R165.reuse ;  /* 0x000000010c0ca824 */ /* 0x100fe200078e0aa5 */
[----:B------:R-:W-:Y:S01]  /*1780*/  ISETP.GE.AND P2, PT, R17, RZ, PT ;  /* 0x000000ff1100720c */ /* 0x000fe20003f46270 */
[C---:B------:R-:W-:Y:S02]  /*1790*/  IMAD R16, R165.reuse, R5, R20 ;  /* 0x00000005a5107224 */ /* 0x040fe400078e0214 */
[C---:B------:R-:W-:Y:S01]  /*17a0*/  IMAD R6, R165.reuse, R6, R18 ;  /* 0x00000006a5067224 */ /* 0x040fe200078e0212 */
[C---:B------:R-:W-:Y:S01]  /*17b0*/  ISETP.GT.U32.AND P1, PT, R165.reuse, R12, PT ;  /* 0x0000000ca500720c */ /* 0x040fe20003f24070 */
[----:B------:R-:W-:Y:S01]  /*17c0*/  @!P5 IMAD.IADD R4, R4, 0x1, -R165 ;  /* 0x000000010404d824 */ /* 0x000fe200078e0aa5 */
[----:B------:R-:W-:Y:S01]  /*17d0*/  ISETP.GT.U32.AND P5, PT, R165, R16, PT ;  /* 0x00000010a500720c */ /* 0x000fe20003fa4070 */
[----:B------:R-:W-:-:S02]  /*17e0*/  VIADD R17, R0, 0x12 ;  /* 0x0000001200117836 */ /* 0x000fc40000000000 */
[----:B------:R-:W-:Y:S01]  /*17f0*/  @!P4 IMAD.MOV R48, RZ, RZ, -R48 ;  /* 0x000000ffff30c224 */ /* 0x000fe200078e0a30 */
[----:B------:R-:W-:Y:S01]  /*1800*/  ISETP.GE.AND P4, PT, R19, RZ, PT ;  /* 0x000000ff1300720c */ /* 0x000fe20003f86270 */
[--C-:B------:R-:W-:Y:S01]  /*1810*/  @!P6 IMAD.IADD R14, R14, 0x1, -R165.reuse ;  /* 0x000000010e0ee824 */ /* 0x100fe200078e0aa5 */
[----:B------:R-:W-:Y:S01]  /*1820*/  ISETP.GT.U32.AND P6, PT, R165, R6, PT ;  /* 0x00000006a500720c */ /* 0x000fe20003fc4070 */
[----:B------:R-:W-:Y:S01]  /*1830*/  VIADD R19, R0, 0x13 ;  /* 0x0000001300137836 */ /* 0x000fe20000000000 */
[----:B------:R-:W-:Y:S01]  /*1840*/  IABS R18, R17 ;  /* 0x0000001100127213 */ /* 0x000fe20000000000 */
[----:B------:R-:W-:Y:S02]  /*1850*/  IMAD.MOV.U32 R45, RZ, RZ, R14 ;  /* 0x000000ffff2d7224 */ /* 0x000fe400078e000e */
[----:B------:R-:W-:Y:S01]  /*1860*/  @!P1 IMAD.IADD R12, R12, 0x1, -R165 ;  /* 0x000000010c0c9824 */ /* 0x000fe200078e0aa5 */
[----:B------:R-:W-:Y:S01]  /*1870*/  IABS R20, R19 ;  /* 0x0000001300147213 */ /* 0x000fe20000000000 */
[----:B------:R-:W-:Y:S01]  /*1880*/  IMAD.HI.U32 R5, R9, R18, RZ ;  /* 0x0000001209057227 */ /* 0x000fe200078e00ff */
[----:B------:R-:W-:-:S03]  /*1890*/  ISETP.GE.AND P1, PT, R7, RZ, PT ;  /* 0x000000ff0700720c */ /* 0x000fc60003f26270 */
[----:B------:R-:W-:Y:S01]  /*18a0*/  @!P5 IMAD.IADD R16, R16, 0x1, -R165 ;  /* 0x000000011010d824 */ /* 0x000fe200078e0aa5 */
[----:B------:R-:W-:Y:S01]  /*18b0*/  ISETP.GT.U32.AND P5, PT, R165, R4, PT ;  /* 0x00000004a500720c */ /* 0x000fe20003fa4070 */
[----:B------:R-:W-:Y:S02]  /*18c0*/  IMAD.MOV R7, RZ, RZ, -R5 ;  /* 0x000000ffff077224 */ /* 0x000fe400078e0a05 */
[----:B------:R-:W-:-:S04]  /*18d0*/  IMAD.HI.U32 R5, R9, R20, RZ ;  /* 0x0000001409057227 */ /* 0x000fc800078e00ff */
[----:B------:R-:W-:Y:S01]  /*18e0*/  @!P6 IMAD.IADD R6, R6, 0x1, -R165 ;  /* 0x000000010606e824 */ /* 0x000fe200078e0aa5 */
[----:B------:R-:W-:Y:S01]  /*18f0*/  ISETP.GE.AND P6, PT, R13, RZ, PT ;  /* 0x000000ff0d00720c */ /* 0x000fe20003fc6270 */
[----:B------:R-:W-:Y:S01]  /*1900*/  IMAD.MOV.U32 R47, RZ, RZ, R12 ;  /* 0x000000ffff2f7224 */ /* 0x000fe200078e000c */
[----:B------:R-:W-:Y:S01]  /*1910*/  IABS R13, R23 ;  /* 0x00000017000d7213 */ /* 0x000fe20000000000 */
[C---:B------:R-:W-:Y:S02]  /*1920*/  IMAD R18, R165.reuse, R7, R18 ;  /* 0x00000007a5127224 */ /* 0x040fe400078e0212 */
[----:B------:R-:W-:Y:S02]  /*1930*/  IMAD.MOV R5, RZ, RZ, -R5 ;  /* 0x000000ffff057224 */ /* 0x000fe400078e0a05 */
[----:B------:R-:W-:Y:S01]  /*1940*/  @!P3 IMAD.MOV R47, RZ, RZ, -R47 ;  /* 0x000000ffff2fb224 */ /* 0x000fe200078e0a2f */
[----:B------:R-:W-:Y:S01]  /*1950*/  ISETP.GT.U32.AND P3, PT, R165, R6, PT ;  /* 0x00000006a500720c */ /* 0x000fe20003f64070 */
[----:B------:R-:W-:-:S02]  /*1960*/  IMAD.MOV.U32 R46, RZ, RZ, R8 ;  /* 0x000000ffff2e7224 */ /* 0x000fc400078e0008 */
[C---:B------:R-:W-:Y:S02]  /*1970*/  IMAD R8, R165.reuse, R5, R20 ;  /* 0x00000005a5087224 */ /* 0x040fe400078e0214 */
[----:B------:R-:W-:Y:S01]  /*1980*/  @!P4 IMAD.MOV R45, RZ, RZ, -R45 ;  /* 0x000000ffff2dc224 */ /* 0x000fe200078e0a2d */
[----:B------:R-:W-:Y:S01]  /*1990*/  ISETP.GT.U32.AND P4, PT, R165, R18, PT ;  /* 0x00000012a500720c */ /* 0x000fe20003f84070 */
[----:B------:R-:W-:-:S04]  /*19a0*/  IMAD.HI.U32 R7, R9, R22, RZ ;  /* 0x0000001609077227 */ /* 0x000fc800078e00ff */
[----:B------:R-:W-:Y:S02]  /*19b0*/  IMAD.MOV.U32 R14, RZ, RZ, R13 ;  /* 0x000000ffff0e7224 */ /* 0x000fe400078e000d */
[----:B------:R-:W-:Y:S01]  /*19c0*/  @!P5 IMAD.IADD R4, R4, 0x1, -R165 ;  /* 0x000000010404d824 */ /* 0x000fe200078e0aa5 */
[----:B------:R-:W-:Y:S01]  /*19d0*/  ISETP.GT.U32.AND P5, PT, R165, R8, PT ;  /* 0x00000008a500720c */ /* 0x000fe20003fa4070 */
[----:B------:R-:W-:Y:S02]  /*19e0*/  IMAD.MOV R7, RZ, RZ, -R7 ;  /* 0x000000ffff077224 */ /* 0x000fe400078e0a07 */
[----:B------:R-:W-:-:S04]  /*19f0*/  IMAD.HI.U32 R5, R9, R14, RZ ;  /* 0x0000000e09057227 */ /* 0x000fc800078e00ff */
[C---:B------:R-:W-:Y:S02]  /*1a00*/  IMAD R12, R165.reuse, R7, R22 ;  /* 0x00000007a50c7224 */ /* 0x040fe400078e0216 */
[----:B------:R-:W-:Y:S02]  /*1a10*/  @!P3 IMAD.IADD R6, R6, 0x1, -R165 ;  /* 0x000000010606b824 */ /* 0x000fe400078e0aa5 */
[----:B------:R-:W-:Y:S01]  /*1a20*/  IMAD.MOV R5, RZ, RZ, -R5 ;  /* 0x000000ffff057224 */ /* 0x000fe200078e0a05 */
[----:B------:R-:W-:Y:S01]  /*1a30*/  ISETP.GT.U32.AND P3, PT, R165, R12, PT ;  /* 0x0000000ca500720c */ /* 0x000fe20003f64070 */
[----:B------:R-:W-:Y:S01]  /*1a40*/  @!P4 IMAD.IADD R18, R18, 0x1, -R165 ;  /* 0x000000011212c824 */ /* 0x000fe200078e0aa5 */
[----:B------:R-:W-:Y:S01]  /*1a50*/  ISETP.GE.AND P4, PT, R17, RZ, PT ;  /* 0x000000ff1100720c */ /* 0x000fe20003f86270 */
[----:B------:R-:W-:Y:S02]  /*1a60*/  IMAD R14, R165, R5, R14 ;  /* 0x00000005a50e7224 */ /* 0x000fe400078e020e */
[----:B------:R-:W-:-:S02]  /*1a70*/  IMAD.MOV.U32 R43, RZ, RZ, R6 ;  /* 0x000000ffff2b7224 */ /* 0x000fc400078e0006 */
[----:B------:R-:W-:Y:S01]  /*1a80*/  @!P2 IMAD.MOV R46, RZ, RZ, -R46 ;  /* 0x000000ffff2ea224 */ /* 0x000fe200078e0a2e */
[C---:B------:R-:W-:Y:S01]  /*1a90*/  ISETP.GT.U32.AND P2, PT, R165.reuse, R16, PT ;  /* 0x00000010a500720c */ /* 0x040fe20003f44070 */
[----:B------:R-:W-:Y:S02]  /*1aa0*/  VIADD R7, R0, 0x16 ;  /* 0x0000001600077836 */ /* 0x000fe40000000000 */
[----:B------:R-:W-:Y:S01]  /*1ab0*/  @!P5 IMAD.IADD R8, R8, 0x1, -R165 ;  /* 0x000000010808d824 */ /* 0x000fe200078e0aa5 */
[C---:B------:R-:W-:Y:S01]  /*1ac0*/  ISETP.GT.U32.AND P5, PT, R165.reuse, R18, PT ;  /* 0x00000012a500720c */ /* 0x040fe20003fa4070 */
[----:B------:R-:W-:Y:S01]  /*1ad0*/  @!P6 IMAD.MOV R43, RZ, RZ, -R43 ;  /* 0x000000ffff2be224 */ /* 0x000fe200078e0a2b */
[----:B------:R-:W-:Y:S01]  /*1ae0*/  ISETP.GT.U32.AND P6, PT, R165, R14, PT ;  /* 0x0000000ea500720c */ /* 0x000fe20003fc4070 */
[----:B------:R-:W-:Y:S01]  /*1af0*/  VIADD R13, R0, 0x17 ;  /* 0x00000017000d7836 */ /* 0x000fe20000000000 */
[----:B------:R-:W-:Y:S01]  /*1b00*/  IABS R20, R7 ;  /* 0x0000000700147213 */ /* 0x000fe20000000000 */
[----:B------:R-:W-:-:S02]  /*1b10*/  IMAD.MOV.U32 R44, RZ, RZ, R4 ;  /* 0x000000ffff2c7224 */ /* 0x000fc400078e0004 */
[----:B------:R-:W-:Y:S01]  /*1b20*/  @!P3 IMAD.IADD R12, R12, 0x1, -R165 ;  /* 0x000000010c0cb824 */ /* 0x000fe200078e0aa5 */
[----:B------:R-:W-:Y:S01]  /*1b30*/  IABS R5, R13 ;  /* 0x0000000d00057213 */ /* 0x000fe20000000000 */
[----:B------:R-:W-:-:S03]  /*1b40*/  IMAD.HI.U32 R4, R9, R20, RZ ;  /* 0x0000001409047227 */ /* 0x000fc600078e00ff */
[----:B------:R-:W-:Y:S01]  /*1b50*/  ISETP.GT.U32.AND P3, PT, R165, R12, PT ;  /* 0x0000000ca500720c */ /* 0x000fe20003f64070 */
[--C-:B------:R-:W-:Y:S01]  /*1b60*/  @!P2 IMAD.IADD R16, R16, 0x1, -R165.reuse ;  /* 0x000000011010a824 */ /* 0x100fe200078e0aa5 */
[----:B------:R-:W-:Y:S01]  /*1b70*/  ISETP.GE.AND P2, PT, R15, RZ, PT ;  /* 0x000000ff0f00720c */ /* 0x000fe20003f46270 */
[--C-:B------:R-:W-:Y:S01]  /*1b80*/  @!P5 IMAD.IADD R18, R18, 0x1, -R165.reuse ;  /* 0x000000011212d824 */ /* 0x100fe200078e0aa5 */
[----:B------:R-:W-:Y:S01]  /*1b90*/  ISETP.GE.AND P5, PT, R21, RZ, PT ;  /* 0x000000ff1500720c */ /* 0x000fe20003fa6270 */
[----:B------:R-:W-:Y:S02]  /*1ba0*/  IMAD.MOV R4, RZ, RZ, -R4 ;  /* 0x000000ffff047224 */ /* 0x000fe400078e0a04 */
[----:B------:R-:W-:Y:S02]  /*1bb0*/  @!P6 IMAD.IADD R14, R14, 0x1, -R165 ;  /* 0x000000010e0ee824 */ /* 0x000fe400078e0aa5 */
[----:B------:R-:W-:Y:S01]  /*1bc0*/  @!P1 IMAD.MOV R44, RZ, RZ, -R44 ;  /* 0x000000ffff2c9224 */ /* 0x000fe200078e0a2c */
[C---:B------:R-:W-:Y:S01]  /*1bd0*/  ISETP.GT.U32.AND P1, PT, R165.reuse, R8, PT ;  /* 0x00000008a500720c */ /* 0x040fe20003f24070 */
[----:B------:R-:W-:Y:S01]  /*1be0*/  IMAD.MOV.U32 R6, RZ, RZ, R5 ;  /* 0x000000ffff067224 */ /* 0x000fe200078e0005 */
[C---:B------:R-:W-:Y:S01]  /*1bf0*/  ISETP.GT.U32.AND P6, PT, R165.reuse, R14, PT ;  /* 0x0000000ea500720c */ /* 0x040fe20003fc4070 */
[----:B------:R-:W-:-:S02]  /*1c00*/  IMAD R4, R165, R4, R20 ;  /* 0x00000004a5047224 */ /* 0x000fc400078e0214 */
[----:B------:R-:W-:Y:S02]  /*1c10*/  IMAD.MOV.U32 R51, RZ, RZ, R18 ;  /* 0x000000ffff337224 */ /* 0x000fe400078e0012 */
[----:B------:R-:W-:-:S04]  /*1c20*/  IMAD.HI.U32 R5, R9, R6, RZ ;  /* 0x0000000609057227 */ /* 0x000fc800078e00ff */
[----:B------:R-:W-:Y:S01]  /*1c30*/  @!P4 IMAD.MOV R51, RZ, RZ, -R51 ;  /* 0x000000ffff33c224 */ /* 0x000fe200078e0a33 */
[----:B------:R-:W-:Y:S01]  /*1c40*/  ISETP.GT.U32.AND P4, PT, R165, R4, PT ;  /* 0x00000004a500720c */ /* 0x000fe20003f84070 */
[----:B------:R-:W-:Y:S02]  /*1c50*/  IMAD.MOV.U32 R35, RZ, RZ, R16 ;  /* 0x000000ffff237224 */ /* 0x000fe400078e0010 */
[----:B------:R-:W-:Y:S02]  /*1c60*/  IMAD.MOV R5, RZ, RZ, -R5 ;  /* 0x000000ffff057224 */ /* 0x000fe400078e0a05 */
[----:B------:R-:W-:Y:S01]  /*1c70*/  @!P2 IMAD.MOV R35, RZ, RZ, -R35 ;  /* 0x000000ffff23a224 */ /* 0x000fe200078e0a23 */
[----:B------:R-:W-:Y:S01]  /*1c80*/  ISETP.GE.AND P2, PT, R19, RZ, PT ;  /* 0x000000ff1300720c */ /* 0x000fe20003f46270 */
[----:B------:R-:W-:Y:S01]  /*1c90*/  @!P3 IMAD.IADD R12, R12, 0x1, -R165 ;  /* 0x000000010c0cb824 */ /* 0x000fe200078e0aa5 */
[----:B------:R-:W-:Y:S01]  /*1ca0*/  ISETP.GE.AND P3, PT, R7, RZ, PT ;  /* 0x000000ff0700720c */ /* 0x000fe20003f66270 */
[----:B------:R-:W-:-:S02]  /*1cb0*/  IMAD R6, R165, R5, R6 ;  /* 0x00000005a5067224 */ /* 0x000fc400078e0206 */
[--C-:B------:R-:W-:Y:S01]  /*1cc0*/  @!P1 IMAD.IADD R8, R8, 0x1, -R165.reuse ;  /* 0x0000000108089824 */ /* 0x100fe200078e0aa5 */
[----:B------:R-:W-:Y:S01]  /*1cd0*/  ISETP.GE.AND P1, PT, R23, RZ, PT ;  /* 0x000000ff1700720c */ /* 0x000fe20003f26270 */
[----:B------:R-:W-:Y:S02]  /*1ce0*/  VIADD R7, R0, 0x18 ;  /* 0x0000001800077836 */ /* 0x000fe40000000000 */
[----:B------:R-:W-:Y:S02]  /*1cf0*/  IMAD.MOV.U32 R50, RZ, RZ, R12 ;  /* 0x000000ffff327224 */ /* 0x000fe400078e000c */
[--C-:B------:R-:W-:Y:S01]  /*1d00*/  @!P6 IMAD.IADD R14, R14, 0x1, -R165.reuse ;  /* 0x000000010e0ee824 */ /* 0x100fe200078e0aa5 */
[----:B------:R-:W-:Y:S01]  /*1d10*/  ISETP.GT.U32.AND P6, PT, R165, R6, PT ;  /* 0x00000006a500720c */ /* 0x000fe20003fc4070 */
[----:B------:R-:W-:Y:S02]  /*1d20*/  VIADD R15, R0, 0x1a ;  /* 0x0000001a000f7836 */ /* 0x000fe40000000000 */
[----:B------:R-:W-:Y:S01]  /*1d30*/  IMAD.MOV.U32 R49, RZ, RZ, R8 ;  /* 0x000000ffff317224 */ /* 0x000fe200078e0008 */
[----:B------:R-:W-:Y:S01]  /*1d40*/  IABS R8, R7 ;  /* 0x0000000700087213 */ /* 0x000fe20000000000 */
[----:B------:R-:W-:-:S02]  /*1d50*/  @!P4 IMAD.IADD R4, R4, 0x1, -R165 ;  /* 0x000000010404c824 */ /* 0x000fc400078e0aa5 */
[----:B------:R-:W-:Y:S01]  /*1d60*/  @!P5 IMAD.MOV R50, RZ, RZ, -R50 ;  /* 0x000000ffff32d224 */ /* 0x000fe200078e0a32 */
[----:B------:R-:W-:Y:S01]  /*1d70*/  ISETP.GE.AND P5, PT, R7, RZ, PT ;  /* 0x000000ff0700720c */ /* 0x000fe20003fa6270 */
[----:B------:R-:W-:Y:S01]  /*1d80*/  @!P2 IMAD.MOV R49, RZ, RZ, -R49 ;  /* 0x000000ffff31a224 */ /* 0x000fe200078e0a31 */
[----:B------:R-:W-:Y:S01]  /*1d90*/  IABS R7, R15 ;  /* 0x0000000f00077213 */ /* 0x000fe20000000000 */
[----:B------:R-:W-:Y:S01]  /*1da0*/  IMAD.HI.U32 R5, R9, R8, RZ ;  /* 0x0000000809057227 */ /* 0x000fe200078e00ff */
[----:B------:R-:W-:Y:S02]  /*1db0*/  ISETP.GT.U32.AND P4, PT, R165, R4, PT ;  /* 0x00000004a500720c */ /* 0x000fe40003f84070 */
[----:B------:R-:W-:Y:S01]  /*1dc0*/  ISETP.GE.AND P2, PT, R13, RZ, PT ;  /* 0x000000ff0d00720c */ /* 0x000fe20003f46270 */
[----:B------:R-:W-:Y:S02]  /*1dd0*/  VIADD R13, R0, 0x19 ;  /* 0x00000019000d7836 */ /* 0x000fe40000000000 */
[----:B-1----:R-:W-:-:S02]  /*1de0*/  IMAD.MOV.U32 R2, RZ, RZ, R14 ;  /* 0x000000ffff027224 */ /* 0x002fc400078e000e */
[----:B------:R-:W-:Y:S01]  /*1df0*/  IMAD.MOV.U32 R14, RZ, RZ, R7 ;  /* 0x000000ffff0e7224 */ /* 0x000fe200078e0007 */
[----:B------:R-:W-:Y:S01]  /*1e00*/  IABS R12, R13 ;  /* 0x0000000d000c7213 */ /* 0x000fe20000000000 */
[----:B------:R-:W-:Y:S02]  /*1e10*/  IMAD.MOV R7, RZ, RZ, -R5 ;  /* 0x000000ffff077224 */ /* 0x000fe400078e0a05 */
[----:B------:R-:W-:Y:S02]  /*1e20*/  @!P6 IMAD.IADD R6, R6, 0x1, -R165 ;  /* 0x000000010606e824 */ /* 0x000fe400078e0aa5 */
[----:B------:R-:W-:Y:S02]  /*1e30*/  IMAD R8, R165, R7, R8 ;  /* 0x00000007a5087224 */ /* 0x000fe400078e0208 */
[----:B------:R-:W-:Y:S01]  /*1e40*/  IMAD.HI.U32 R5, R9, R12, RZ ;  /* 0x0000000c09057227 */ /* 0x000fe200078e00ff */
[----:B------:R-:W-:-:S03]  /*1e50*/  ISETP.GT.U32.AND P6, PT, R165, R6, PT ;  /* 0x00000006a500720c */ /* 0x000fc60003fc4070 */
[----:B------:R-:W-:Y:S01]  /*1e60*/  @!P4 IMAD.IADD R4, R4, 0x1, -R165 ;  /* 0x000000010404c824 */ /* 0x000fe200078e0aa5 */
[----:B------:R-:W-:Y:S01]  /*1e70*/  ISETP.GT.U32.AND P4, PT, R165, R8, PT ;  /* 0x00000008a500720c */ /* 0x000fe20003f84070 */
[----:B------:R-:W-:Y:S02]  /*1e80*/  IMAD.MOV R5, RZ, RZ, -R5 ;  /* 0x000000ffff057224 */ /* 0x000fe400078e0a05 */
[----:B------:R-:W-:Y:S01]  /*1e90*/  @!P1 IMAD.MOV R2, RZ, RZ, -R2 ;  /* 0x000000ffff029224 */ /* 0x000fe200078e0a02 */
[----:B------:R-:W-:Y:S01]  /*1ea0*/  ISETP.GE.AND P1, PT, R13, RZ, PT ;  /* 0x000000ff0d00720c */ /* 0x000fe20003f26270 */
[----:B------:R-:W-:Y:S02]  /*1eb0*/  IMAD R12, R165, R5, R12 ;  /* 0x00000005a50c7224 */ /* 0x000fe400078e020c */
[----:B------:R-:W-:Y:S01]  /*1ec0*/  IMAD.HI.U32 R7, R9, R14, RZ ;  /* 0x0000000e09077227 */ /* 0x000fe200078e00ff */
[----:B------:R1:W-:Y:S03]  /*1ed0*/  STL [R1+0x168], R2 ;  /* 0x0001680201007387 */ /* 0x0003e60000100800 */
[----:B------:R-:W-:-:S02]  /*1ee0*/  VIADD R13, R0, 0x1b ;  /* 0x0000001b000d7836 */ /* 0x000fc40000000000 */
[----:B------:R-:W-:Y:S01]  /*1ef0*/  @!P6 IMAD.IADD R6, R6, 0x1, -R165 ;  /* 0x000000010606e824 */ /* 0x000fe200078e0aa5 */
[C---:B------:R-:W-:Y:S01]  /*1f00*/  ISETP.GT.U32.AND P6, PT, R165.reuse, R12, PT ;  /* 0x0000000ca500720c */ /* 0x040fe20003fc4070 */
[----:B------:R-:W-:Y:S01]  /*1f10*/  IMAD.MOV R7, RZ, RZ, -R7 ;  /* 0x000000ffff077224 */ /* 0x000fe200078e0a07 */
[----:B------:R-:W-:Y:S01]  /*1f20*/  IABS R16, R13 ;  /* 0x0000000d00107213 */ /* 0x000fe20000000000 */
[----:B------:R-:W-:Y:S02]  /*1f30*/  @!P4 IMAD.IADD R8, R8, 0x1, -R165 ;  /* 0x000000010808c824 */ /* 0x000fe400078e0aa5 */
[----:B-1----:R-:W-:Y:S02]  /*1f40*/  IMAD.MOV.U32 R2, RZ, RZ, R4 ;  /* 0x000000ffff027224 */ /* 0x002fe400078e0004 */
[C---:B------:R-:W-:Y:S02]  /*1f50*/  IMAD R14, R165.reuse, R7, R14 ;  /* 0x00000007a50e7224 */ /* 0x040fe400078e020e */
[----:B------:R-:W-:Y:S01]  /*1f60*/  @!P3 IMAD.MOV R2, RZ, RZ, -R2 ;  /* 0x000000ffff02b224 */ /* 0x000fe200078e0a02 */
[----:B------:R-:W-:Y:S01]  /*1f70*/  ISETP.GT.U32.AND P3, PT, R165, R8, PT ;  /* 0x00000008a500720c */ /* 0x000fe20003f64070 */
[----:B------:R-:W-:Y:S01]  /*1f80*/  IMAD.HI.U32 R4, R9, R16, RZ ;  /* 0x0000001009047227 */ /* 0x000fe200078e00ff */
[----:B------:R-:W-:-:S02]  /*1f90*/  ISETP.GT.U32.AND P4, PT, R165, R14, PT ;  /* 0x0000000ea500720c */ /* 0x000fc40003f84070 */
[----:B------:R1:W-:Y:S01]  /*1fa0*/  STL [R1+0x164], R2 ;  /* 0x0001640201007387 */ /* 0x0003e20000100800 */
[----:B------:R-:W-:Y:S02]  /*1fb0*/  IMAD.MOV R4, RZ, RZ, -R4 ;  /* 0x000000ffff047224 */ /* 0x000fe400078e0a04 */
[--C-:B------:R-:W-:Y:S02]  /*1fc0*/  @!P6 IMAD.IADD R12, R12, 0x1, -R165.reuse ;  /* 0x000000010c0ce824 */ /* 0x100fe400078e0aa5 */
[----:B------:R-:W-:Y:S02]  /*1fd0*/  VIADD R17, R0, 0x1c ;  /* 0x0000001c00117836 */ /* 0x000fe40000000000 */
[C---:B------:R-:W-:Y:S01]  /*1fe0*/  IMAD R4, R165.reuse, R4, R16 ;  /* 0x00000004a5047224 */ /* 0x040fe200078e0210 */
[C---:B------:R-:W-:Y:S01]  /*1ff0*/  ISETP.GT.U32.AND P6, PT, R165.reuse, R12, PT ;  /* 0x0000000ca500720c */ /* 0x040fe20003fc4070 */
[--C-:B------:R-:W-:Y:S01]  /*2000*/  @!P3 IMAD.IADD R8, R8, 0x1, -R165.reuse ;  /* 0x000000010808b824 */ /* 0x100fe200078e0aa5 */
[----:B------:R-:W-:Y:S01]  /*2010*/  IABS R18, R17 ;  /* 0x0000001100127213 */ /* 0x000fe20000000000 */
[----:B-1----:R-:W-:Y:S01]  /*2020*/  IMAD.MOV.U32 R2, RZ, RZ, R6 ;  /* 0x000000ffff027224 */ /* 0x002fe200078e0006 */
[----:B------:R-:W-:Y:S01]  /*2030*/  ISETP.GT.U32.AND P3, PT, R165, R4, PT ;  /* 0x00000004a500720c */ /* 0x000fe20003f64070 */
[----:B------:R-:W-:-:S02]  /*2040*/  @!P4 IMAD.IADD R14, R14, 0x1, -R165 ;  /* 0x000000010e0ec824 */ /* 0x000fc400078e0aa5 */
[----:B------:R-:W-:Y:S01]  /*2050*/  @!P2 IMAD.MOV R2, RZ, RZ, -R2 ;  /* 0x000000ffff02a224 */ /* 0x000fe200078e0a02 */
[----:B------:R-:W-:Y:S01]  /*2060*/  ISETP.GE.AND P2, PT, R15, RZ, PT ;  /* 0x000000ff0f00720c */ /* 0x000fe20003f46270 */
[----:B------:R-:W-:Y:S01]  /*2070*/  VIADD R19, R0, 0x1d ;  /* 0x0000001d00137836 */ /* 0x000fe20000000000 */
[----:B------:R-:W-:Y:S01]  /*2080*/  ISETP.GT.U32.AND P4, PT, R165, R14, PT ;  /* 0x0000000ea500720c */ /* 0x000fe20003f84070 */
[----:B------:R-:W-:Y:S01]  /*2090*/  IMAD.HI.U32 R5, R9, R18, RZ ;  /* 0x0000001209057227 */ /* 0x000fe200078e00ff */
[----:B------:R1:W-:Y:S02]  /*20a0*/  STL [R1+0x160], R2 ;  /* 0x0001600201007387 */ /* 0x0003e40000100800 */
[----:B------:R-:W-:Y:S01]  /*20b0*/  IABS R20, R19 ;  /* 0x0000001300147213 */ /* 0x000fe20000000000 */
[----:B------:R-:W-:Y:S02]  /*20c0*/  IMAD.MOV R5, RZ, RZ, -R5 ;  /* 0x000000ffff057224 */ /* 0x000fe400078e0a05 */
[----:B------:R-:W-:-:S02]  /*20d0*/  @!P6 IMAD.IADD R12, R12, 0x1, -R165 ;  /* 0x000000010c0ce824 */ /* 0x000fc400078e0aa5 */
[C---:B------:R-:W-:Y:S02]  /*20e0*/  IMAD R6, R165.reuse, R5, R18 ;  /* 0x00000005a5067224 */ /* 0x040fe400078e0212 */
[----:B------:R-:W-:Y:S02]  /*20f0*/  VIADD R15, R0, 0x1e ;  /* 0x0000001e000f7836 */ /* 0x000fe40000000000 */
[----:B-1----:R-:W-:Y:S01]  /*2100*/  IMAD.MOV.U32 R2, RZ, RZ, R8 ;  /* 0x000000ffff027224 */ /* 0x002fe200078e0008 */
[----:B------:R-:W-:Y:S01]  /*2110*/  ISETP.GT.U32.AND P6, PT, R165, R6, PT ;  /* 0x00000006a500720c */ /* 0x000fe20003fc4070 */
[----:B------:R-:W-:Y:S01]  /*2120*/  @!P3 IMAD.IADD R4, R4, 0x1, -R165 ;  /* 0x000000010404b824 */ /* 0x000fe200078e0aa5 */
[----:B------:R-:W-:Y:S01]  /*2130*/  IABS R5, R15 ;  /* 0x0000000f00057213 */ /* 0x000fe20000000000 */
[----:B------:R-:W-:Y:S01]  /*2140*/  @!P5 IMAD.MOV R2, RZ, RZ, -R2 ;  /* 0x000000ffff02d224 */ /* 0x000fe200078e0a02 */
[----:B------:R-:W-:Y:S01]  /*2150*/  ISETP.GE.AND P5, PT, R13, RZ, PT ;  /* 0x000000ff0d00720c */ /* 0x000fe20003fa6270 */
[----:B------:R-:W-:Y:S01]  /*2160*/  IMAD.HI.U32 R7, R9, R20, RZ ;  /* 0x0000001409077227 */ /* 0x000fe200078e00ff */
[----:B------:R-:W-:-:S02]  /*2170*/  ISETP.GT.U32.AND P3, PT, R165, R4, PT ;  /* 0x00000004a500720c */ /* 0x000fc40003f64070 */
[----:B------:R1:W-:Y:S01]  /*2180*/  STL [R1+0x15c], R2 ;  /* 0x00015c0201007387 */ /* 0x0003e20000100800 */
[----:B------:R-:W-:Y:S02]  /*2190*/  IMAD.MOV R7, RZ, RZ, -R7 ;  /* 0x000000ffff077224 */ /* 0x000fe400078e0a07 */
[--C-:B------:R-:W-:Y:S02]  /*21a0*/  @!P4 IMAD.IADD R14, R14, 0x1, -R165.reuse ;  /* 0x000000010e0ec824 */ /* 0x100fe400078e0aa5 */
[C---:B------:R-:W-:Y:S02]  /*21b0*/  IMAD R8, R165.reuse, R7, R20 ;  /* 0x00000007a5087224 */ /* 0x040fe400078e0214 */
[----:B------:R-:W-:Y:S02]  /*21c0*/  @!P6 IMAD.IADD R6, R6, 0x1, -R165 ;  /* 0x000000010606e824 */ /* 0x000fe400078e0aa5 */
[----:B------:R-:W-:Y:S01]  /*21d0*/  VIADD R13, R0, 0x1f ;  /* 0x0000001f000d7836 */ /* 0x000fe20000000000 */
[C---:B------:R-:W-:Y:S01]  /*21e0*/  ISETP.GT.U32.AND P4, PT, R165.reuse, R8, PT ;  /* 0x00000008a500720c */ /* 0x040fe20003f84070 */
[----:B-1----:R-:W-:Y:S01]  /*21f0*/  IMAD.MOV.U32 R2, RZ, RZ, R12 ;  /* 0x000000ffff027224 */ /* 0x002fe200078e000c */
[----:B------:R-:W-:Y:S01]  /*2200*/  ISETP.GT.U32.AND P6, PT, R165, R6, PT ;  /* 0x00000006a500720c */ /* 0x000fe20003fc4070 */
[----:B------:R-:W-:-:S02]  /*2210*/  IMAD.MOV.U32 R12, RZ, RZ, R5 ;  /* 0x000000ffff0c7224 */ /* 0x000fc400078e0005 */
[----:B------:R-:W-:Y:S01]  /*2220*/  @!P1 IMAD.MOV R2, RZ, RZ, -R2 ;  /* 0x000000ffff029224 */ /* 0x000fe200078e0a02 */
[----:B------:R-:W-:Y:S01]  /*2230*/  ISETP.GE.AND P1, PT, R17, RZ, PT ;  /* 0x000000ff1100720c */ /* 0x000fe20003f26270 */
[----:B------:R-:W-:-:S03]  /*2240*/  IMAD.HI.U32 R5, R9, R12, RZ ;  /* 0x0000000c09057227 */ /* 0x000fc600078e00ff */
[----:B------:R1:W-:Y:S01]  /*2250*/  STL [R1+0x158], R2 ;  /* 0x0001580201007387 */ /* 0x0003e20000100800 */
[----:B------:R-:W-:Y:S02]  /*2260*/  IMAD.MOV R7, RZ, RZ, -R5 ;  /* 0x000000ffff077224 */ /* 0x000fe400078e0a05 */
[--C-:B------:R-:W-:Y:S01]  /*2270*/  @!P3 IMAD.IADD R4, R4, 0x1, -R165.reuse ;  /* 0x000000010404b824 */ /* 0x100fe200078e0aa5 */
[----:B------:R-:W-:Y:S01]  /*2280*/  ISETP.GE.AND P3, PT, R15, RZ, PT ;  /* 0x000000ff0f00720c */ /* 0x000fe20003f66270 */
[----:B------:R-:W-:Y:S02]  /*2290*/  IMAD R12, R165, R7, R12 ;  /* 0x00000007a50c7224 */ /* 0x000fe400078e020c */
[--C-:B------:R-:W-:Y:S02]  /*22a0*/  @!P4 IMAD.IADD R8, R8, 0x1, -R165.reuse ;  /* 0x000000010808c824 */ /* 0x100fe400078e0aa5 */
[----:B------:R-:W-:Y:S01]  /*22b0*/  @!P6 IMAD.IADD R6, R6, 0x1, -R165 ;  /* 0x000000010606e824 */ /* 0x000fe200078e0aa5 */
[----:B------:R-:W-:Y:S01]  /*22c0*/  ISETP.GE.AND P6, PT, R13, RZ, PT ;  /* 0x000000ff0d00720c */ /* 0x000fe20003fc6270 */
[----:B-1----:R-:W-:Y:S01]  /*22d0*/  IMAD.MOV.U32 R2, RZ, RZ, R14 ;  /* 0x000000ffff027224 */ /* 0x002fe200078e000e */
[----:B------:R-:W-:Y:S01]  /*22e0*/  IABS R14, R13 ;  /* 0x0000000d000e7213 */ /* 0x000fe20000000000 */
[----:B------:R-:W-:Y:S01]  /*22f0*/  VIADD R15, R0, 0x20 ;  /* 0x00000020000f7836 */ /* 0x000fe20000000000 */
[----:B------:R-:W-:Y:S01]  /*2300*/  ISETP.GT.U32.AND P4, PT, R165, R8, PT ;  /* 0x00000008a500720c */ /* 0x000fe20003f84070 */
[----:B------:R-:W-:Y:S01]  /*2310*/  @!P2 IMAD.MOV R2, RZ, RZ, -R2 ;  /* 0x000000ffff02a224 */ /* 0x000fe200078e0a02 */
[----:B------:R-:W-:Y:S01]  /*2320*/  ISETP.GE.AND P2, PT, R19, RZ, PT ;  /* 0x000000ff1300720c */ /* 0x000fe20003f46270 */
[----:B------:R-:W-:Y:S01]  /*2330*/  IMAD.HI.U32 R5, R9, R14, RZ ;  /* 0x0000000e09057227 */ /* 0x000fe200078e00ff */
[----:B------:R-:W-:-:S02]  /*2340*/  IABS R7, R15 ;  /* 0x0000000f00077213 */ /* 0x000fc40000000000 */
[----:B------:R1:W-:Y:S01]  /*2350*/  STL [R1+0x154], R2 ;  /* 0x0001540201007387 */ /* 0x0003e20000100800 */
[----:B------:R-:W-:Y:S02]  /*2360*/  IMAD.MOV R5, RZ, RZ, -R5 ;  /* 0x000000ffff057224 */ /* 0x000fe400078e0a05 */
[C---:B------:R-:W-:Y:S02]  /*2370*/  VIADD R13, R0.reuse, 0x21 ;  /* 0x00000021000d7836 */ /* 0x040fe40000000000 */
[----:B------:R-:W-:Y:S02]  /*2380*/  VIADD R17, R0, 0x22 ;  /* 0x0000002200117836 */ /* 0x000fe40000000000 */
[----:B------:R-:W-:Y:S01]  /*2390*/  @!P4 IMAD.IADD R8, R8, 0x1, -R165 ;  /* 0x000000010808c824 */ /* 0x000fe200078e0aa5 */
[----:B------:R-:W-:Y:S01]  /*23a0*/  IABS R16, R13 ;  /* 0x0000000d00107213 */ /* 0x000fe20000000000 */
[----:B------:R-:W-:Y:S01]  /*23b0*/  VIADD R21, R0, 0x26 ;  /* 0x0000002600157836 */ /* 0x000fe20000000000 */
[----:B------:R-:W-:Y:S01]  /*23c0*/  IABS R18, R17 ;  /* 0x0000001100127213 */ /* 0x000fe20000000000 */
[----:B-1----:R-:W-:-:S02]  /*23d0*/  IMAD.MOV.U32 R2, RZ, RZ, R4 ;  /* 0x000000ffff027224 */ /* 0x002fc400078e0004 */
[C---:B------:R-:W-:Y:S01]  /*23e0*/  IMAD R4, R165.reuse, R5, R14 ;  /* 0x00000005a5047224 */ /* 0x040fe200078e020e */
[----:B------:R-:W-:Y:S01]  /*23f0*/  IABS R22, R21 ;  /* 0x0000001500167213 */ /* 0x000fe20000000000 */
[----:B------:R-:W-:Y:S01]  /*2400*/  @!P5 IMAD.MOV R2, RZ, RZ, -R2 ;  /* 0x000000ffff02d224 */ /* 0x000fe200078e0a02 */
[C---:B------:R-:W-:Y:S01]  /*2410*/  ISETP.GT.U32.AND P5, PT, R165.reuse, R12, PT ;  /* 0x0000000ca500720c */ /* 0x040fe20003fa4070 */
[----:B------:R-:W-:Y:S01]  /*2420*/  IMAD.MOV.U32 R14, RZ, RZ, R7 ;  /* 0x000000ffff0e7224 */ /* 0x000fe200078e0007 */
[----:B------:R-:W-:Y:S01]  /*2430*/  ISETP.GT.U32.AND P4, PT, R165, R4, PT ;  /* 0x00000004a500720c */ /* 0x000fe20003f84070 */
[C---:B------:R-:W-:Y:S01]  /*2440*/  IMAD.HI.U32 R7, R9.reuse, R18, RZ ;  /* 0x0000001209077227 */ /* 0x040fe200078e00ff */
[----:B------:R1:W-:Y:S03]  /*2450*/  STL [R1+0x150], R2 ;  /* 0x0001500201007387 */ /* 0x0003e60000100800 */
[----:B------:R-:W-:-:S04]  /*2460*/  IMAD.HI.U32 R5, R9, R14, RZ ;  /* 0x0000000e09057227 */ /* 0x000fc800078e00ff */
[----:B------:R-:W-:Y:S02]  /*2470*/  IMAD.MOV R5, RZ, RZ, -R5 ;  /* 0x000000ffff057224 */ /* 0x000fe400078e0a05 */
[----:B------:R-:W-:Y:S01]  /*2480*/  @!P5 IMAD.IADD R12, R12, 0x1, -R165 ;  /* 0x000000010c0cd824 */ /* 0x000fe200078e0aa5 */
[----:B------:R-:W-:Y:S01]  /*2490*/  ISETP.GE.AND P5, PT, R15, RZ, PT ;  /* 0x000000ff0f00720c */ /* 0x000fe20003fa6270 */
[----:B-1----:R-:W-:Y:S02]  /*24a0*/  IMAD.MOV.U32 R2, RZ, RZ, R6 ;  /* 0x000000ffff027224 */ /* 0x002fe400078e0006 */
[----:B------:R-:W-:-:S04]  /*24b0*/  IMAD.HI.U32 R6, R9, R16, RZ ;  /* 0x0000001009067227 */ /* 0x000fc800078e00ff */
[----:B------:R-:W-:Y:S01]  /*24c0*/  @!P1 IMAD.MOV R2, RZ, RZ, -R2 ;  /* 0x000000ffff029224 */ /* 0x000fe200078e0a02 */
[C---:B------:R-:W-:Y:S01]  /*24d0*/  ISETP.GT.U32.AND P1, PT, R165.reuse, R12, PT ;  /* 0x0000000ca500720c */ /* 0x040fe20003f24070 */
[----:B------:R-:W-:Y:S02]  /*24e0*/  @!P4 IMAD.IADD R4, R4, 0x1, -R165 ;  /* 0x000000010404c824 */ /* 0x000fe400078e0aa5 */
[----:B------:R-:W-:Y:S01]  /*24f0*/  IMAD.MOV R7, RZ, RZ, -R7 ;  /* 0x000000ffff077224 */ /* 0x000fe200078e0a07 */
[----:B------:R1:W-:Y:S01]  /*2500*/  STL [R1+0x14c], R2 ;  /* 0x00014c0201007387 */ /* 0x0003e20000100800 */
[C---:B------:R-:W-:Y:S01]  /*2510*/  VIADD R19, R0.reuse, 0x25 ;  /* 0x0000002500137836 */ /* 0x040fe20000000000 */
[----:B------:R-:W-:Y:S01]  /*2520*/  ISETP.GT.U32.AND P4, PT, R165, R4, PT ;  /* 0x00000004a500720c */ /* 0x000fe20003f84070 */
[C---:B------:R-:W-:Y:S02]  /*2530*/  VIADD R23, R0.reuse, 0x27 ;  /* 0x0000002700177836 */ /* 0x040fe40000000000 */
[C---:B------:R-:W-:Y:S01]  /*2540*/  VIADD R25, R0.reuse, 0x29 ;  /* 0x0000002900197836 */ /* 0x040fe20000000000 */
[----:B------:R-:W-:Y:S01]  /*2550*/  IABS R20, R19 ;  /* 0x0000001300147213 */ /* 0x000fe20000000000 */
[----:B------:R-:W-:Y:S01]  /*2560*/  VIADD R27, R0, 0x2b ;  /* 0x0000002b001b7836 */ /* 0x000fe20000000000 */
[----:B------:R-:W-:Y:S01]  /*2570*/  IABS R24, R23 ;  /* 0x0000001700187213 */ /* 0x000fe20000000000 */
[----:B------:R-:W-:Y:S01]  /*2580*/  @!P1 IMAD.IADD R12, R12, 0x1, -R165 ;  /* 0x000000010c0c9824 */ /* 0x000fe200078e0aa5 */
[----:B------:R-:W-:Y:S01]  /*2590*/  ISETP.GE.AND P1, PT, R17, RZ, PT ;  /* 0x000000ff1100720c */ /* 0x000fe20003f26270 */
[----:B-1----:R-:W-:-:S02]  /*25a0*/  IMAD.MOV.U32 R2, RZ, RZ, R8 ;  /* 0x000000ffff027224 */ /* 0x002fc400078e0008 */
[----:B------:R-:W-:Y:S02]  /*25b0*/  IMAD.MOV R8, RZ, RZ, -R6 ;  /* 0x000000ffff087224 */ /* 0x000fe400078e0a06 */
[----:B------:R-:W-:Y:S01]  /*25c0*/  @!P2 IMAD.MOV R2, RZ, RZ, -R2 ;  /* 0x000000ffff02a224 */ /* 0x000fe200078e0a02 */
[----:B------:R-:W-:Y:S01]  /*25d0*/  ISETP.GE.AND P2, PT, R13, RZ, PT ;  /* 0x000000ff0d00720c */ /* 0x000fe20003f46270 */
[C---:B------:R-:W-:Y:S02]  /*25e0*/  IMAD R6, R165.reuse, R5, R14 ;  /* 0x00000005a5067224 */ /* 0x040fe400078e020e */
[----:B------:R-:W-:Y:S01]  /*25f0*/  @!P4 IMAD.IADD R4, R4, 0x1, -R165 ;  /* 0x000000010404c824 */ /* 0x000fe200078e0aa5 */
[----:B------:R1:W-:Y:S01]  /*2600*/  STL [R1+0x148], R2 ;  /* 0x0001480201007387 */ /* 0x0003e20000100800 */
[C---:B------:R-:W-:Y:S02]  /*2610*/  IMAD R8, R165.reuse, R8, R16 ;  /* 0x00000008a5087224 */ /* 0x040fe400078e0210 */
[----:B------:R-:W-:-:S02]  /*2620*/  IMAD R14, R165, R7, R18 ;  /* 0x00000007a50e7224 */ /* 0x000fc400078e0212 */
[C---:B------:R-:W-:Y:S02]  /*2630*/  VIADD R5, R0.reuse, 0x23 ;  /* 0x0000002300057836 */ /* 0x040fe40000000000 */
[----:B------:R-:W-:Y:S02]  /*2640*/  VIADD R17, R0, 0x24 ;  /* 0x0000002400117836 */ /* 0x000fe40000000000 */
[----:B------:R-:W-:Y:S01]  /*2650*/  IMAD.HI.U32 R7, R9, R20, RZ ;  /* 0x0000001409077227 */ /* 0x000fe200078e00ff */
[----:B------:R-:W-:Y:S02]  /*2660*/  IABS R16, R5 ;  /* 0x0000000500107213 */ /* 0x000fe40000000000 */
[----:B------:R-:W-:Y:S01]  /*2670*/  IABS R18, R17 ;  /* 0x0000001100127213 */ /* 0x000fe20000000000 */
[----:B-1----:R-:W-:Y:S01]  /*2680*/  IMAD.MOV.U32 R2, RZ, RZ, R12 ;  /* 0x000000ffff027224 */ /* 0x002fe200078e000c */
[----:B------:R-:W-:Y:S01]  /*2690*/  ISETP.GE.AND P4, PT, R5, RZ, PT ;  /* 0x000000ff0500720c */ /* 0x000fe20003f86270 */
[----:B------:R-:W-:-:S04]  /*26a0*/  IMAD.HI.U32 R12, R9, R22, RZ ;  /* 0x00000016090c7227 */ /* 0x000fc800078e00ff */
[----:B------:R-:W-:Y:S01]  /*26b0*/  @!P3 IMAD.MOV R2, RZ, RZ, -R2 ;  /* 0x000000ffff02b224 */ /* 0x000fe200078e0a02 */
[----:B------:R-:W-:Y:S01]  /*26c0*/  ISETP.GT.U32.AND P3, PT, R165, R6, PT ;  /* 0x00000006a500720c */ /* 0x000fe20003f64070 */
[----:B------:R-:W-:-:S03]  /*26d0*/  IMAD.HI.U32 R5, R9, R18, RZ ;  /* 0x0000001209057227 */ /* 0x000fc600078e00ff */
[----:B------:R1:W-:Y:S01]  /*26e0*/  STL [R1+0x144], R2 ;  /* 0x0001440201007387 */ /* 0x0003e20000100800 */
[----:B------:R-:W-:-:S04]  /*26f0*/  IMAD.HI.U32 R13, R9, R24, RZ ;  /* 0x00000018090d7227 */ /* 0x000fc800078e00ff */
[----:B------:R-:W-:Y:S02]  /*2700*/  IMAD.MOV R5, RZ, RZ, -R5 ;  /* 0x000000ffff057224 */ /* 0x000fe400078e0a05 */
[----:B------:R-:W-:Y:S02]  /*2710*/  IMAD.MOV R15, RZ, RZ, -R12 ;  /* 0x000000ffff0f7224 */ /* 0x000fe400078e0a0c */
[----:B------:R-:W-:Y:S02]  /*2720*/  @!P3 IMAD.IADD R6, R6, 0x1, -R165 ;  /* 0x000000010606b824 */ /* 0x000fe400078e0aa5 */
[----:B-1----:R-:W-:Y:S02]  /*2730*/  IMAD.MOV.U32 R2, RZ, RZ, R4 ;  /* 0x000000ffff027224 */ /* 0x002fe400078e0004 */
[----:B------:R-:W-:Y:S01]  /*2740*/  IMAD.HI.U32 R4, R9, R16, RZ ;  /* 0x0000001009047227 */ /* 0x000fe200078e00ff */
[----:B------:R-:W-:-:S03]  /*2750*/  ISETP.GT.U32.AND P3, PT, R165, R6, PT ;  /* 0x00000006a500720c */ /* 0x000fc60003f64070 */
[----:B------:R-:W-:Y:S01]  /*2760*/  @!P6 IMAD.MOV R2, RZ, RZ, -R2 ;  /* 0x000000ffff02e224 */ /* 0x000fe200078e0a02 */
[C---:B------:R-:W-:Y:S01]  /*2770*/  ISETP.GT.U32.AND P6, PT, R165.reuse, R8, PT ;  /* 0x00000008a500720c */ /* 0x040fe20003fc4070 */
[----:B------:R-:W-:Y:S02]  /*2780*/  IMAD.MOV R4, RZ, RZ, -R4 ;  /* 0x000000ffff047224 */ /* 0x000fe400078e0a04 */
[----:B------:R-:W-:Y:S01]  /*2790*/  IMAD.MOV R7, RZ, RZ, -R7 ;  /* 0x000000ffff077224 */ /* 0x000fe200078e0a07 */
[----:B------:R1:W-:Y:S01]  /*27a0*/  STL [R1+0x140], R2 ;  /* 0x0001400201007387 */ /* 0x0003e20000100800 */
[C---:B------:R-:W-:Y:S02]  /*27b0*/  IMAD R4, R165.reuse, R4, R16 ;  /* 0x00000004a5047224 */ /* 0x040fe400078e0210 */
[C---:B------:R-:W-:Y:S02]  /*27c0*/  IMAD R12, R165.reuse, R5, R18 ;  /* 0x00000005a50c7224 */ /* 0x040fe400078e0212 */
[----:B------:R-:W-:Y:S01]  /*27d0*/  @!P3 IMAD.IADD R6, R6, 0x1, -R165 ;  /* 0x000000010606b824 */ /* 0x000fe200078e0aa5 */
[----:B------:R-:W-:Y:S01]  /*27e0*/  ISETP.GT.U32.AND P3, PT, R165, R14, PT ;  /* 0x0000000ea500720c */ /* 0x000fe20003f64070 */
[----:B------:R-:W-:-:S02]  /*27f0*/  IMAD.MOV R13, RZ, RZ, -R13 ;  /* 0x000000ffff0d7224 */ /* 0x000fc400078e0a0d */
[--C-:B------:R-:W-:Y:S02]  /*2800*/  @!P6 IMAD.IADD R8, R8, 0x1, -R165.reuse ;  /* 0x000000010808e824 */ /* 0x100fe400078e0aa5 */
[----:B------:R-:W-:Y:S02]  /*2810*/  IMAD.MOV.U32 R3, RZ, RZ, R6 ;  /* 0x000000ffff037224 */ /* 0x000fe400078e0006 */
[C---:B------:R-:W-:Y:S01]  /*2820*/  IMAD R18, R165.reuse, R15, R22 ;  /* 0x0000000fa5127224 */ /* 0x040fe200078e0216 */
[C---:B------:R-:W-:Y:S01]  /*2830*/  ISETP.GT.U32.AND P6, PT, R165.reuse, R8, PT ;  /* 0x00000008a500720c */ /* 0x040fe20003fc4070 */
[C---:B------:R-:W-:Y:S02]  /*2840*/  IMAD R16, R165.reuse, R7, R20 ;  /* 0x00000007a5107224 */ /* 0x040fe400078e0214 */
[----:B------:R-:W-:Y:S01]  /*2850*/  IMAD R20, R165, R13, R24 ;  /* 0x0000000da5147224 */ /* 0x000fe200078e0218 */
[----:B------:R-:W-:Y:S01]  /*2860*/  IABS R24, R25 ;  /* 0x0000001900187213 */ /* 0x000fe20000000000 */
[----:B------:R-:W-:-:S02]  /*2870*/  @!P3 IMAD.IADD R14, R14, 0x1, -R165 ;  /* 0x000000010e0eb824 */ /* 0x000fc400078e0aa5 */
[----:B------:R-:W-:Y:S01]  /*2880*/  @!P5 IMAD.MOV R3, RZ, RZ, -R3 ;  /* 0x000000ffff03d224 */ /* 0x000fe200078e0a03 */
[C---:B------:R-:W-:Y:S01]  /*2890*/  ISETP.GT.U32.AND P5, PT, R165.reuse, R12, PT ;  /* 0x0000000ca500720c */ /* 0x040fe20003fa4070 */
[C---:B------:R-:W-:Y:S01]  /*28a0*/  VIADD R15, R0.reuse, 0x28 ;  /* 0x00000028000f7836 */ /* 0x040fe20000000000 */
[C---:B------:R-:W-:Y:S01]  /*28b0*/  ISETP.GT.U32.AND P3, PT, R165.reuse, R14, PT ;  /* 0x0000000ea500720c */ /* 0x040fe20003f64070 */
[----:B------:R-:W-:Y:S01]  /*28c0*/  VIADD R13, R0, 0x2a ;  /* 0x0000002a000d7836 */ /* 0x000fe20000000000 */
[----:B------:R-:W-:Y:S01]  /*28d0*/  STL [R1+0x13c], R3 ;  /* 0x00013c0301007387 */ /* 0x000fe20000100800 */
[----:B------:R-:W-:Y:S01]  /*28e0*/  @!P6 IMAD.IADD R8, R8, 0x1, -R165 ;  /* 0x000000010808e824 */ /* 0x000fe200078e0aa5 */
[----:B------:R-:W-:Y:S01]  /*28f0*/  ISETP.GT.U32.AND P6, PT, R165, R4, PT ;  /* 0x00000004a500720c */ /* 0x000fe20003fc4070 */
[----:B------:R-:W-:Y:S01]  /*2900*/  IMAD.HI.U32 R7, R9, R24, RZ ;  /* 0x0000001809077227 */ /* 0x000fe200078e00ff */
[----:B------:R-:W-:Y:S02]  /*2910*/  IABS R22, R15 ;  /* 0x0000000f00167213 */ /* 0x000fe40000000000 */
[----:B------:R-:W-:Y:S01]  /*2920*/  IABS R26, R13 ;  /* 0x0000000d001a7213 */ /* 0x000fe20000000000 */
[----:B-1----:R-:W-:-:S02]  /*2930*/  IMAD.MOV.U32 R2, RZ, RZ, R8 ;  /* 0x000000ffff027224 */ /* 0x002fc400078e0008 */
[--C-:B------:R-:W-:Y:S02]  /*2940*/  @!P5 IMAD.IADD R12, R12, 0x1, -R165.reuse ;  /* 0x000000010c0cd824 */ /* 0x100fe400078e0aa5 */
[--C-:B------:R-:W-:Y:S01]  /*2950*/  @!P3 IMAD.IADD R14, R14, 0x1, -R165.reuse ;  /* 0x000000010e0eb824 */ /* 0x100fe200078e0aa5 */
[C---:B------:R-:W-:Y:S01]  /*2960*/  ISETP.GT.U32.AND P3, PT, R165.reuse, R18, PT ;  /* 0x00000012a500720c */ /* 0x040fe20003f64070 */
[----:B------:R-:W-:Y:S01]  /*2970*/  @!P2 IMAD.MOV R2, RZ, RZ, -R2 ;  /* 0x000000ffff02a224 */ /* 0x000fe200078e0a02 */
[C---:B------:R-:W-:Y:S01]  /*2980*/  ISETP.GT.U32.AND P2, PT, R165.reuse, R16, PT ;  /* 0x00000010a500720c */ /* 0x040fe20003f44070 */
[----:B------:R-:W-:Y:S01]  /*2990*/  @!P6 IMAD.IADD R4, R4, 0x1, -R165 ;  /* 0x000000010404e824 */ /* 0x000fe200078e0aa5 */
[----:B------:R-:W-:Y:S01]  /*29a0*/  ISETP.GT.U32.AND P6, PT, R165, R20, PT ;  /* 0x00000014a500720c */ /* 0x000fe20003fc4070 */
[----:B------:R-:W-:Y:S01]  /*29b0*/  IMAD.HI.U32 R5, R9, R22, RZ ;  /* 0x0000001609057227 */ /* 0x000fe200078e00ff */
[----:B------:R1:W-:Y:S02]  /*29c0*/  STL [R1+0x138], R2 ;  /* 0x0001380201007387 */ /* 0x0003e40000100800 */
[----:B------:R-:W-:Y:S01]  /*29d0*/  ISETP.GT.U32.AND P5, PT, R165, R4, PT ;  /* 0x00000004a500720c */ /* 0x000fe20003fa4070 */
[----:B------:R-:W-:-:S02]  /*29e0*/  IMAD.MOV R6, RZ, RZ, -R5 ;  /* 0x000000ffff067224 */ /* 0x000fc400078e0a05 */
[----:B------:R-:W-:-:S04]  /*29f0*/  IMAD.HI.U32 R5, R9, R26, RZ ;  /* 0x0000001a09057227 */ /* 0x000fc800078e00ff */
[--C-:B------:R-:W-:Y:S02]  /*2a00*/  @!P3 IMAD.IADD R18, R18, 0x1, -R165.reuse ;  /* 0x000000011212b824 */ /* 0x100fe400078e0aa5 */
[--C-:B------:R-:W-:Y:S01]  /*2a10*/  @!P2 IMAD.IADD R16, R16, 0x1, -R165.reuse ;  /* 0x000000011010a824 */ /* 0x100fe200078e0aa5 */
[C---:B------:R-:W-:Y:S01]  /*2a20*/  ISETP.GT.U32.AND P2, PT, R165.reuse, R12, PT ;  /* 0x0000000ca500720c */ /* 0x040fe20003f44070 */
[----:B-1----:R-:W-:Y:S02]  /*2a30*/  IMAD.MOV.U32 R2, RZ, RZ, R14 ;  /* 0x000000ffff027224 */ /* 0x002fe400078e000e */
[----:B------:R-:W-:Y:S01]  /*2a40*/  @!P6 IMAD.IADD R20, R20, 0x1, -R165 ;  /* 0x000000011414e824 */ /* 0x000fe200078e0aa5 */
[C---:B------:R-:W-:Y:S01]  /*2a50*/  ISETP.GT.U32.AND P6, PT, R165.reuse, R18, PT ;  /* 0x00000012a500720c */ /* 0x040fe20003fc4070 */
[----:B------:R-:W-:Y:S01]  /*2a60*/  @!P1 IMAD.MOV R2, RZ, RZ, -R2 ;  /* 0x000000ffff029224 */ /* 0x000fe200078e0a02 */
[C---:B------:R-:W-:Y:S01]  /*2a70*/  ISETP.GT.U32.AND P3, PT, R165.reuse, R16, PT ;  /* 0x00000010a500720c */ /* 0x040fe20003f64070 */
[----:B------:R-:W-:Y:S01]  /*2a80*/  IMAD.MOV R7, RZ, RZ, -R7 ;  /* 0x000000ffff077224 */ /* 0x000fe200078e0a07 */
[C---:B------:R-:W-:Y:S01]  /*2a90*/  ISETP.GT.U32.AND P1, PT, R165.reuse, R20, PT ;  /* 0x00000014a500720c */ /* 0x040fe20003f24070 */
[C---:B------:R-:W-:Y:S01]  /*2aa0*/  IMAD R6, R165.reuse, R6, R22 ;  /* 0x00000006a5067224 */ /* 0x040fe200078e0216 */
[----:B------:R1:W-:Y:S01]  /*2ab0*/  STL [R1+0x130], R2 ;  /* 0x0001300201007387 */ /* 0x0003e20000100800 */
[----:B------:R-:W-:Y:S01]  /*2ac0*/  IMAD.MOV R5, RZ, RZ, -R5 ;  /* 0x000000ffff057224 */ /* 0x000fe200078e0a05 */
[----:B------:R-:W-:Y:S01]  /*2ad0*/  IABS R22, R27 ;  /* 0x0000001b00167213 */ /* 0x000fe20000000000 */
[----:B------:R-:W-:-:S02]  /*2ae0*/  IMAD R8, R165, R7, R24 ;  /* 0x00000007a5087224 */ /* 0x000fc400078e0218 */
[C---:B------:R-:W-:Y:S02]  /*2af0*/  IMAD R14, R165.reuse, R5, R26 ;  /* 0x00000005a50e7224 */ /* 0x040fe400078e021a */
[--C-:B------:R-:W-:Y:S01]  /*2b00*/  @!P5 IMAD.IADD R4, R4, 0x1, -R165.reuse ;  /* 0x000000010404d824 */ /* 0x100fe200078e0aa5 */
[C---:B------:R-:W-:Y:S01]  /*2b10*/  ISETP.GT.U32.AND P5, PT, R165.reuse, R6, PT ;  /* 0x00000006a500720c */ /* 0x040fe20003fa4070 */
[--C-:B------:R-:W-:Y:S01]  /*2b20*/  @!P2 IMAD.IADD R12, R12, 0x1, -R165.reuse ;  /* 0x000000010c0ca824 */ /* 0x100fe200078e0aa5 */
[C---:B------:R-:W-:Y:S01]  /*2b30*/  ISETP.GT.U32.AND P2, PT, R165.reuse, R8, PT ;  /* 0x00000008a500720c */ /* 0x040fe20003f44070 */
[--C-:B------:R-:W-:Y:S01]  /*2b40*/  @!P6 IMAD.IADD R18, R18, 0x1, -R165.reuse ;  /* 0x000000011212e824 */ /* 0x100fe200078e0aa5 */
[----:B------:R-:W-:Y:S01]  /*2b50*/  ISETP.GT.U32.AND P6, PT, R165, R14, PT ;  /* 0x0000000ea500720c */ /* 0x000fe20003fc4070 */
[--C-:B------:R-:W-:Y:S01]  /*2b60*/  @!P3 IMAD.IADD R16, R16, 0x1, -R165.reuse ;  /* 0x000000011010b824 */ /* 0x100fe200078e0aa5 */
[----:B------:R-:W-:Y:S01]  /*2b70*/  ISETP.GE.AND P3, PT, R17, RZ, PT ;  /* 0x000000ff1100720c */ /* 0x000fe20003f66270 */
[----:B------:R-:W-:Y:S01]  /*2b80*/  @!P1 IMAD.IADD R20, R20, 0x1, -R165 ;  /* 0x0000000114149824 */ /* 0x000fe200078e0aa5 */
[----:B------:R-:W-:Y:S01]  /*2b90*/  ISETP.GE.AND P1, PT, R19, RZ, PT ;  /* 0x000000ff1300720c */ /* 0x000fe20003f26270 */
[----:B------:R-:W-:-:S02]  /*2ba0*/  IMAD.MOV.U32 R10, RZ, RZ, R4 ;  /* 0x000000ffff0a7224 */ /* 0x000fc400078e0004 */
[----:B------:R-:W-:Y:S02]  /*2bb0*/  IMAD.MOV.U32 R3, RZ, RZ, R12 ;  /* 0x000000ffff037224 */ /* 0x000fe400078e000c */
[--C-:B------:R-:W-:Y:S01]  /*2bc0*/  @!P5 IMAD.IADD R6, R6, 0x1, -R165.reuse ;  /* 0x000000010606d824 */ /* 0x100fe200078e0aa5 */
[----:B------:R-:W-:Y:S01]  /*2bd0*/  ISETP.GE.AND P5, PT, R21, RZ, PT ;  /* 0x000000ff1500720c */ /* 0x000fe20003fa6270 */
[--C-:B------:R-:W-:Y:S01]  /*2be0*/  @!P2 IMAD.IADD R8, R8, 0x1, -R165.reuse ;  /* 0x000000010808a824 */ /* 0x100fe200078e0aa5 */
[----:B------:R-:W-:Y:S01]  /*2bf0*/  ISETP.GE.AND P2, PT, R23, RZ, PT ;  /* 0x000000ff1700720c */ /* 0x000fe20003f46270 */
[----:B-1----:R-:W-:Y:S02]  /*2c00*/  IMAD.MOV.U32 R2, RZ, RZ, R16 ;  /* 0x000000ffff027224 */ /* 0x002fe400078e0010 */
[----:B------:R-:W-:Y:S01]  /*2c10*/  @!P6 IMAD.IADD R14, R14, 0x1, -R165 ;  /* 0x000000010e0ee824 */ /* 0x000fe200078e0aa5 */
[----:B------:R-:W-:Y:S01]  /*2c20*/  ISETP.GT.U32.AND P6, PT, R165, R6, PT ;  /* 0x00000006a500720c */ /* 0x000fe20003fc4070 */
[----:B------:R-:W-:-:S02]  /*2c30*/  @!P4 IMAD.MOV R10, RZ, RZ, -R10 ;  /* 0x000000ffff0ac224 */ /* 0x000fc400078e0a0a */
[----:B------:R-:W-:Y:S01]  /*2c40*/  @!P3 IMAD.MOV R3, RZ, RZ, -R3 ;  /* 0x000000ffff03b224 */ /* 0x000fe200078e0a03 */
[----:B------:R-:W-:Y:S01]  /*2c50*/  ISETP.GT.U32.AND P4, PT, R165, R14, PT ;  /* 0x0000000ea500720c */ /* 0x000fe20003f84070 */
[----:B------:R-:W-:Y:S01]  /*2c60*/  @!P1 IMAD.MOV R2, RZ, RZ, -R2 ;  /* 0x000000ffff029224 */ /* 0x000fe200078e0a02 */
[----:B------:R-:W-:Y:S01]  /*2c70*/  STL [R1+0x12c], R10 ;  /* 0x00012c0a01007387 */ /* 0x000fe20000100800 */
[----:B------:R-:W-:Y:S01]  /*2c80*/  IMAD.HI.U32 R5, R9, R22, RZ ;  /* 0x0000001609057227 */ /* 0x000fe200078e00ff */
[----:B------:R-:W-:Y:S02]  /*2c90*/  ISETP.GE.AND P1, PT, R15, RZ, PT ;  /* 0x000000ff0f00720c */ /* 0x000fe40003f26270 */
[----:B------:R1:W-:Y:S01]  /*2ca0*/  STL [R1+0x128], R3 ;  /* 0x0001280301007387 */ /* 0x0003e20000100800 */
[----:B------:R-:W-:Y:S01]  /*2cb0*/  IMAD.MOV R5, RZ, RZ, -R5 ;  /* 0x000000ffff057224 */ /* 0x000fe200078e0a05 */
[C---:B------:R-:W-:Y:S01]  /*2cc0*/  ISETP.GT.U32.AND P3, PT, R165.reuse, R8, PT ;  /* 0x00000008a500720c */ /* 0x040fe20003f64070 */
[----:B------:R-:W-:Y:S01]  /*2cd0*/  VIADD R7, R0, 0x2c ;  /* 0x0000002c00077836 */ /* 0x000fe20000000000 */
[----:B------:R2:W-:Y:S01]  /*2ce0*/  STL [R1+0x124], R2 ;  /* 0x0001240201007387 */ /* 0x0005e20000100800 */
[----:B------:R-:W-:-:S02]  /*2cf0*/  IMAD R22, R165, R5, R22 ;  /* 0x00000005a5167224 */ /* 0x000fc400078e0216 */
[--C-:B------:R-:W-:Y:S01]  /*2d00*/  @!P6 IMAD.IADD R6, R6, 0x1, -R165.reuse ;  /* 0x000000010606e824 */ /* 0x100fe200078e0aa5 */
[----:B------:R-:W-:Y:S01]  /*2d10*/  IABS R24, R7 ;  /* 0x0000000700187213 */ /* 0x000fe20000000000 */
[----:B------:R-:W-:Y:S01]  /*2d20*/  @!P4 IMAD.IADD R14, R14, 0x1, -R165 ;  /* 0x000000010e0ec824 */ /* 0x000fe200078e0aa5 */
[----:B------:R-:W-:Y:S01]  /*2d30*/  ISETP.GE.AND P6, PT, R13, RZ, PT ;  /* 0x000000ff0d00720c */ /* 0x000fe20003fc6270 */
[----:B-1----:R-:W-:Y:S01]  /*2d40*/  IMAD.MOV.U32 R3, RZ, RZ, R18 ;  /* 0x000000ffff037224 */ /* 0x002fe200078e0012 */
[----:B------:R-:W-:Y:S01]  /*2d50*/  ISETP.GE.AND P4, PT, R7, RZ, PT ;  /* 0x000000ff0700720c */ /* 0x000fe20003f86270 */
[----:B------:R-:W-:-:S04]  /*2d60*/  IMAD.HI.U32 R4, R9, R24, RZ ;  /* 0x0000001809047227 */ /* 0x000fc800078e00ff */
[----:B--2---:R-:W-:Y:S02]  /*2d70*/  IMAD.MOV.U32 R2, RZ, RZ, R20 ;  /* 0x000000ffff027224 */ /* 0x004fe400078e0014 */
[----:B------:R-:W-:Y:S01]  /*2d80*/  @!P5 IMAD.MOV R3, RZ, RZ, -R3 ;  /* 0x000000ffff03d224 */ /* 0x000fe200078e0a03 */
[----:B------:R-:W-:Y:S01]  /*2d90*/  ISETP.GT.U32.AND P5, PT, R165, R22, PT ;  /* 0x00000016a500720c */ /* 0x000fe20003fa4070 */
[----:B------:R-:W-:Y:S01]  /*2da0*/  @!P2 IMAD.MOV R2, RZ, RZ, -R2 ;  /* 0x000000ffff02a224 */ /* 0x000fe200078e0a02 */
[----:B------:R-:W-:Y:S01]  /*2db0*/  ISETP.GE.AND P2, PT, R25, RZ, PT ;  /* 0x000000ff1900720c */ /* 0x000fe20003f46270 */
[----:B------:R-:W-:Y:S01]  /*2dc0*/  IMAD.MOV R4, RZ, RZ, -R4 ;  /* 0x000000ffff047224 */ /* 0x000fe200078e0a04 */
[----:B------:R1:W-:Y:S01]  /*2dd0*/  STL [R1+0x120], R3 ;  /* 0x0001200301007387 */ /* 0x0003e20000100800 */
[----:B------:R-:W-:Y:S02]  /*2de0*/  VIADD R5, R0, 0x2d ;  /* 0x0000002d00057836 */ /* 0x000fe40000000000 */
[----:B------:R-:W-:Y:S01]  /*2df0*/  IMAD R4, R165, R4, R24 ;  /* 0x00000004a5047224 */ /* 0x000fe200078e0218 */
[----:B------:R2:W-:Y:S01]  /*2e00*/  STL [R1+0x11c], R2 ;  /* 0x00011c0201007387 */ /* 0x0005e20000100800 */
[----:B------:R-:W-:Y:S01]  /*2e10*/  @!P3 IMAD.IADD R8, R8, 0x1, -R165 ;  /* 0x000000010808b824 */ /* 0x000fe200078e0aa5 */
[----:B------:R-:W-:Y:S01]  /*2e20*/  ISETP.GE.AND P3, PT, R27, RZ, PT ;  /* 0x000000ff1b00720c */ /* 0x000fe20003f66270 */
[----:B------:R-:W-:-:S02]  /*2e30*/  VIADD R7, R0, 0x2e ;  /* 0x0000002e00077836 */ /* 0x000fc40000000000 */
[----:B------:R-:W-:Y:S02]  /*2e40*/  @!P5 IMAD.IADD R22, R22, 0x1, -R165 ;  /* 0x000000011616d824 */ /* 0x000fe400078e0aa5 */
[----:B-1----:R-:W-:Y:S02]  /*2e50*/  IMAD.MOV.U32 R3, RZ, RZ, R8 ;  /* 0x000000ffff037224 */ /* 0x002fe400078e0008 */
[----:B------:R-:W-:Y:S01]  /*2e60*/  VIADD R17, R0, 0x30 ;  /* 0x0000003000117836 */ /* 0x000fe20000000000 */
[----:B------:R-:W-:Y:S01]  /*2e70*/  ISETP.GT.U32.AND P5, PT, R165, R22, PT ;  /* 0x00000016a500720c */ /* 0x000fe20003fa4070 */
[----:B--2---:R-:W-:Y:S01]  /*2e80*/  IMAD.MOV.U32 R2, RZ, RZ, R6 ;  /* 0x000000ffff027224 */ /* 0x004fe200078e0006 */
[----:B------:R-:W-:Y:S01]  /*2e90*/  IABS R6, R5 ;  /* 0x0000000500067213 */ /* 0x000fe20000000000 */
[----:B------:R-:W-:Y:S01]  /*2ea0*/  @!P2 IMAD.MOV R3, RZ, RZ, -R3 ;  /* 0x000000ffff03a224 */ /* 0x000fe200078e0a03 */
[----:B------:R-:W-:Y:S01]  /*2eb0*/  IABS R18, R17 ;  /* 0x0000001100127213 */ /* 0x000fe20000000000 */
[----:B------:R-:W-:Y:S01]  /*2ec0*/  @!P1 IMAD.MOV R2, RZ, RZ, -R2 ;  /* 0x000000ffff029224 */ /* 0x000fe200078e0a02 */
[----:B------:R-:W-:Y:S01]  /*2ed0*/  ISETP.GE.AND P1, PT, R5, RZ, PT ;  /* 0x000000ff0500720c */ /* 0x000fe20003f26270 */
[----:B------:R-:W-:Y:S01]  /*2ee0*/  IMAD.HI.U32 R5, R9, R6, RZ ;  /* 0x0000000609057227 */ /* 0x000fe200078e00ff */
[----:B------:R-:W-:-:S02]  /*2ef0*/  ISETP.GE.AND P2, PT, R7, RZ, PT ;  /* 0x000000ff0700720c */ /* 0x000fc40003f46270 */
[----:B------:R1:W-:Y:S01]  /*2f00*/  STL [R1+0x118], R2 ;  /* 0x0001180201007387 */ /* 0x0003e20000100800 */
[----:B------:R-:W-:Y:S02]  /*2f10*/  IMAD.MOV R5, RZ, RZ, -R5 ;  /* 0x000000ffff057224 */ /* 0x000fe400078e0a05 */
[----:B------:R-:W-:Y:S01]  /*2f20*/  VIADD R12, R0, 0x2f ;  /* 0x0000002f000c7836 */ /* 0x000fe20000000000 */
[----:B------:R-:W-:Y:S01]  /*2f30*/  STL [R1+0x114], R3 ;  /* 0x0001140301007387 */ /* 0x000fe20000100800 */
[----:B------:R-:W-:Y:S02]  /*2f40*/  @!P5 IMAD.IADD R22, R22, 0x1, -R165 ;  /* 0x000000011616d824 */ /* 0x000fe400078e0aa5 */
[----:B------:R-:W-:Y:S01]  /*2f50*/  VIADD R19, R0, 0x31 ;  /* 0x0000003100137836 */ /* 0x000fe20000000000 */
[----:B------:R-:W-:Y:S01]  /*2f60*/  IABS R16, R12 ;  /* 0x0000000c00107213 */ /* 0x000fe20000000000 */
[----:B------:R-:W-:Y:S01]  /*2f70*/  IMAD R6, R165, R5, R6 ;  /* 0x00000005a5067224 */ /* 0x000fe200078e0206 */
[----:B------:R-:W-:Y:S01]  /*2f80*/  ISETP.GE.AND P5, PT, R12, RZ, PT ;  /* 0x000000ff0c00720c */ /* 0x000fe20003fa6270 */
[----:B-1----:R-:W-:Y:S01]  /*2f90*/  IMAD.MOV.U32 R2, RZ, RZ, R14 ;  /* 0x000000ffff027224 */ /* 0x002fe200078e000e */
[----:B------:R-:W-:Y:S01]  /*2fa0*/  IABS R14, R7 ;  /* 0x00000007000e7213 */ /* 0x000fe20000000000 */
[----:B------:R-:W-:Y:S01]  /*2fb0*/  IMAD.HI.U32 R8, R9, R18, RZ ;  /* 0x0000001209087227 */ /* 0x000fe200078e00ff */
[----:B------:R-:W-:-:S03]  /*2fc0*/  IABS R20, R19 ;  /* 0x0000001300147213 */ /* 0x000fc60000000000 */
[----:B------:R-:W-:Y:S01]  /*2fd0*/  @!P6 IMAD.MOV R2, RZ, RZ, -R2 ;  /* 0x000000ffff02e224 */ /* 0x000fe200078e0a02 */
[----:B------:R-:W-:Y:S01]  /*2fe0*/  ISETP.GT.U32.AND P6, PT, R165, R4, PT ;  /* 0x00000004a500720c */ /* 0x000fe20003fc4070 */
[----:B------:R-:W-:-:S03]  /*2ff0*/  IMAD.HI.U32 R5, R9, R14, RZ ;  /* 0x0000000e09057227 */ /* 0x000fc600078e00ff */
[----:B------:R1:W-:Y:S01]  /*3000*/  STL [R1+0x110], R2 ;  /* 0x0001100201007387 */ /* 0x0003e20000100800 */
[----:B------:R-:W-:Y:S02]  /*3010*/  IMAD.MOV R5, RZ, RZ, -R5 ;  /* 0x000000ffff057224 */ /* 0x000fe400078e0a05 */
[----:B------:R-:W-:-:S04]  /*3020*/  IMAD.HI.U32 R7, R9, R16, RZ ;  /* 0x0000001009077227 */ /* 0x000fc800078e00ff */
[----:B------:R-:W-:Y:S02]  /*3030*/  IMAD.MOV R13, RZ, RZ, -R8 ;  /* 0x000000ffff0d7224 */ /* 0x000fe400078e0a08 */
[----:B------:R-:W-:Y:S02]  /*3040*/  @!P6 IMAD.IADD R4, R4, 0x1, -R165 ;  /* 0x000000010404e824 */ /* 0x000fe400078e0aa5 */
[----:B-1----:R-:W-:Y:S02]  /*3050*/  IMAD.MOV.U32 R2, RZ, RZ, R22 ;  /* 0x000000ffff027224 */ /* 0x002fe400078e0016 */
[C---:B------:R-:W-:Y:S01]  /*3060*/  IMAD R8, R165.reuse, R5, R14 ;  /* 0x00000005a5087224 */ /* 0x040fe200078e020e */
[C---:B------:R-:W-:Y:S01]  /*3070*/  ISETP.GT.U32.AND P6, PT, R165.reuse, R4, PT ;  /* 0x00000004a500720c */ /* 0x040fe20003fc4070 */
[----:B------:R-:W-:Y:S01]  /*3080*/  @!P3 IMAD.MOV R2, RZ, RZ, -R2 ;  /* 0x000000ffff02b224 */ /* 0x000fe200078e0a02 */
[----:B------:R-:W-:Y:S01]  /*3090*/  ISETP.GT.U32.AND P3, PT, R165, R6, PT ;  /* 0x00000006a500720c */ /* 0x000fe20003f64070 */
[----:B------:R-:W-:-:S03]  /*30a0*/  IMAD.HI.U32 R12, R9, R20, RZ ;  /* 0x00000014090c7227 */ /* 0x000fc600078e00ff */
[----:B------:R1:W-:Y:S01]  /*30b0*/  STL [R1+0x10c], R2 ;  /* 0x00010c0201007387 */ /* 0x0003e20000100800 */
[----:B------:R-:W-:Y:S02]  /*30c0*/  IMAD.MOV R7, RZ, RZ, -R7 ;  /* 0x000000ffff077224 */ /* 0x000fe400078e0a07 */
[----:B------:R-:W-:Y:S02]  /*30d0*/  IMAD.MOV R15, RZ, RZ, -R12 ;  /* 0x000000ffff0f7224 */ /* 0x000fe400078e0a0c */
[C---:B------:R-:W-:Y:S02]  /*30e0*/  IMAD R12, R165.reuse, R7, R16 ;  /* 0x00000007a50c7224 */ /* 0x040fe400078e0210 */
[--C-:B------:R-:W-:Y:S01]  /*30f0*/  @!P6 IMAD.IADD R4, R4, 0x1, -R165.reuse ;  /* 0x000000010404e824 */ /* 0x100fe200078e0aa5 */
[C---:B------:R-:W-:Y:S01]  /*3100*/  ISETP.GT.U32.AND P6, PT, R165.reuse, R8, PT ;  /* 0x00000008a500720c */ /* 0x040fe20003fc4070 */
[----:B------:R-:W-:Y:S01]  /*3110*/  @!P3 IMAD.IADD R6, R6, 0x1, -R165 ;  /* 0x000000010606b824 */ /* 0x000fe200078e0aa5 */
[C---:B------:R-:W-:Y:S01]  /*3120*/  ISETP.GT.U32.AND P3, PT, R165.reuse, R12, PT ;  /* 0x0000000ca500720c */ /* 0x040fe20003f64070 */
[----:B------:R-:W-:-:S02]  /*3130*/  IMAD R16, R165, R15, R20 ;  /* 0x0000000fa5107224 */ /* 0x000fc400078e0214 */
[C---:B------:R-:W-:Y:S02]  /*3140*/  VIADD R15, R0.reuse, 0x32 ;  /* 0x00000032000f7836 */ /* 0x040fe40000000000 */
[C---:B------:R-:W-:Y:S02]  /*3150*/  IMAD R14, R165.reuse, R13, R18 ;  /* 0x0000000da50e7224 */ /* 0x040fe400078e0212 */
[----:B------:R-:W-:Y:S01]  /*3160*/  VIADD R21, R0, 0x33 ;  /* 0x0000003300157836 */ /* 0x000fe20000000000 */
[----:B------:R-:W-:Y:S01]  /*3170*/  IABS R18, R15 ;  /* 0x0000000f00127213 */ /* 0x000fe20000000000 */
[----:B-1----:R-:W-:Y:S02]  /*3180*/  IMAD.MOV.U32 R2, RZ, RZ, R4 ;  /* 0x000000ffff027224 */ /* 0x002fe400078e0004 */
[--C-:B------:R-:W-:Y:S01]  /*3190*/  @!P6 IMAD.IADD R8, R8, 0x1, -R165.reuse ;  /* 0x000000010808e824 */ /* 0x100fe200078e0aa5 */
[C---:B------:R-:W-:Y:S01]  /*31a0*/  ISETP.GT.U32.AND P6, PT, R165.reuse, R6, PT ;  /* 0x00000006a500720c */ /* 0x040fe20003fc4070 */
[----:B------:R-:W-:Y:S01]  /*31b0*/  @!P3 IMAD.IADD R12, R12, 0x1, -R165 ;  /* 0x000000010c0cb824 */ /* 0x000fe200078e0aa5 */
[----:B------:R-:W-:Y:S01]  /*31c0*/  IABS R20, R21 ;  /* 0x0000001500147213 */ /* 0x000fe20000000000 */
[----:B------:R-:W-:Y:S01]  /*31d0*/  @!P4 IMAD.MOV R2, RZ, RZ, -R2 ;  /* 0x000000ffff02c224 */ /* 0x000fe200078e0a02 */
[----:B------:R-:W-:Y:S01]  /*31e0*/  ISETP.GT.U32.AND P4, PT, R165, R8, PT ;  /* 0x00000008a500720c */ /* 0x000fe20003f84070 */
[----:B------:R-:W-:Y:S01]  /*31f0*/  IMAD.HI.U32 R4, R9, R18, RZ ;  /* 0x0000001209047227 */ /* 0x000fe200078e00ff */
[----:B------:R-:W-:-:S02]  /*3200*/  ISETP.GT.U32.AND P3, PT, R165, R12, PT ;  /* 0x0000000ca500720c */ /* 0x000fc40003f64070 */
[----:B------:R1:W-:Y:S01]  /*3210*/  STL [R1+0x108], R2 ;  /* 0x0001080201007387 */ /* 0x0003e20000100800 */
[----:B------:R-:W-:-:S04]  /*3220*/  IMAD.HI.U32 R5, R9, R20, RZ ;  /* 0x0000001409057227 */ /* 0x000fc800078e00ff */
[----:B------:R-:W-:Y:S01]  /*3230*/  @!P6 IMAD.IADD R6, R6, 0x1, -R165 ;  /* 0x000000010606e824 */ /* 0x000fe200078e0aa5 */
[C---:B------:R-:W-:Y:S01]  /*3240*/  ISETP.GT.U32.AND P6, PT, R165.reuse, R14, PT ;  /* 0x0000000ea500720c */ /* 0x040fe20003fc4070 */
[----:B------:R-:W-:Y:S02]  /*3250*/  IMAD.MOV R4, RZ, RZ, -R4 ;  /* 0x000000ffff047224 */ /* 0x000fe400078e0a04 */
[----:B------:R-:W-:Y:S02]  /*3260*/  IMAD.MOV R5, RZ, RZ, -R5 ;  /* 0x000000ffff057224 */ /* 0x000fe400078e0a05 */
[C---:B------:R-:W-:Y:S02]  /*3270*/  IMAD R4, R165.reuse, R4, R18 ;  /* 0x00000004a5047224 */ /* 0x040fe400078e0212 */
[C---:B------:R-:W-:Y:S02]  /*3280*/  IMAD R18, R165.reuse, R5, R20 ;  /* 0x00000005a5127224 */ /* 0x040fe400078e0214 */
[--C-:B------:R-:W-:Y:S01]  /*3290*/  @!P3 IMAD.IADD R12, R12, 0x1, -R165.reuse ;  /* 0x000000010c0cb824 */ /* 0x100fe200078e0aa5 */
[C---:B------:R-:W-:Y:S01]  /*32a0*/  ISETP.GT.U32.AND P3, PT, R165.reuse, R4, PT ;  /* 0x00000004a500720c */ /* 0x040fe20003f64070 */
[--C-:B------:R-:W-:Y:S01]  /*32b0*/  @!P4 IMAD.IADD R8, R8, 0x1, -R165.reuse ;  /* 0x000000010808c824 */ /* 0x100fe200078e0aa5 */
[C---:B------:R-:W-:Y:S01]  /*32c0*/  ISETP.GT.U32.AND P4, PT, R165.reuse, R16, PT ;  /* 0x00000010a500720c */ /* 0x040fe20003f84070 */
[----:B------:R-:W-:Y:S01]  /*32d0*/  @!P6 IMAD.IADD R14, R14, 0x1, -R165 ;  /* 0x000000010e0ee824 */ /* 0x000fe200078e0aa5 */
[----:B------:R-:W-:Y:S01]  /*32e0*/  ISETP.GT.U32.AND P6, PT, R165, R18, PT ;  /* 0x00000012a500720c */ /* 0x000fe20003fc4070 */
[----:B-1----:R-:W-:-:S02]  /*32f0*/  IMAD.MOV.U32 R2, RZ, RZ, R6 ;  /* 0x000000ffff027224 */ /* 0x002fc400078e0006 */
[C---:B------:R-:W-:Y:S02]  /*3300*/  VIADD R23, R0.reuse, 0x34 ;  /* 0x0000003400177836 */ /* 0x040fe40000000000 */
[----:B------:R-:W-:Y:S01]  /*3310*/  @!P1 IMAD.MOV R2, RZ, RZ, -R2 ;  /* 0x000000ffff029224 */ /* 0x000fe200078e0a02 */
[----:B------:R-:W-:Y:S01]  /*3320*/  ISETP.GT.U32.AND P1, PT, R165, R14, PT ;  /* 0x0000000ea500720c */ /* 0x000fe20003f24070 */
[----:B------:R-:W-:Y:S01]  /*3330*/  VIADD R27, R0, 0x36 ;  /* 0x00000036001b7836 */ /* 0x000fe20000000000 */
[----:B------:R-:W-:Y:S01]  /*3340*/  IABS R22, R23 ;  /* 0x0000001700167213 */ /* 0x000fe20000000000 */
[--C-:B------:R-:W-:Y:S01]  /*3350*/  @!P3 IMAD.IADD R4, R4, 0x1, -R165.reuse ;  /* 0x000000010404b824 */ /* 0x100fe200078e0aa5 */
[----:B------:R1:W-:Y:S01]  /*3360*/  STL [R1+0x104], R2 ;  /* 0x0001040201007387 */ /* 0x0003e20000100800 */
[----:B------:R-:W-:Y:S01]  /*3370*/  @!P4 IMAD.IADD R16, R16, 0x1, -R165 ;  /* 0x000000011010c824 */ /* 0x000fe200078e0aa5 */
[----:B------:R-:W-:Y:S01]  /*3380*/  IABS R26, R27 ;  /* 0x0000001b001a7213 */ /* 0x000fe20000000000 */
[----:B------:R-:W-:Y:S01]  /*3390*/  VIADD R25, R0, 0x35 ;  /* 0x0000003500197836 */ /* 0x000fe20000000000 */
[----:B------:R-:W-:Y:S01]  /*33a0*/  ISETP.GE.AND P4, PT, R17, RZ, PT ;  /* 0x000000ff1100720c */ /* 0x000fe20003f86270 */
[----:B------:R-:W-:Y:S01]  /*33b0*/  IMAD.HI.U32 R5, R9, R22, RZ ;  /* 0x0000001609057227 */ /* 0x000fe200078e00ff */
[----:B------:R-:W-:-:S02]  /*33c0*/  ISETP.GT.U32.AND P3, PT, R165, R16, PT ;  /* 0x00000010a500720c */ /* 0x000fc40003f64070 */
[----:B------:R-:W-:Y:S01]  /*33d0*/  IABS R24, R25 ;  /* 0x0000001900187213 */ /* 0x000fe20000000000 */
[----:B------:R-:W-:Y:S01]  /*33e0*/  @!P6 IMAD.IADD R18, R18, 0x1, -R165 ;  /* 0x000000011212e824 */ /* 0x000fe200078e0aa5 */
[----:B------:R-:W-:Y:S01]  /*33f0*/  ISETP.GT.U32.AND P6, PT, R165, R4, PT ;  /* 0x00000004a500720c */ /* 0x000fe20003fc4070 */
[----:B-1----:R-:W-:Y:S02]  /*3400*/  IMAD.MOV.U32 R2, RZ, RZ, R8 ;  /* 0x000000ffff027224 */ /* 0x002fe400078e0008 */
[----:B------:R-:W-:-:S04]  /*3410*/  IMAD.HI.U32 R13, R9, R26, RZ ;  /* 0x0000001a090d7227 */ /* 0x000fc800078e00ff */
[----:B------:R-:W-:Y:S01]  /*3420*/  @!P2 IMAD.MOV R2, RZ, RZ, -R2 ;  /* 0x000000ffff02a224 */ /* 0x000fe200078e0a02 */
[C---:B------:R-:W-:Y:S01]  /*3430*/  ISETP.GT.U32.AND P2, PT, R165.reuse, R18, PT ;  /* 0x00000012a500720c */ /* 0x040fe20003f44070 */
[----:B------:R-:W-:Y:S02]  /*3440*/  IMAD.MOV R5, RZ, RZ, -R5 ;  /* 0x000000ffff057224 */ /* 0x000fe400078e0a05 */
[----:B------:R-:W-:Y:S01]  /*3450*/  IMAD.MOV R13, RZ, RZ, -R13 ;  /* 0x000000ffff0d7224 */ /* 0x000fe200078e0a0d */
[----:B------:R1:W-:Y:S01]  /*3460*/  STL [R1+0x100], R2 ;  /* 0x0001000201007387 */ /* 0x0003e20000100800 */
[----:B------:R-:W-:Y:S02]  /*3470*/  IMAD R20, R165, R5, R22 ;  /* 0x00000005a5147224 */ /* 0x000fe400078e0216 */
[----:B------:R-:W-:-:S04]  /*3480*/  IMAD.HI.U32 R7, R9, R24, RZ ;  /* 0x0000001809077227 */ /* 0x000fc800078e00ff */
[C---:B------:R-:W-:Y:S02]  /*3490*/  IMAD R6, R165.reuse, R13, R26 ;  /* 0x0000000da5067224 */ /* 0x040fe400078e021a */
[----:B------:R-:W-:Y:S02]  /*34a0*/  IMAD.MOV R7, RZ, RZ, -R7 ;  /* 0x000000ffff077224 */ /* 0x000fe400078e0a07 */
[----:B-1----:R-:W-:Y:S02]  /*34b0*/  IMAD.MOV.U32 R2, RZ, RZ, R12 ;  /* 0x000000ffff027224 */ /* 0x002fe400078e000c */
[--C-:B------:R-:W-:Y:S01]  /*34c0*/  @!P6 IMAD.IADD R4, R4, 0x1, -R165.reuse ;  /* 0x000000010404e824 */ /* 0x100fe200078e0aa5 */
[C---:B------:R-:W-:Y:S01]  /*34d0*/  ISETP.GT.U32.AND P6, PT, R165.reuse, R6, PT ;  /* 0x00000006a500720c */ /* 0x040fe20003fc4070 */
[----:B------:R-:W-:Y:S01]  /*34e0*/  @!P5 IMAD.MOV R2, RZ, RZ, -R2 ;  /* 0x000000ffff02d224 */ /* 0x000fe200078e0a02 */
[----:B------:R-:W-:Y:S01]  /*34f0*/  ISETP.GT.U32.AND P5, PT, R165, R20, PT ;  /* 0x00000014a500720c */ /* 0x000fe20003fa4070 */
[----:B------:R-:W-:Y:S01]  /*3500*/  @!P3 IMAD.IADD R16, R16, 0x1, -R165 ;  /* 0x000000011010b824 */ /* 0x000fe200078e0aa5 */
[----:B------:R-:W-:Y:S01]  /*3510*/  ISETP.GE.AND P3, PT, R19, RZ, PT ;  /* 0x000000ff1300720c */ /* 0x000fe20003f66270 */
[----:B------:R-:W-:Y:S01]  /*3520*/  IMAD R22, R165, R7, R24 ;  /* 0x00000007a5167224 */ /* 0x000fe200078e0218 */
[----:B------:R1:W-:Y:S01]  /*3530*/  STL [R1+0xfc], R2 ;  /* 0x0000fc0201007387 */ /* 0x0003e20000100800 */
[----:B------:R-:W-:-:S02]  /*3540*/  VIADD R13, R0, 0x37 ;  /* 0x00000037000d7836 */ /* 0x000fc40000000000 */
[--C-:B------:R-:W-:Y:S01]  /*3550*/  @!P1 IMAD.IADD R14, R14, 0x1, -R165.reuse ;  /* 0x000000010e0e9824 */ /* 0x100fe200078e0aa5 */
[----:B------:R-:W-:Y:S01]  /*3560*/  ISETP.GT.U32.AND P1, PT, R165, R22, PT ;  /* 0x00000016a500720c */ /* 0x000fe20003f24070 */
[--C-:B------:R-:W-:Y:S01]  /*3570*/  @!P2 IMAD.IADD R18, R18, 0x1, -R165.reuse ;  /* 0x000000011212a824 */ /* 0x100fe200078e0aa5 */
[----:B------:R-:W-:Y:S01]  /*3580*/  IABS R8, R13 ;  /* 0x0000000d00087213 */ /* 0x000fe20000000000 */
[----:B------:R-:W-:Y:S01]  /*3590*/  IMAD.MOV.U32 R3, RZ, RZ, R14 ;  /* 0x000000ffff037224 */ /* 0x000fe200078e000e */
[----:B------:R-:W-:Y:S01]  /*35a0*/  ISETP.GE.AND P2, PT, R15, RZ, PT ;  /* 0x000000ff0f00720c */ /* 0x000fe20003f46270 */
[----:B------:R-:W-:Y:S01]  /*35b0*/  @!P5 IMAD.IADD R20, R20, 0x1, -R165 ;  /* 0x000000011414d824 */ /* 0x000fe200078e0aa5 */
[----:B------:R-:W-:Y:S01]  /*35c0*/  ISETP.GE.AND P5, PT, R21, RZ, PT ;  /* 0x000000ff1500720c */ /* 0x000fe20003fa6270 */
[----:B-1----:R-:W-:Y:S02]  /*35d0*/  IMAD.MOV.U32 R2, RZ, RZ, R16 ;  /* 0x000000ffff027224 */ /* 0x002fe400078e0010 */
[----:B------:R-:W-:-:S04]  /*35e0*/  IMAD.HI.U32 R5, R9, R8, RZ ;  /* 0x0000000809057227 */ /* 0x000fc800078e00ff */
[----:B------:R-:W-:Y:S01]  /*35f0*/  @!P6 IMAD.IADD R6, R6, 0x1, -R165 ;  /* 0x000000010606e824 */ /* 0x000fe200078e0aa5 */
[C---:B------:R-:W-:Y:S01]  /*3600*/  ISETP.GT.U32.AND P6, PT, R165.reuse, R20, PT ;  /* 0x00000014a500720c */ /* 0x040fe20003fc4070 */
[----:B------:R-:W-:Y:S02]  /*3610*/  @!P4 IMAD.MOV R3, RZ, RZ, -R3 ;  /* 0x000000ffff03c224 */ /* 0x000fe400078e0a03 */
[----:B------:R-:W-:Y:S01]  /*3620*/  @!P3 IMAD.MOV R2, RZ, RZ, -R2 ;  /* 0x000000ffff02b224 */ /* 0x000fe200078e0a02 */
[----:B------:R-:W-:Y:S01]  /*3630*/  ISETP.GT.U32.AND P4, PT, R165, R6, PT ;  /* 0x00000006a500720c */ /* 0x000fe20003f84070 */
[----:B------:R-:W-:Y:S01]  /*3640*/  IMAD.MOV R7, RZ, RZ, -R5 ;  /* 0x000000ffff077224 */ /* 0x000fe200078e0a05 */
[----:B------:R1:W-:Y:S01]  /*3650*/  STL [R1+0xf8], R3 ;  /* 0x0000f80301007387 */ /* 0x0003e20000100800 */
[--C-:B------:R-:W-:Y:S01]  /*3660*/  @!P1 IMAD.IADD R22, R22, 0x1, -R165.reuse ;  /* 0x0000000116169824 */ /* 0x100fe200078e0aa5 */
[----:B------:R-:W-:Y:S01]  /*3670*/  ISETP.GE.AND P1, PT, R23, RZ, PT ;  /* 0x000000ff1700720c */ /* 0x000fe20003f26270 */
[----:B------:R-:W-:Y:S01]  /*3680*/  VIADD R17, R0, 0x38 ;  /* 0x0000003800117836 */ /* 0x000fe20000000000 */
[----:B------:R2:W-:Y:S01]  /*3690*/  STL [R1+0xf4], R2 ;  /* 0x0000f40201007387 */ /* 0x0005e20000100800 */
[C---:B------:R-:W-:Y:S01]  /*36a0*/  IMAD R8, R165.reuse, R7, R8 ;  /* 0x00000007a5087224 */ /* 0x040fe200078e0208 */
[----:B------:R-:W-:Y:S01]  /*36b0*/  ISETP.GT.U32.AND P3, PT, R165, R22, PT ;  /* 0x00000016a500720c */ /* 0x000fe20003f64070 */
[----:B------:R-:W-:Y:S01]  /*36c0*/  @!P6 IMAD.IADD R20, R20, 0x1, -R165 ;  /* 0x000000011414e824 */ /* 0x000fe200078e0aa5 */
[----:B------:R-:W-:Y:S01]  /*36d0*/  IABS R12, R17 ;  /* 0x00000011000c7213 */ /* 0x000fe20000000000 */
[----:B------:R-:W-:Y:S01]  /*36e0*/  VIADD R15, R0, 0x39 ;  /* 0x00000039000f7836 */ /* 0x000fe20000000000 */
[----:B------:R-:W-:Y:S01]  /*36f0*/  ISETP.GE.AND P6, PT, R27, RZ, PT ;  /* 0x000000ff1b00720c */ /* 0x000fe20003fc6270 */
[----:B-1----:R-:W-:-:S02]  /*3700*/  IMAD.MOV.U32 R3, RZ, RZ, R4 ;  /* 0x000000ffff037224 */ /* 0x002fc400078e0004 */
[----:B------:R-:W-:-:S04]  /*3710*/  IMAD.HI.U32 R5, R9, R12, RZ ;  /* 0x0000000c09057227 */ /* 0x000fc800078e00ff */
[----:B--2---:R-:W-:Y:S02]  /*3720*/  IMAD.MOV.U32 R2, RZ, RZ, R18 ;  /* 0x000000ffff027224 */ /* 0x004fe400078e0012 */
[----:B------:R-:W-:Y:S01]  /*3730*/  @!P2 IMAD.MOV R3, RZ, RZ, -R3 ;  /* 0x000000ffff03a224 */ /* 0x000fe200078e0a03 */
[----:B------:R-:W-:Y:S01]  /*3740*/  ISETP.GE.AND P2, PT, R25, RZ, PT ;  /* 0x000000ff1900720c */ /* 0x000fe20003f46270 */
[----:B------:R-:W-:Y:S01]  /*3750*/  @!P5 IMAD.MOV R2, RZ, RZ, -R2 ;  /* 0x000000ffff02d224 */ /* 0x000fe200078e0a02 */
[C---:B------:R-:W-:Y:S01]  /*3760*/  ISETP.GT.U32.AND P5, PT, R165.reuse, R8, PT ;  /* 0x00000008a500720c */ /* 0x040fe20003fa4070 */
[----:B------:R-:W-:Y:S01]  /*3770*/  IMAD.MOV R5, RZ, RZ, -R5 ;  /* 0x000000ffff057224 */ /* 0x000fe200078e0a05 */
[----:B------:R-:W-:Y:S01]  /*3780*/  STL [R1+0xf0], R3 ;  /* 0x0000f00301007387 */ /* 0x000fe20000100800 */
[--C-:B------:R-:W-:Y:S02]  /*3790*/  @!P3 IMAD.IADD R22, R22, 0x1, -R165.reuse ;  /* 0x000000011616b824 */ /* 0x100fe400078e0aa5 */
[----:B------:R-:W-:Y:S01]  /*37a0*/  IMAD R4, R165, R5, R12 ;  /* 0x00000005a5047224 */ /* 0x000fe200078e020c */
[----:B------:R1:W-:Y:S01]  /*37b0*/  STL [R1+0xec], R2 ;  /* 0x0000ec0201007387 */ /* 0x0003e20000100800 */
[----:B------:R-:W-:Y:S01]  /*37c0*/  IABS R12, R15 ;  /* 0x0000000f000c7213 */ /* 0x000fe20000000000 */
[----:B------:R-:W-:Y:S01]  /*37d0*/  @!P4 IMAD.IADD R6, R6, 0x1, -R165 ;  /* 0x000000010606c824 */ /* 0x000fe200078e0aa5 */
[----:B------:R-:W-:Y:S01]  /*37e0*/  ISETP.GE.AND P4, PT, R13, RZ, PT ;  /* 0x000000ff0d00720c */ /* 0x000fe20003f86270 */
[----:B------:R-:W-:Y:S01]  /*37f0*/  VIADD R16, R0, 0x3a ;  /* 0x0000003a00107836 */ /* 0x000fe20000000000 */
[----:B------:R-:W-:Y:S01]  /*3800*/  ISETP.GT.U32.AND P3, PT, R165, R4, PT ;  /* 0x00000004a500720c */ /* 0x000fe20003f64070 */
[----:B------:R-:W-:-:S03]  /*3810*/  IMAD.HI.U32 R5, R9, R12, RZ ;  /* 0x0000000c09057227 */ /* 0x000fc600078e00ff */
[----:B------:R-:W-:Y:S01]  /*3820*/  IABS R14, R16 ;  /* 0x00000010000e7213 */ /* 0x000fe20000000000 */
[----:B-1----:R-:W-:Y:S02]  /*3830*/  IMAD.MOV.U32 R2, RZ, RZ, R20 ;  /* 0x000000ffff027224 */ /* 0x002fe400078e0014 */
[----:B------:R-:W-:Y:S02]  /*3840*/  @!P5 IMAD.IADD R8, R8, 0x1, -R165 ;  /* 0x000000010808d824 */ /* 0x000fe400078e0aa5 */
[----:B------:R-:W-:Y:S01]  /*3850*/  @!P1 IMAD.MOV R2, RZ, RZ, -R2 ;  /* 0x000000ffff029224 */ /* 0x000fe200078e0a02 */
[----:B------:R-:W-:Y:S01]  /*3860*/  ISETP.GE.AND P1, PT, R17, RZ, PT ;  /* 0x000000ff1100720c */ /* 0x000fe20003f26270 */
[----:B------:R-:W-:Y:S01]  /*3870*/  IMAD.MOV R7, RZ, RZ, -R5 ;  /* 0x000000ffff077224 */ /* 0x000fe200078e0a05 */
[----:B------:R-:W-:Y:S01]  /*3880*/  ISETP.GT.U32.AND P5, PT, R165, R8, PT ;  /* 0x00000008a500720c */ /* 0x000fe20003fa4070 */
[----:B------:R-:W-:Y:S01]  /*3890*/  @!P3 IMAD.IADD R4, R4, 0x1, -R165 ;  /* 0x000000010404b824 */ /* 0x000fe200078e0aa5 */
[----:B------:R1:W-:Y:S01]  /*38a0*/  STL [R1+0xe8], R2 ;  /* 0x0000e80201007387 */ /* 0x0003e20000100800 */
[----:B------:R-:W-:Y:S01]  /*38b0*/  IMAD.HI.U32 R5, R9, R14, RZ ;  /* 0x0000000e09057227 */ /* 0x000fe200078e00ff */
[----:B------:R-:W-:-:S03]  /*38c0*/  ISETP.GE.AND P3, PT, R15, RZ, PT ;  /* 0x000000ff0f00720c */ /* 0x000fc60003f66270 */
[----:B------:R-:W-:Y:S02]  /*38d0*/  IMAD.MOV R5, RZ, RZ, -R5 ;  /* 0x000000ffff057224 */ /* 0x000fe400078e0a05 */
[C---:B------:R-:W-:Y:S02]  /*38e0*/  VIADD R15, R0.reuse, 0x3d ;  /* 0x0000003d000f7836 */ /* 0x040fe40000000000 */
[----:B------:R-:W-:Y:S02]  /*38f0*/  VIADD R13, R0, 0x3c ;  /* 0x0000003c000d7836 */ /* 0x000fe40000000000 */
[----:B-1----:R-:W-:Y:S01]  /*3900*/  IMAD.MOV.U32 R2, RZ, RZ, R22 ;  /* 0x000000ffff027224 */ /* 0x002fe200078e0016 */
[----:B------:R-:W-:Y:S01]  /*3910*/  IABS R18, R15 ;  /* 0x0000000f00127213 */ /* 0x000fe20000000000 */
[----:B------:R-:W-:Y:S02]  /*3920*/  @!P5 IMAD.IADD R8, R8, 0x1, -R165 ;  /* 0x000000010808d824 */ /* 0x000fe400078e0aa5 */
[----:B------:R-:W-:Y:S01]  /*3930*/  @!P2 IMAD.MOV R2, RZ, RZ, -R2 ;  /* 0x000000ffff02a224 */ /* 0x000fe200078e0a02 */
[----:B------:R-:W-:Y:S01]  /*3940*/  ISETP.GT.U32.AND P2, PT, R165, R4, PT ;  /* 0x00000004a500720c */ /* 0x000fe20003f44070 */
[----:B------:R-:W-:-:S02]  /*3950*/  VIADD R17, R0, 0x3e ;  /* 0x0000003e00117836 */ /* 0x000fc40000000000 */
[C---:B------:R-:W-:Y:S01]  /*3960*/  VIADD R21, R0.reuse, 0x40 ;  /* 0x0000004000157836 */ /* 0x040fe20000000000 */
[----:B------:R1:W-:Y:S01]  /*3970*/  STL [R1+0xe4], R2 ;  /* 0x0000e40201007387 */ /* 0x0003e20000100800 */
[C---:B------:R-:W-:Y:S02]  /*3980*/  VIADD R19, R0.reuse, 0x3f ;  /* 0x0000003f00137836 */ /* 0x040fe40000000000 */
[C---:B------:R-:W-:Y:S01]  /*3990*/  VIADD R23, R0.reuse, 0x41 ;  /* 0x0000004100177836 */ /* 0x040fe20000000000 */
[----:B------:R-:W-:Y:S01]  /*39a0*/  IABS R20, R21 ;  /* 0x0000001500147213 */ /* 0x000fe20000000000 */
[C---:B------:R-:W-:Y:S02]  /*39b0*/  VIADD R24, R0.reuse, 0x5a ;  /* 0x0000005a00187836 */ /* 0x040fe40000000000 */
[----:B------:R-:W-:Y:S01]  /*39c0*/  VIADD R25, R0, 0x6e ;  /* 0x0000006e00197836 */ /* 0x000fe20000000000 */
[----:B------:R-:W-:Y:S01]  /*39d0*/  IABS R22, R23 ;  /* 0x0000001700167213 */ /* 0x000fe20000000000 */
[----:B------:R-:W-:-:S02]  /*39e0*/  @!P2 IMAD.IADD R4, R4, 0x1, -R165 ;  /* 0x000000010404a824 */ /* 0x000fc400078e0aa5 */
[----:B-1----:R-:W-:Y:S02]  /*39f0*/  IMAD.MOV.U32 R2, RZ, RZ, R6 ;  /* 0x000000ffff027224 */ /* 0x002fe400078e0006 */
[C---:B------:R-:W-:Y:S02]  /*3a00*/  IMAD R6, R165.reuse, R7, R12 ;  /* 0x00000007a5067224 */ /* 0x040fe400078e020c */
[C---:B------:R-:W-:Y:S02]  /*3a10*/  VIADD R7, R0.reuse, 0x3b ;  /* 0x0000003b00077836 */ /* 0x040fe40000000000 */
[----:B------:R-:W-:Y:S01]  /*3a20*/  @!P6 IMAD.MOV R2, RZ, RZ, -R2 ;  /* 0x000000ffff02e224 */ /* 0x000fe200078e0a02 */
[C---:B------:R-:W-:Y:S01]  /*3a30*/  ISETP.GT.U32.AND P5, PT, R165.reuse, R6, PT ;  /* 0x00000006a500720c */ /* 0x040fe20003fa4070 */
[C---:B------:R-:W-:Y:S01]  /*3a40*/  IMAD R12, R165.reuse, R5, R14 ;  /* 0x00000005a50c7224 */ /* 0x040fe200078e020e */
[----:B------:R-:W-:Y:S01]  /*3a50*/  IABS R14, R7 ;  /* 0x00000007000e7213 */ /* 0x000fe20000000000 */
[----:B------:R-:W-:Y:S01]  /*3a60*/  VIADD R27, R0, 0x6f ;  /* 0x0000006f001b7836 */ /* 0x000fe20000000000 */
[----:B------:R1:W-:Y:S01]  /*3a70*/  STL [R1+0xe0], R2 ;  /* 0x0000e00201007387 */ /* 0x0003e20000100800 */
[----:B------:R-:W-:Y:S01]  /*3a80*/  ISETP.GE.AND P6, PT, R16, RZ, PT ;  /* 0x000000ff1000720c */ /* 0x000fe20003fc6270 */
[----:B------:R-:W-:Y:S01]  /*3a90*/  VIADD R28, R0, 0x71 ;  /* 0x00000071001c7836 */ /* 0x000fe20000000000 */
[----:B------:R-:W-:Y:S01]  /*3aa0*/  ISETP.GT.U32.AND P2, PT, R165, R12, PT ;  /* 0x0000000ca500720c */ /* 0x000fe20003f44070 */
[----:B------:R-:W-:Y:S01]  /*3ab0*/  IMAD.HI.U32 R5, R9, R14, RZ ;  /* 0x0000000e09057227 */ /* 0x000fe200078e00ff */
[----:B------:R-:W-:-:S03]  /*3ac0*/  IABS R16, R13 ;  /* 0x0000000d00107213 */ /* 0x000fc60000000000 */
[----:B------:R-:W-:Y:S02]  /*3ad0*/  IMAD.MOV R5, RZ, RZ, -R5 ;  /* 0x000000ffff057224 */ /* 0x000fe400078e0a05 */
[----:B------:R-:W-:Y:S02]  /*3ae0*/  @!P5 IMAD.IADD R6, R6, 0x1, -R165 ;  /* 0x000000010606d824 */ /* 0x000fe400078e0aa5 */
[----:B-1----:R-:W-:Y:S02]  /*3af0*/  IMAD.MOV.U32 R2, RZ, RZ, R8 ;  /* 0x000000ffff027224 */ /* 0x002fe400078e0008 */
[----:B------:R-:W-:Y:S01]  /*3b00*/  IMAD.HI.U32 R8, R9, R18, RZ ;  /* 0x0000001209087227 */ /* 0x000fe200078e00ff */
[----:B------:R-:W-:-:S03]  /*3b10*/  ISETP.GT.U32.AND P5, PT, R165, R6, PT ;  /* 0x00000006a500720c */ /* 0x000fc60003fa4070 */
[----:B------:R-:W-:Y:S01]  /*3b20*/  @!P4 IMAD.MOV R2, RZ, RZ, -R2 ;  /* 0x000000ffff02c224 */ /* 0x000fe200078e0a02 */
[----:B------:R-:W-:Y:S01]  /*3b30*/  ISETP.GE.AND P4, PT, R7, RZ, PT ;  /* 0x000000ff0700720c */ /* 0x000fe20003f86270 */
[----:B------:R-:W-:Y:S02]  /*3b40*/  @!P2 IMAD.IADD R12, R12, 0x1, -R165 ;  /* 0x000000010c0ca824 */ /* 0x000fe400078e0aa5 */
[----:B------:R-:W-:Y:S01]  /*3b50*/  IMAD.HI.U32 R7, R9, R16, RZ ;  /* 0x0000001009077227 */ /* 0x000fe200078e00ff */
[----:B------:R1:W-:Y:S02]  /*3b60*/  STL [R1+0xd8], R2 ;  /* 0x0000d80201007387 */ /* 0x0003e40000100800 */
[----:B------:R-:W-:Y:S01]  /*3b70*/  ISETP.GT.U32.AND P2, PT, R165, R12, PT ;  /* 0x0000000ca500720c */ /* 0x000fe20003f44070 */
[----:B------:R-:W-:Y:S02]  /*3b80*/  IMAD.MOV R7, RZ, RZ, -R7 ;  /* 0x000000ffff077224 */ /* 0x000fe400078e0a07 */
[----:B------:R-:W-:-:S02]  /*3b90*/  @!P5 IMAD.IADD R6, R6, 0x1, -R165 ;  /* 0x000000010606d824 */ /* 0x000fc400078e0aa5 */
[C---:B------:R-:W-:Y:S02]  /*3ba0*/  VIADD R39, R0.reuse, 0x77 ;  /* 0x0000007700277836 */ /* 0x040fe40000000000 */
[----:B------:R-:W-:Y:S02]  /*3bb0*/  VIADD R41, R0, 0x7a ;  /* 0x0000007a00297836 */ /* 0x000fe40000000000 */
[----:B-1----:R-:W-:Y:S02]  /*3bc0*/  IMAD.MOV.U32 R2, RZ, RZ, R4 ;  /* 0x000000ffff027224 */ /* 0x002fe400078e0004 */
[----:B------:R-:W-:Y:S02]  /*3bd0*/  IMAD R4, R165, R5, R14 ;  /* 0x00000005a5047224 */ /* 0x000fe400078e020e */
[----:B------:R-:W-:Y:S01]  /*3be0*/  @!P1 IMAD.MOV R2, RZ, RZ, -R2 ;  /* 0x000000ffff029224 */ /* 0x000fe200078e0a02 */
[----:B------:R-:W-:Y:S01]  /*3bf0*/  ISETP.GE.AND P1, PT, R13, RZ, PT ;  /* 0x000000ff0d00720c */ /* 0x000fe20003f26270 */
[----:B------:R-:W-:Y:S01]  /*3c00*/  IMAD.MOV R14, RZ, RZ, -R8 ;  /* 0x000000ffff0e7224 */ /* 0x000fe200078e0a08 */
[C---:B------:R-:W-:Y:S01]  /*3c10*/  ISETP.GT.U32.AND P5, PT, R165.reuse, R4, PT ;  /* 0x00000004a500720c */ /* 0x040fe20003fa4070 */
[C---:B------:R-:W-:Y:S01]  /*3c20*/  IMAD R8, R165.reuse, R7, R16 ;  /* 0x00000007a5087224 */ /* 0x040fe200078e0210 */
[----:B------:R1:W-:Y:S01]  /*3c30*/  STL [R1+0xd4], R2 ;  /* 0x0000d40201007387 */ /* 0x0003e20000100800 */
[C---:B------:R-:W-:Y:S01]  /*3c40*/  IMAD R14, R165.reuse, R14, R18 ;  /* 0x0000000ea50e7224 */ /* 0x040fe200078e0212 */
[----:B------:R-:W-:Y:S01]  /*3c50*/  IABS R16, R17 ;  /* 0x0000001100107213 */ /* 0x000fe20000000000 */
[----:B------:R-:W-:Y:S01]  /*3c60*/  @!P2 IMAD.IADD R12, R12, 0x1, -R165 ;  /* 0x000000010c0ca824 */ /* 0x000fe200078e0aa5 */
[----:B------:R-:W-:Y:S01]  /*3c70*/  ISETP.GT.U32.AND P2, PT, R165, R8, PT ;  /* 0x00000008a500720c */ /* 0x000fe20003f44070 */
[----:B------:R-:W-:Y:S01]  /*3c80*/  IMAD.HI.U32 R7, R9, R20, RZ ;  /* 0x0000001409077227 */ /* 0x000fe200078e00ff */
[----:B------:R-:W-:-:S03]  /*3c90*/  IABS R18, R19 ;  /* 0x0000001300127213 */ /* 0x000fc60000000000 */
[----:B------:R-:W-:-:S04]  /*3ca0*/  IMAD.HI.U32 R5, R9, R16, RZ ;  /* 0x0000001009057227 */ /* 0x000fc800078e00ff */
[----:B-1----:R-:W-:Y:S02]  /*3cb0*/  IMAD.MOV.U32 R2, RZ, RZ, R6 ;  /* 0x000000ffff027224 */ /* 0x002fe400078e0006 */
[----:B------:R-:W-:Y:S02]  /*3cc0*/  @!P5 IMAD.IADD R4, R4, 0x1, -R165 ;  /* 0x000000010404d824 */ /* 0x000fe400078e0aa5 */
[----:B------:R-:W-:Y:S01]  /*3cd0*/  @!P3 IMAD.MOV R2, RZ, RZ, -R2 ;  /* 0x000000ffff02b224 */ /* 0x000fe200078e0a02 */
[C---:B------:R-:W-:Y:S01]  /*3ce0*/  ISETP.GT.U32.AND P3, PT, R165.reuse, R14, PT ;  /* 0x0000000ea500720c */ /* 0x040fe20003f64070 */
[----:B------:R-:W-:Y:S01]  /*3cf0*/  IMAD.MOV R5, RZ, RZ, -R5 ;  /* 0x000000ffff057224 */ /* 0x000fe200078e0a05 */
[C---:B------:R-:W-:Y:S01]  /*3d00*/  ISETP.GT.U32.AND P5, PT, R165.reuse, R4, PT ;  /* 0x00000004a500720c */ /* 0x040fe20003fa4070 */
[----:B------:R-:W-:Y:S01]  /*3d10*/  @!P2 IMAD.IADD R8, R8, 0x1, -R165 ;  /* 0x000000010808a824 */ /* 0x000fe200078e0aa5 */
[----:B------:R1:W-:Y:S01]  /*3d20*/  STL [R1+0xd0], R2 ;  /* 0x0000d00201007387 */ /* 0x0003e20000100800 */
[----:B------:R-:W-:-:S02]  /*3d30*/  IMAD R6, R165, R5, R16 ;  /* 0x00000005a5067224 */ /* 0x000fc400078e0210 */
[----:B------:R-:W-:Y:S01]  /*3d40*/  IMAD.HI.U32 R5, R9, R18, RZ ;  /* 0x0000001209057227 */ /* 0x000fe200078e00ff */
[----:B------:R-:W-:-:S03]  /*3d50*/  ISETP.GT.U32.AND P2, PT, R165, R8, PT ;  /* 0x00000008a500720c */ /* 0x000fc60003f44070 */
[----:B------:R-:W-:-:S04]  /*3d60*/  IMAD.HI.U32 R13, R9, R22, RZ ;  /* 0x00000016090d7227 */ /* 0x000fc800078e00ff */
[--C-:B------:R-:W-:Y:S02]  /*3d70*/  @!P3 IMAD.IADD R14, R14, 0x1, -R165.reuse ;  /* 0x000000010e0eb824 */ /* 0x100fe400078e0aa5 */
[----:B-1----:R-:W-:Y:S02]  /*3d80*/  IMAD.MOV.U32 R2, RZ, RZ, R12 ;  /* 0x000000ffff027224 */ /* 0x002fe400078e000c */
[----:B------:R-:W-:Y:S01]  /*3d90*/  @!P5 IMAD.IADD R4, R4, 0x1, -R165 ;  /* 0x000000010404d824 */ /* 0x000fe200078e0aa5 */
[C---:B------:R-:W-:Y:S01]  /*3da0*/  ISETP.GT.U32.AND P5, PT, R165.reuse, R6, PT ;  /* 0x00000006a500720c */ /* 0x040fe20003fa4070 */
[----:B------:R-:W-:Y:S01]  /*3db0*/  @!P6 IMAD.MOV R2, RZ, RZ, -R2 ;  /* 0x000000ffff02e224 */ /* 0x000fe200078e0a02 */
[----:B------:R-:W-:Y:S01]  /*3dc0*/  ISETP.GT.U32.AND P3, PT, R165, R14, PT ;  /* 0x0000000ea500720c */ /* 0x000fe20003f64070 */
[----:B------:R-:W-:Y:S01]  /*3dd0*/  IMAD.MOV R7, RZ, RZ, -R7 ;  /* 0x000000ffff077224 */ /* 0x000fe200078e0a07 */
[----:B------:R-:W-:Y:S01]  /*3de0*/  ISETP.GE.AND P6, PT, R15, RZ, PT ;  /* 0x000000ff0f00720c */ /* 0x000fe20003fc6270 */
[----:B------:R-:W-:Y:S01]  /*3df0*/  IMAD.MOV R5, RZ, RZ, -R5 ;  /* 0x000000ffff057224 */ /* 0x000fe200078e0a05 */
[----:B------:R1:W-:Y:S01]  /*3e00*/  STL [R1+0xcc], R2 ;  /* 0x0000cc0201007387 */ /* 0x0003e20000100800 */
[----:B------:R-:W-:-:S02]  /*3e10*/  IMAD.MOV R13, RZ, RZ, -R13 ;  /* 0x000000ffff0d7224 */ /* 0x000fc400078e0a0d */
[C---:B------:R-:W-:Y:S02]  /*3e20*/  IMAD R16, R165.reuse, R7, R20 ;  /* 0x00000007a5107224 */ /* 0x040fe400078e0214 */
[----:B------:R-:W-:Y:S02]  /*3e30*/  VIADD R15, R0, 0x42 ;  /* 0x00000042000f7836 */ /* 0x000fe40000000000 */
[--C-:B------:R-:W-:Y:S02]  /*3e40*/  @!P5 IMAD.IADD R6, R6, 0x1, -R165.reuse ;  /* 0x000000010606d824 */ /* 0x100fe400078e0aa5 */
[--C-:B------:R-:W-:Y:S01]  /*3e50*/  @!P3 IMAD.IADD R14, R14, 0x1, -R165.reuse ;  /* 0x000000010e0eb824 */ /* 0x100fe200078e0aa5 */
[C---:B------:R-:W-:Y:S01]  /*3e60*/  ISETP.GT.U32.AND P3, PT, R165.reuse, R16, PT ;  /* 0x00000010a500720c */ /* 0x040fe20003f64070 */
[----:B-1----:R-:W-:Y:S02]  /*3e70*/  IMAD.MOV.U32 R2, RZ, RZ, R4 ;  /* 0x000000ffff027224 */ /* 0x002fe400078e0004 */
[C---:B------:R-:W-:Y:S01]  /*3e80*/  IMAD R12, R165.reuse, R5, R18 ;  /* 0x00000005a50c7224 */ /* 0x040fe200078e0212 */
[----:B------:R-:W-:Y:S01]  /*3e90*/  IABS R5, R15 ;  /* 0x0000000f00057213 */ /* 0x000fe20000000000 */
[----:B------:R-:W-:Y:S01]  /*3ea0*/  @!P4 IMAD.MOV R2, RZ, RZ, -R2 ;  /* 0x000000ffff02c224 */ /* 0x000fe200078e0a02 */
[C---:B------:R-:W-:Y:S01]  /*3eb0*/  ISETP.GT.U32.AND P4, PT, R165.reuse, R6, PT ;  /* 0x00000006a500720c */ /* 0x040fe20003f84070 */
[C---:B------:R-:W-:Y:S01]  /*3ec0*/  IMAD R4, R165.reuse, R13, R22 ;  /* 0x0000000da5047224 */ /* 0x040fe200078e0216 */
[----:B------:R-:W-:Y:S01]  /*3ed0*/  ISETP.GT.U32.AND P5, PT, R165, R12, PT ;  /* 0x0000000ca500720c */ /* 0x000fe20003fa4070 */
[----:B------:R-:W-:Y:S01]  /*3ee0*/  @!P2 IMAD.IADD R8, R8, 0x1, -R165 ;  /* 0x000000010808a824 */ /* 0x000fe200078e0aa5 */
[----:B------:R1:W-:Y:S01]  /*3ef0*/  STL [R1+0xc8], R2 ;  /* 0x0000c80201007387 */ /* 0x0003e20000100800 */
[----:B------:R-:W-:Y:S01]  /*3f00*/  VIADD R13, R0, 0x43 ;  /* 0x00000043000d7836 */ /* 0x000fe20000000000 */
[----:B------:R-:W-:Y:S01]  /*3f10*/  ISETP.GE.AND P2, PT, R17, RZ, PT ;  /* 0x000000ff1100720c */ /* 0x000fe20003f46270 */
[----:B------:R-:W-:-:S02]  /*3f20*/  IMAD.MOV.U32 R3, RZ, RZ, R8 ;  /* 0x000000ffff037224 */ /* 0x000fc400078e0008 */
[----:B------:R-:W-:Y:S02]  /*3f30*/  IMAD.MOV.U32 R8, RZ, RZ, R5 ;  /* 0x000000ffff087224 */ /* 0x000fe400078e0005 */
[----:B------:R-:W-:Y:S01]  /*3f40*/  @!P1 IMAD.MOV R3, RZ, RZ, -R3 ;  /* 0x000000ffff039224 */ /* 0x000fe200078e0a03 */
[----:B------:R-:W-:Y:S01]  /*3f50*/  ISETP.GE.AND P1, PT, R19, RZ, PT ;  /* 0x000000ff1300720c */ /* 0x000fe20003f26270 */
[----:B------:R-:W-:-:S03]  /*3f60*/  IMAD.HI.U32 R5, R9, R8, RZ ;  /* 0x0000000809057227 */ /* 0x000fc600078e00ff */
[----:B------:R-:W-:Y:S01]  /*3f70*/  STL [R1+0xc4], R3 ;  /* 0x0000c40301007387 */ /* 0x000fe20000100800 */
[----:B-1----:R-:W-:Y:S01]  /*3f80*/  IMAD.MOV.U32 R2, RZ, RZ, R14 ;  /* 0x000000ffff027224 */ /* 0x002fe200078e000e */
[----:B------:R-:W-:Y:S01]  /*3f90*/  IABS R14, R13 ;  /* 0x0000000d000e7213 */ /* 0x000fe20000000000 */
[--C-:B------:R-:W-:Y:S01]  /*3fa0*/  @!P4 IMAD.IADD R6, R6, 0x1, -R165.reuse ;  /* 0x000000010606c824 */ /* 0x100fe200078e0aa5 */
[----:B------:R-:W-:Y:S01]  /*3fb0*/  ISETP.GE.AND P4, PT, R21, RZ, PT ;  /* 0x000000ff1500720c */ /* 0x000fe20003f86270 */
[----:B------:R-:W-:Y:S01]  /*3fc0*/  @!P6 IMAD.MOV R2, RZ, RZ, -R2 ;  /* 0x000000ffff02e224 */ /* 0x000fe200078e0a02 */
[----:B------:R-:W-:Y:S01]  /*3fd0*/  ISETP.GT.U32.AND P6, PT, R165, R4, PT ;  /* 0x00000004a500720c */ /* 0x000fe20003fc4070 */
[----:B------:R-:W-:Y:S02]  /*3fe0*/  @!P3 IMAD.IADD R16, R16, 0x1, -R165 ;  /* 0x000000011010b824 */ /* 0x000fe400078e0aa5 */
[----:B------:R-:W-:Y:S01]  /*3ff0*/  IMAD.MOV R5, RZ, RZ, -R5 ;  /* 0x000000ffff057224 */ /* 0x000fe200078e0a05 */
[----:B------:R1:W-:Y:S01]  /*4000*/  STL [R1+0xc0], R2 ;  /* 0x0000c00201007387 */ /* 0x0003e20000100800 */
[----:B------:R-:W-:Y:S01]  /*4010*/  @!P5 IMAD.IADD R12, R12, 0x1, -R165 ;  /* 0x000000010c0cd824 */ /* 0x000fe200078e0aa5 */
[----:B------:R-:W-:Y:S01]  /*4020*/  ISETP.GE.AND P5, PT, R23, RZ, PT ;  /* 0x000000ff1700720c */ /* 0x000fe20003fa6270 */
[----:B------:R-:W-:-:S02]  /*4030*/  VIADD R17, R0, 0x44 ;  /* 0x0000004400117836 */ /* 0x000fc40000000000 */
[C---:B------:R-:W-:Y:S01]  /*4040*/  VIADD R19, R0.reuse, 0x45 ;  /* 0x0000004500137836 */ /* 0x040fe20000000000 */
[C---:B------:R-:W-:Y:S01]  /*4050*/  ISETP.GT.U32.AND P3, PT, R165.reuse, R12, PT ;  /* 0x0000000ca500720c */ /* 0x040fe20003f64070 */
[----:B------:R-:W-:Y:S01]  /*4060*/  VIADD R21, R0, 0x46 ;  /* 0x0000004600157836 */ /* 0x000fe20000000000 */
[----:B------:R-:W-:Y:S01]  /*4070*/  IABS R7, R17 ;  /* 0x0000001100077213 */ /* 0x000fe20000000000 */
[----:B------:R-:W-:Y:S01]  /*4080*/  @!P6 IMAD.IADD R4, R4, 0x1, -R165 ;  /* 0x000000010404e824 */ /* 0x000fe200078e0aa5 */
[C---:B------:R-:W-:Y:S01]  /*4090*/  ISETP.GT.U32.AND P6, PT, R165.reuse, R16, PT ;  /* 0x00000010a500720c */ /* 0x040fe20003fc4070 */
[----:B-1----:R-:W-:Y:S01]  /*40a0*/  IMAD.MOV.U32 R2, RZ, RZ, R6 ;  /* 0x000000ffff027224 */ /* 0x002fe200078e0006 */
[----:B------:R-:W-:Y:S01]  /*40b0*/  IABS R18, R19 ;  /* 0x0000001300127213 */ /* 0x000fe20000000000 */
[----:B------:R-:W-:Y:S01]  /*40c0*/  IMAD R6, R165, R5, R8 ;  /* 0x00000005a5067224 */ /* 0x000fe200078e0208 */
[----:B------:R-:W-:Y:S01]  /*40d0*/  IABS R20, R21 ;  /* 0x0000001500147213 */ /* 0x000fe20000000000 */
[----:B------:R-:W-:-:S04]  /*40e0*/  IMAD.HI.U32 R5, R9, R14, RZ ;  /* 0x0000000e09057227 */ /* 0x000fc800078e00ff */
[----:B------:R-:W-:Y:S02]  /*40f0*/  IMAD.MOV R5, RZ, RZ, -R5 ;  /* 0x000000ffff057224 */ /* 0x000fe400078e0a05 */
[--C-:B------:R-:W-:Y:S01]  /*4100*/  @!P3 IMAD.IADD R12, R12, 0x1, -R165.reuse ;  /* 0x000000010c0cb824 */ /* 0x100fe200078e0aa5 */
[C---:B------:R-:W-:Y:S01]  /*4110*/  ISETP.GT.U32.AND P3, PT, R165.reuse, R6, PT ;  /* 0x00000006a500720c */ /* 0x040fe20003f64070 */
[C---:B------:R-:W-:Y:S02]  /*4120*/  IMAD R8, R165.reuse, R5, R14 ;  /* 0x00000005a5087224 */ /* 0x040fe400078e020e */
[----:B------:R-:W-:Y:S02]  /*4130*/  @!P6 IMAD.IADD R16, R16, 0x1, -R165 ;  /* 0x000000011010e824 */ /* 0x000fe400078e0aa5 */
[----:B------:R-:W-:Y:S01]  /*4140*/  @!P2 IMAD.MOV R2, RZ, RZ, -R2 ;  /* 0x000000ffff02a224 */ /* 0x000fe200078e0a02 */
[C---:B------:R-:W-:Y:S01]  /*4150*/  ISETP.GT.U32.AND P6, PT, R165.reuse, R8, PT ;  /* 0x00000008a500720c */ /* 0x040fe20003fc4070 */
[----:B------:R-:W-:Y:S01]  /*4160*/  IMAD.MOV.U32 R14, RZ, RZ, R7 ;  /* 0x000000ffff0e7224 */ /* 0x000fe200078e0007 */
[----:B------:R-:W-:Y:S01]  /*4170*/  ISETP.GT.U32.AND P2, PT, R165, R4, PT ;  /* 0x00000004a500720c */ /* 0x000fe20003f44070 */
[C---:B------:R-:W-:Y:S01]  /*4180*/  IMAD.HI.U32 R7, R9.reuse, R18, RZ ;  /* 0x0000001209077227 */ /* 0x040fe200078e00ff */
[----:B------:R1:W-:Y:S03]  /*4190*/  STL [R1+0xbc], R2 ;  /* 0x0000bc0201007387 */ /* 0x0003e60000100800 */
[----:B------:R-:W-:-:S04]  /*41a0*/  IMAD.HI.U32 R5, R9, R14, RZ ;  /* 0x0000000e09057227 */ /* 0x000fc800078e00ff */
[--C-:B------:R-:W-:Y:S01]  /*41b0*/  @!P3 IMAD.IADD R6, R6, 0x1, -R165.reuse ;  /* 0x000000010606b824 */ /* 0x100fe200078e0aa5 */
[----:B------:R-:W-:Y:S01]  /*41c0*/  ISETP.GE.AND P3, PT, R13, RZ, PT ;  /* 0x000000ff0d00720c */ /* 0x000fe20003f66270 */
[----:B------:R-:W-:Y:S02]  /*41d0*/  @!P6 IMAD.IADD R8, R8, 0x1, -R165 ;  /* 0x000000010808e824 */ /* 0x000fe400078e0aa5 */
[----:B-1----:R-:W-:Y:S02]  /*41e0*/  IMAD.MOV.U32 R2, RZ, RZ, R12 ;  /* 0x000000ffff027224 */ /* 0x002fe400078e000c */
[----:B------:R-:W-:Y:S01]  /*41f0*/  IMAD.MOV R5, RZ, RZ, -R5 ;  /* 0x000000ffff057224 */ /* 0x000fe200078e0a05 */
[C---:B------:R-:W-:Y:S01]  /*4200*/  ISETP.GT.U32.AND P6, PT, R165.reuse, R8, PT ;  /* 0x00000008a500720c */ /* 0x040fe20003fc4070 */
[----:B------:R-:W-:Y:S01]  /*4210*/  @!P1 IMAD.MOV R2, RZ, RZ, -R2 ;  /* 0x000000ffff029224 */ /* 0x000fe200078e0a02 */
[----:B------:R-:W-:Y:S01]  /*4220*/  ISETP.GT.U32.AND P1, PT, R165, R6, PT ;  /* 0x00000006a500720c */ /* 0x000fe20003f24070 */
[----:B------:R-:W-:Y:S01]  /*4230*/  @!P2 IMAD.IADD R4, R4, 0x1, -R165 ;  /* 0x000000010404a824 */ /* 0x000fe200078e0aa5 */
[----:B------:R-:W-:Y:S01]  /*4240*/  ISETP.GE.AND P2, PT, R15, RZ, PT ;  /* 0x000000ff0f00720c */ /* 0x000fe20003f46270 */
[----:B------:R-:W-:Y:S01]  /*4250*/  IMAD.HI.U32 R13, R9, R20, RZ ;  /* 0x00000014090d7227 */ /* 0x000fe200078e00ff */
[----:B------:R1:W-:Y:S03]  /*4260*/  STL [R1+0xb8], R2 ;  /* 0x0000b80201007387 */ /* 0x0003e60000100800 */
[----:B------:R-:W-:-:S02]  /*4270*/  IMAD.MOV R7, RZ, RZ, -R7 ;  /* 0x000000ffff077224 */ /* 0x000fc400078e0a07 */
[C---:B------:R-:W-:Y:S02]  /*4280*/  IMAD R12, R165.reuse, R5, R14 ;  /* 0x00000005a50c7224 */ /* 0x040fe400078e020e */
[----:B------:R-:W-:Y:S02]  /*4290*/  IMAD.MOV R13, RZ, RZ, -R13 ;  /* 0x000000ffff0d7224 */ /* 0x000fe400078e0a0d */
[C---:B------:R-:W-:Y:S02]  /*42a0*/  IMAD R14, R165.reuse, R7, R18 ;  /* 0x00000007a50e7224 */ /* 0x040fe400078e0212 */
[----:B-1----:R-:W-:Y:S02]  /*42b0*/  IMAD.MOV.U32 R2, RZ, RZ, R4 ;  /* 0x000000ffff027224 */ /* 0x002fe400078e0004 */
[C---:B------:R-:W-:Y:S02]  /*42c0*/  IMAD R4, R165.reuse, R13, R20 ;  /* 0x0000000da5047224 */ /* 0x040fe400078e0214 */
[----:B------:R-:W-:Y:S01]  /*42d0*/  @!P5 IMAD.MOV R2, RZ, RZ, -R2 ;  /* 0x000000ffff02d224 */ /* 0x000fe200078e0a02 */
[C---:B------:R-:W-:Y:S01]  /*42e0*/  ISETP.GT.U32.AND P5, PT, R165.reuse, R14, PT ;  /* 0x0000000ea500720c */ /* 0x040fe20003fa4070 */
[----:B------:R-:W-:Y:S01]  /*42f0*/  @!P6 IMAD.IADD R8, R8, 0x1, -R165 ;  /* 0x000000010808e824 */ /* 0x000fe200078e0aa5 */
[----:B------:R-:W-:Y:S01]  /*4300*/  ISETP.GT.U32.AND P6, PT, R165, R4, PT ;  /* 0x00000004a500720c */ /* 0x000fe20003fc4070 */
[----:B------:R-:W-:-:S02]  /*4310*/  VIADD R13, R0, 0x47 ;  /* 0x00000047000d7836 */ /* 0x000fc40000000000 */
[----:B------:R-:W-:Y:S02]  /*4320*/  IMAD.MOV.U32 R3, RZ, RZ, R16 ;  /* 0x000000ffff037224 */ /* 0x000fe400078e0010 */
[----:B------:R-:W-:Y:S01]  /*4330*/  VIADD R15, R0, 0x48 ;  /* 0x00000048000f7836 */ /* 0x000fe20000000000 */
[----:B------:R-:W-:Y:S01]  /*4340*/  IABS R16, R13 ;  /* 0x0000000d00107213 */ /* 0x000fe20000000000 */
[----:B------:R-:W-:Y:S01]  /*4350*/  @!P4 IMAD.MOV R3, RZ, RZ, -R3 ;  /* 0x000000ffff03c224 */ /* 0x000fe200078e0a03 */
[----:B------:R-:W-:Y:S01]  /*4360*/  ISETP.GT.U32.AND P4, PT, R165, R12, PT ;  /* 0x0000000ca500720c */ /* 0x000fe20003f84070 */
[--C-:B------:R-:W-:Y:S01]  /*4370*/  @!P1 IMAD.IADD R6, R6, 0x1, -R165.reuse ;  /* 0x0000000106069824 */ /* 0x100fe200078e0aa5 */
[----:B------:R-:W-:Y:S01]  /*4380*/  IABS R18, R15 ;  /* 0x0000000f00127213 */ /* 0x000fe20000000000 */
[----:B------:R-:W-:Y:S01]  /*4390*/  @!P5 IMAD.IADD R14, R14, 0x1, -R165 ;  /* 0x000000010e0ed824 */ /* 0x000fe200078e0aa5 */
[----:B------:R-:W-:Y:S01]  /*43a0*/  STL [R1+0xb4], R3 ;  /* 0x0000b40301007387 */ /* 0x000fe20000100800 */
[----:B------:R-:W-:Y:S01]  /*43b0*/  IMAD.HI.U32 R5, R9, R16, RZ ;  /* 0x0000001009057227 */ /* 0x000fe200078e00ff */
[----:B------:R-:W-:-:S02]  /*43c0*/  ISETP.GE.AND P1, PT, R17, RZ, PT ;  /* 0x000000ff1100720c */ /* 0x000fc40003f26270 */
[----:B------:R1:W-:Y:S01]  /*43d0*/  STL [R1+0xb0], R2 ;  /* 0x0000b00201007387 */ /* 0x0003e20000100800 */
[--C-:B------:R-:W-:Y:S01]  /*43e0*/  @!P6 IMAD.IADD R4, R4, 0x1, -R165.reuse ;  /* 0x000000010404e824 */ /* 0x100fe200078e0aa5 */
[----:B------:R-:W-:Y:S01]  /*43f0*/  ISETP.GT.U32.AND P6, PT, R165, R14, PT ;  /* 0x0000000ea500720c */ /* 0x000fe20003fc4070 */
[----:B------:R-:W-:Y:S02]  /*4400*/  VIADD R17, R0, 0x49 ;  /* 0x0000004900117836 */ /* 0x000fe40000000000 */
[----:B------:R-:W-:Y:S01]  /*4410*/  @!P4 IMAD.IADD R12, R12, 0x1, -R165 ;  /* 0x000000010c0cc824 */ /* 0x000fe200078e0aa5 */
[----:B------:R-:W-:Y:S01]  /*4420*/  ISETP.GE.AND P4, PT, R19, RZ, PT ;  /* 0x000000ff1300720c */ /* 0x000fe20003f86270 */
[C---:B------:R-:W-:Y:S01]  /*4430*/  VIADD R19, R0.reuse, 0x4a ;  /* 0x0000004a00137836 */ /* 0x040fe20000000000 */
[----:B------:R-:W-:Y:S01]  /*4440*/  IABS R20, R17 ;  /* 0x0000001100147213 */ /* 0x000fe20000000000 */
[----:B------:R-:W-:Y:S01]  /*4450*/  VIADD R23, R0, 0x4b ;  /* 0x0000004b00177836 */ /* 0x000fe20000000000 */
[----:B------:R-:W-:Y:S01]  /*4460*/  ISETP.GT.U32.AND P5, PT, R165, R12, PT ;  /* 0x0000000ca500720c */ /* 0x000fe20003fa4070 */
[----:B-1----:R-:W-:Y:S01]  /*4470*/  IMAD.MOV.U32 R2, RZ, RZ, R6 ;  /* 0x000000ffff027224 */ /* 0x002fe200078e0006 */
[----:B------:R-:W-:Y:S01]  /*4480*/  IABS R22, R19 ;  /* 0x0000001300167213 */ /* 0x000fe20000000000 */
[----:B------:R-:W-:Y:S01]  /*4490*/  IMAD.MOV R6, RZ, RZ, -R5 ;  /* 0x000000ffff067224 */ /* 0x000fe200078e0a05 */
[----:B------:R-:W-:Y:S01]  /*44a0*/  IABS R7, R23 ;  /* 0x0000001700077213 */ /* 0x000fe20000000000 */
[----:B------:R-:W-:-:S04]  /*44b0*/  IMAD.HI.U32 R5, R9, R18, RZ ;  /* 0x0000001209057227 */ /* 0x000fc800078e00ff */
[----:B------:R-:W-:Y:S02]  /*44c0*/  IMAD.MOV R5, RZ, RZ, -R5 ;  /* 0x000000ffff057224 */ /* 0x000fe400078e0a05 */
[C---:B------:R-:W-:Y:S02]  /*44d0*/  IMAD R6, R165.reuse, R6, R16 ;  /* 0x00000006a5067224 */ /* 0x040fe400078e0210 */
[C---:B------:R-:W-:Y:S02]  /*44e0*/  IMAD R16, R165.reuse, R5, R18 ;  /* 0x00000005a5107224 */ /* 0x040fe400078e0212 */
[----:B------:R-:W-:Y:S02]  /*44f0*/  @!P6 IMAD.IADD R14, R14, 0x1, -R165 ;  /* 0x000000010e0ee824 */ /* 0x000fe400078e0aa5 */
[----:B------:R-:W-:Y:S01]  /*4500*/  @!P2 IMAD.MOV R2, RZ, RZ, -R2 ;  /* 0x000000ffff02a224 */ /* 0x000fe200078e0a02 */
[----:B------:R-:W-:Y:S01]  /*4510*/  ISETP.GT.U32.AND P6, PT, R165, R16, PT ;  /* 0x00000010a500720c */ /* 0x000fe20003fc4070 */
[----:B------:R-:W-:Y:S01]  /*4520*/  IMAD.HI.U32 R5, R9, R20, RZ ;  /* 0x0000001409057227 */ /* 0x000fe200078e00ff */
[----:B------:R-:W-:-:S02]  /*4530*/  ISETP.GT.U32.AND P2, PT, R165, R4, PT ;  /* 0x00000004a500720c */ /* 0x000fc40003f44070 */
[----:B------:R1:W-:Y:S01]  /*4540*/  STL [R1+0xac], R2 ;  /* 0x0000ac0201007387 */ /* 0x0003e20000100800 */
[----:B------:R-:W-:Y:S01]  /*4550*/  @!P5 IMAD.IADD R12, R12, 0x1, -R165 ;  /* 0x000000010c0cd824 */ /* 0x000fe200078e0aa5 */
[----:B------:R-:W-:Y:S01]  /*4560*/  ISETP.GT.U32.AND P5, PT, R165, R6, PT ;  /* 0x00000006a500720c */ /* 0x000fe20003fa4070 */
[----:B------:R-:W-:Y:S02]  /*4570*/  IMAD.MOV R18, RZ, RZ, -R5 ;  /* 0x000000ffff127224 */ /* 0x000fe400078e0a05 */
[----:B------:R-:W-:-:S04]  /*4580*/  IMAD.HI.U32 R5, R9, R22, RZ ;  /* 0x0000001609057227 */ /* 0x000fc800078e00ff */
[----:B------:R-:W-:Y:S02]  /*4590*/  @!P6 IMAD.IADD R16, R16, 0x1, -R165 ;  /* 0x000000011010e824 */ /* 0x000fe400078e0aa5 */
[----:B-1----:R-:W-:Y:S02]  /*45a0*/  IMAD.MOV.U32 R2, RZ, RZ, R8 ;  /* 0x000000ffff027224 */ /* 0x002fe400078e0008 */
[----:B------:R-:W-:Y:S02]  /*45b0*/  IMAD.MOV.U32 R8, RZ, RZ, R7 ;  /* 0x000000ffff087224 */ /* 0x000fe400078e0007 */
[----:B------:R-:W-:Y:S02]  /*45c0*/  IMAD.MOV R7, RZ, RZ, -R5 ;  /* 0x000000ffff077224 */ /* 0x000fe400078e0a05 */
[C---:B------:R-:W-:Y:S02]  /*45d0*/  IMAD R18, R165.reuse, R18, R20 ;  /* 0x00000012a5127224 */ /* 0x040fe400078e0214 */
[----:B------:R-:W-:Y:S01]  /*45e0*/  @!P3 IMAD.MOV R2, RZ, RZ, -R2 ;  /* 0x000000ffff02b224 */ /* 0x000fe200078e0a02 */
[----:B------:R-:W-:Y:S01]  /*45f0*/  ISETP.GT.U32.AND P3, PT, R165, R16, PT ;  /* 0x00000010a500720c */ /* 0x000fe20003f64070 */
[----:B------:R-:W-:-:S02]  /*4600*/  IMAD.MOV.U32 R5, RZ, RZ, R12 ;  /* 0x000000ffff057224 */ /* 0x000fc400078e000c */
[----:B------:R-:W-:Y:S01]  /*4610*/  @!P2 IMAD.IADD R4, R4, 0x1, -R165 ;  /* 0x000000010404a824 */ /* 0x000fe200078e0aa5 */
[----:B------:R1:W-:Y:S01]  /*4620*/  STL [R1+0xa8], R2 ;  /* 0x0000a80201007387 */ /* 0x0003e20000100800 */
[----:B------:R-:W-:Y:S01]  /*4630*/  @!P1 IMAD.MOV R5, RZ, RZ, -R5 ;  /* 0x000000ffff059224 */ /* 0x000fe200078e0a05 */
[----:B------:R-:W-:Y:S01]  /*4640*/  ISETP.GT.U32.AND P1, PT, R165, R18, PT ;  /* 0x00000012a500720c */ /* 0x000fe20003f24070 */
[--C-:B------:R-:W-:Y:S01]  /*4650*/  @!P5 IMAD.IADD R6, R6, 0x1, -R165.reuse ;  /* 0x000000010606d824 */ /* 0x100fe200078e0aa5 */
[----:B------:R-:W-:Y:S01]  /*4660*/  ISETP.GE.AND P2, PT, R21, RZ, PT ;  /* 0x000000ff1500720c */ /* 0x000fe20003f46270 */
[----:B------:R-:W-:Y:S01]  /*4670*/  IMAD.MOV.U32 R3, RZ, RZ, R14 ;  /* 0x000000ffff037224 */ /* 0x000fe200078e000e */
[----:B------:R-:W-:Y:S01]  /*4680*/  ISETP.GE.AND P5, PT, R13, RZ, PT ;  /* 0x000000ff0d00720c */ /* 0x000fe20003fa6270 */
[----:B------:R-:W-:Y:S01]  /*4690*/  VIADD R13, R0, 0x4c ;  /* 0x0000004c000d7836 */ /* 0x000fe20000000000 */
[----:B------:R-:W-:Y:S01]  /*46a0*/  ISETP.GT.U32.AND P6, PT, R165, R6, PT ;  /* 0x00000006a500720c */ /* 0x000fe20003fc4070 */
[----:B------:R-:W-:Y:S01]  /*46b0*/  @!P3 IMAD.IADD R16, R16, 0x1, -R165 ;  /* 0x000000011010b824 */ /* 0x000fe200078e0aa5 */
[----:B------:R2:W-:Y:S01]  /*46c0*/  STL [R1+0xa4], R5 ;  /* 0x0000a40501007387 */ /* 0x0005e20000100800 */
[----:B-1----:R-:W-:-:S02]  /*46d0*/  IMAD.MOV.U32 R2, RZ, RZ, R4 ;  /* 0x000000ffff027224 */ /* 0x002fc400078e0004 */
[C---:B------:R-:W-:Y:S01]  /*46e0*/  IMAD R4, R165.reuse, R7, R22 ;  /* 0x00000007a5047224 */ /* 0x040fe200078e0216 */
[----:B------:R-:W-:Y:S01]  /*46f0*/  IABS R7, R13 ;  /* 0x0000000d00077213 */ /* 0x000fe20000000000 */
[----:B------:R-:W-:Y:S02]  /*4700*/  @!P1 IMAD.IADD R18, R18, 0x1, -R165 ;  /* 0x0000000112129824 */ /* 0x000fe400078e0aa5 */
[----:B------:R-:W-:Y:S01]  /*4710*/  @!P4 IMAD.MOV R3, RZ, RZ, -R3 ;  /* 0x000000ffff03c224 */ /* 0x000fe200078e0a03 */
[----:B------:R-:W-:Y:S01]  /*4720*/  ISETP.GT.U32.AND P3, PT, R165, R4, PT ;  /* 0x00000004a500720c */ /* 0x000fe20003f64070 */
[----:B------:R-:W-:Y:S01]  /*4730*/  @!P2 IMAD.MOV R2, RZ, RZ, -R2 ;  /* 0x000000ffff02a224 */ /* 0x000fe200078e0a02 */
[----:B------:R-:W-:Y:S01]  /*4740*/  ISETP.GE.AND P4, PT, R15, RZ, PT ;  /* 0x000000ff0f00720c */ /* 0x000fe20003f86270 */
[----:B--2---:R-:W-:Y:S01]  /*4750*/  IMAD.HI.U32 R5, R9, R8, RZ ;  /* 0x0000000809057227 */ /* 0x004fe200078e00ff */
[----:B------:R-:W-:Y:S01]  /*4760*/  ISETP.GT.U32.AND P1, PT, R165, R18, PT ;  /* 0x00000012a500720c */ /* 0x000fe20003f24070 */
[----:B------:R1:W-:Y:S01]  /*4770*/  STL [R1+0x98], R3 ;  /* 0x0000980301007387 */ /* 0x0003e20000100800 */
[----:B------:R-:W-:Y:S01]  /*4780*/  ISETP.GE.AND P2, PT, R17, RZ, PT ;  /* 0x000000ff1100720c */ /* 0x000fe20003f46270 */
[----:B------:R-:W-:Y:S01]  /*4790*/  @!P6 IMAD.IADD R6, R6, 0x1, -R165 ;  /* 0x000000010606e824 */ /* 0x000fe200078e0aa5 */
[----:B------:R-:W-:Y:S01]  /*47a0*/  ISETP.GE.AND P6, PT, R19, RZ, PT ;  /* 0x000000ff1300720c */ /* 0x000fe20003fc6270 */
[----:B------:R-:W-:Y:S01]  /*47b0*/  IMAD.MOV R5, RZ, RZ, -R5 ;  /* 0x000000ffff057224 */ /* 0x000fe200078e0a05 */
[----:B------:R2:W-:Y:S01]  /*47c0*/  STL [R1+0x90], R2 ;  /* 0x0000900201007387 */ /* 0x0005e20000100800 */
[----:B------:R-:W-:-:S02]  /*47d0*/  VIADD R15, R0, 0x4d ;  /* 0x0000004d000f7836 */ /* 0x000fc40000000000 */
[----:B------:R-:W-:Y:S02]  /*47e0*/  @!P3 IMAD.IADD R4, R4, 0x1, -R165 ;  /* 0x000000010404b824 */ /* 0x000fe400078e0aa5 */
[----:B-1----:R-:W-:Y:S01]  /*47f0*/  IMAD.MOV.U32 R3, RZ, RZ, R6 ;  /* 0x000000ffff037224 */ /* 0x002fe200078e0006 */
[----:B------:R-:W-:Y:S01]  /*4800*/  IABS R12, R15 ;  /* 0x0000000f000c7213 */ /* 0x000fe20000000000 */
[----:B------:R-:W-:Y:S01]  /*4810*/  IMAD.MOV.U32 R6, RZ, RZ, R7 ;  /* 0x000000ffff067224 */ /* 0x000fe200078e0007 */
[C---:B------:R-:W-:Y:S01]  /*4820*/  ISETP.GT.U32.AND P3, PT, R165.reuse, R4, PT ;  /* 0x00000004a500720c */ /* 0x040fe20003f64070 */
[----:B------:R-:W-:Y:S02]  /*4830*/  IMAD R8, R165, R5, R8 ;  /* 0x00000005a5087224 */ /* 0x000fe400078e0208 */
[----:B--2---:R-:W-:Y:S02]  /*4840*/  IMAD.MOV.U32 R2, RZ, RZ, R16 ;  /* 0x000000ffff027224 */ /* 0x004fe400078e0010 */
[----:B------:R-:W-:Y:S01]  /*4850*/  @!P5 IMAD.MOV R3, RZ, RZ, -R3 ;  /* 0x000000ffff03d224 */ /* 0x000fe200078e0a03 */
[----:B------:R-:W-:Y:S01]  /*4860*/  ISETP.GE.AND P5, PT, R23, RZ, PT ;  /* 0x000000ff1700720c */ /* 0x000fe20003fa6270 */
[----:B------:R-:W-:-:S03]  /*4870*/  IMAD.HI.U32 R5, R9, R6, RZ ;  /* 0x0000000609057227 */ /* 0x000fc600078e00ff */
[----:B------:R-:W-:Y:S01]  /*4880*/  STL [R1+0x8c], R3 ;  /* 0x00008c0301007387 */ /* 0x000fe20000100800 */
[----:B------:R-:W-:Y:S01]  /*4890*/  @!P4 IMAD.MOV R2, RZ, RZ, -R2 ;  /* 0x000000ffff02c224 */ /* 0x000fe200078e0a02 */
[----:B------:R-:W-:Y:S01]  /*48a0*/  ISETP.GT.U32.AND P4, PT, R165, R8, PT ;  /* 0x00000008a500720c */ /* 0x000fe20003f84070 */
[----:B------:R-:W-:Y:S01]  /*48b0*/  @!P1 IMAD.IADD R18, R18, 0x1, -R165 ;  /* 0x0000000112129824 */ /* 0x000fe200078e0aa5 */
[----:B------:R-:W-:Y:S01]  /*48c0*/  ISETP.GE.AND P1, PT, R13, RZ, PT ;  /* 0x000000ff0d00720c */ /* 0x000fe20003f26270 */
[----:B------:R-:W-:Y:S01]  /*48d0*/  IMAD.MOV R5, RZ, RZ, -R5 ;  /* 0x000000ffff057224 */ /* 0x000fe200078e0a05 */
[----:B------:R1:W-:Y:S01]  /*48e0*/  STL [R1+0x88], R2 ;  /* 0x0000880201007387 */ /* 0x0003e20000100800 */
[----:B------:R-:W-:Y:S01]  /*48f0*/  @!P3 IMAD.IADD R4, R4, 0x1, -R165 ;  /* 0x000000010404b824 */ /* 0x000fe200078e0aa5 */
[----:B------:R-:W-:Y:S01]  /*4900*/  ISETP.GE.AND P3, PT, R15, RZ, PT ;  /* 0x000000ff0f00720c */ /* 0x000fe20003f66270 */
[----:B------:R-:W-:Y:S02]  /*4910*/  IMAD R6, R165, R5, R6 ;  /* 0x00000005a5067224 */ /* 0x000fe400078e0206 */
[----:B------:R-:W-:-:S04]  /*4920*/  IMAD.HI.U32 R5, R9, R12, RZ ;  /* 0x0000000c09057227 */ /* 0x000fc800078e00ff */
[----:B------:R-:W-:Y:S02]  /*4930*/  IMAD.MOV R7, RZ, RZ, -R5 ;  /* 0x000000ffff077224 */ /* 0x000fe400078e0a05 */
[----:B-1----:R-:W-:Y:S02]  /*4940*/  IMAD.MOV.U32 R2, RZ, RZ, R18 ;  /* 0x000000ffff027224 */ /* 0x002fe400078e0012 */
[----:B------:R-:W-:Y:S02]  /*4950*/  VIADD R17, R0, 0x4e ;  /* 0x0000004e00117836 */ /* 0x000fe40000000000 */
[----:B------:R-:W-:Y:S01]  /*4960*/  @!P2 IMAD.MOV R2, RZ, RZ, -R2 ;  /* 0x000000ffff02a224 */ /* 0x000fe200078e0a02 */
[C---:B------:R-:W-:Y:S01]  /*4970*/  ISETP.GT.U32.AND P2, PT, R165.reuse, R6, PT ;  /* 0x00000006a500720c */ /* 0x040fe20003f44070 */
[----:B------:R-:W-:Y:S01]  /*4980*/  @!P4 IMAD.IADD R8, R8, 0x1, -R165 ;  /* 0x000000010808c824 */ /* 0x000fe200078e0aa5 */
[----:B------:R-:W-:Y:S01]  /*4990*/  IABS R14, R17 ;  /* 0x00000011000e7213 */ /* 0x000fe20000000000 */
[C---:B------:R-:W-:Y:S01]  /*49a0*/  IMAD R12, R165.reuse, R7, R12 ;  /* 0x00000007a50c7224 */ /* 0x040fe200078e020c */
[----:B------:R1:W-:Y:S01]  /*49b0*/  STL [R1+0x80], R2 ;  /* 0x0000800201007387 */ /* 0x0003e20000100800 */
[----:B------:R-:W-:Y:S01]  /*49c0*/  VIADD R13, R0, 0x4f ;  /* 0x0000004f000d7836 */ /* 0x000fe20000000000 */
[----:B------:R-:W-:Y:S01]  /*49d0*/  ISETP.GT.U32.AND P4, PT, R165, R8, PT ;  /* 0x00000008a500720c */ /* 0x000fe20003f84070 */
[----:B------:R-:W-:-:S03]  /*49e0*/  IMAD.HI.U32 R5, R9, R14, RZ ;  /* 0x0000000e09057227 */ /* 0x000fc600078e00ff */
[----:B------:R-:W-:Y:S01]  /*49f0*/  IABS R16, R13 ;  /* 0x0000000d00107213 */ /* 0x000fe20000000000 */
[----:B------:R-:W-:Y:S02]  /*4a00*/  VIADD R15, R0, 0x50 ;  /* 0x00000050000f7836 */ /* 0x000fe40000000000 */
[----:B------:R-:W-:Y:S02]  /*4a10*/  IMAD.MOV R5, RZ, RZ, -R5 ;  /* 0x000000ffff057224 */ /* 0x000fe400078e0a05 */
[----:B-1----:R-:W-:Y:S02]  /*4a20*/  IMAD.MOV.U32 R2, RZ, RZ, R4 ;  /* 0x000000ffff027224 */ /* 0x002fe400078e0004 */
[--C-:B------:R-:W-:Y:S02]  /*4a30*/  @!P2 IMAD.IADD R6, R6, 0x1, -R165.reuse ;  /* 0x000000010606a824 */ /* 0x100fe400078e0aa5 */
[----:B------:R-:W-:Y:S01]  /*4a40*/  @!P6 IMAD.MOV R2, RZ, RZ, -R2 ;  /* 0x000000ffff02e224 */ /* 0x000fe200078e0a02 */
[C---:B------:R-:W-:Y:S01]  /*4a50*/  ISETP.GT.U32.AND P6, PT, R165.reuse, R12, PT ;  /* 0x0000000ca500720c */ /* 0x040fe20003fc4070 */
[----:B------:R-:W-:Y:S01]  /*4a60*/  @!P4 IMAD.IADD R8, R8, 0x1, -R165 ;  /* 0x000000010808c824 */ /* 0x000fe200078e0aa5 */
[C---:B------:R-:W-:Y:S01]  /*4a70*/  ISETP.GT.U32.AND P2, PT, R165.reuse, R6, PT ;  /* 0x00000006a500720c */ /* 0x040fe20003f44070 */
[----:B------:R-:W-:Y:S01]  /*4a80*/  IMAD R4, R165, R5, R14 ;  /* 0x00000005a5047224 */ /* 0x000fe200078e020e */
[----:B------:R-:W-:Y:S01]  /*4a90*/  IABS R14, R15 ;  /* 0x0000000f000e7213 */ /* 0x000fe20000000000 */
[----:B------:R-:W-:Y:S01]  /*4aa0*/  IMAD.HI.U32 R5, R9, R16, RZ ;  /* 0x0000001009057227 */ /* 0x000fe200078e00ff */
[----:B------:R1:W-:Y:S01]  /*4ab0*/  STL [R1+0x7c], R2 ;  /* 0x00007c0201007387 */ /* 0x0003e20000100800 */
[----:B------:R-:W-:-:S02]  /*4ac0*/  ISETP.GE.AND P4, PT, R17, RZ, PT ;  /* 0x000000ff1100720c */ /* 0x000fc40003f86270 */
[C---:B------:R-:W-:Y:S02]  /*4ad0*/  VIADD R17, R0.reuse, 0x51 ;  /* 0x0000005100117836 */ /* 0x040fe40000000000 */
[----:B------:R-:W-:Y:S02]  /*4ae0*/  VIADD R19, R0, 0x52 ;  /* 0x0000005200137836 */ /* 0x000fe40000000000 */
[--C-:B------:R-:W-:Y:S02]  /*4af0*/  @!P6 IMAD.IADD R12, R12, 0x1, -R165.reuse ;  /* 0x000000010c0ce824 */ /* 0x100fe400078e0aa5 */
[----:B------:R-:W-:Y:S01]  /*4b00*/  @!P2 IMAD.IADD R6, R6, 0x1, -R165 ;  /* 0x000000010606a824 */ /* 0x000fe200078e0aa5 */
[----:B------:R-:W-:Y:S01]  /*4b10*/  IABS R18, R19 ;  /* 0x0000001300127213 */ /* 0x000fe20000000000 */
[----:B-1----:R-:W-:Y:S01]  /*4b20*/  IMAD.MOV.U32 R2, RZ, RZ, R8 ;  /* 0x000000ffff027224 */ /* 0x002fe200078e0008 */
[----:B------:R-:W-:Y:S01]  /*4b30*/  ISETP.GT.U32.AND P6, PT, R165, R12, PT ;  /* 0x0000000ca500720c */ /* 0x000fe20003fc4070 */
[----:B------:R-:W-:-:S02]  /*4b40*/  IMAD.MOV R8, RZ, RZ, -R5 ;  /* 0x000000ffff087224 */ /* 0x000fc400078e0a05 */
[----:B------:R-:W-:-:S04]  /*4b50*/  IMAD.HI.U32 R5, R9, R14, RZ ;  /* 0x0000000e09057227 */ /* 0x000fc800078e00ff */
[----:B------:R-:W-:Y:S02]  /*4b60*/  IMAD.MOV R5, RZ, RZ, -R5 ;  /* 0x000000ffff057224 */ /* 0x000fe400078e0a05 */
[----:B------:R-:W-:Y:S01]  /*4b70*/  @!P5 IMAD.MOV R2, RZ, RZ, -R2 ;  /* 0x000000ffff02d224 */ /* 0x000fe200078e0a02 */
[C---:B------:R-:W-:Y:S01]  /*4b80*/  ISETP.GT.U32.AND P5, PT, R165.reuse, R4, PT ;  /* 0x00000004a500720c */ /* 0x040fe20003fa4070 */
[C---:B------:R-:W-:Y:S02]  /*4b90*/  IMAD R14, R165.reuse, R5, R14 ;  /* 0x00000005a50e7224 */ /* 0x040fe400078e020e */
[----:B------:R-:W-:Y:S01]  /*4ba0*/  @!P6 IMAD.IADD R12, R12, 0x1, -R165 ;  /* 0x000000010c0ce824 */ /* 0x000fe200078e0aa5 */
[----:B------:R1:W-:Y:S01]  /*4bb0*/  STL [R1+0x78], R2 ;  /* 0x0000780201007387 */ /* 0x0003e20000100800 */
[C---:B------:R-:W-:Y:S01]  /*4bc0*/  IMAD R8, R165.reuse, R8, R16 ;  /* 0x00000008a5087224 */ /* 0x040fe200078e0210 */
[C---:B------:R-:W-:Y:S01]  /*4bd0*/  ISETP.GT.U32.AND P6, PT, R165.reuse, R14, PT ;  /* 0x0000000ea500720c */ /* 0x040fe20003fc4070 */
[C---:B------:R-:W-:Y:S01]  /*4be0*/  VIADD R20, R0.reuse, 0x53 ;  /* 0x0000005300147836 */ /* 0x040fe20000000000 */
[----:B------:R-:W-:Y:S01]  /*4bf0*/  IABS R16, R17 ;  /* 0x0000001100107213 */ /* 0x000fe20000000000 */
[C---:B------:R-:W-:Y:S01]  /*4c00*/  VIADD R21, R0.reuse, 0x58 ;  /* 0x0000005800157836 */ /* 0x040fe20000000000 */
[----:B------:R-:W-:Y:S01]  /*4c10*/  ISETP.GT.U32.AND P2, PT, R165, R8, PT ;  /* 0x00000008a500720c */ /* 0x000fe20003f44070 */
[----:B------:R-:W-:Y:S01]  /*4c20*/  VIADD R23, R0, 0x59 ;  /* 0x0000005900177836 */ /* 0x000fe20000000000 */
[----:B------:R-:W-:Y:S01]  /*4c30*/  IABS R7, R20 ;  /* 0x0000001400077213 */ /* 0x000fe20000000000 */
[----:B------:R-:W-:-:S03]  /*4c40*/  IMAD.HI.U32 R5, R9, R16, RZ ;  /* 0x0000001009057227 */ /* 0x000fc600078e00ff */
[----:B------:R-:W-:Y:S01]  /*4c50*/  IABS R22, R23 ;  /* 0x0000001700167213 */ /* 0x000fe20000000000 */
[----:B-1----:R-:W-:Y:S02]  /*4c60*/  IMAD.MOV.U32 R2, RZ, RZ, R6 ;  /* 0x000000ffff027224 */ /* 0x002fe400078e0006 */
[----:B------:R-:W-:Y:S01]  /*4c70*/  @!P6 IMAD.IADD R14, R14, 0x1, -R165 ;  /* 0x000000010e0ee824 */ /* 0x000fe200078e0aa5 */
[----:B------:R-:W-:Y:S01]  /*4c80*/  ISETP.GE.AND P6, PT, R15, RZ, PT ;  /* 0x000000ff0f00720c */ /* 0x000fe20003fc6270 */
[----:B------:R-:W-:Y:S01]  /*4c90*/  @!P1 IMAD.MOV R2, RZ, RZ, -R2 ;  /* 0x000000ffff029224 */ /* 0x000fe200078e0a02 */
[----:B------:R-:W-:Y:S01]  /*4ca0*/  ISETP.GE.AND P1, PT, R13, RZ, PT ;  /* 0x000000ff0d00720c */ /* 0x000fe20003f26270 */
[----:B------:R-:W-:Y:S02]  /*4cb0*/  IMAD.MOV R5, RZ, RZ, -R5 ;  /* 0x000000ffff057224 */ /* 0x000fe400078e0a05 */
[----:B------:R-:W-:Y:S01]  /*4cc0*/  @!P5 IMAD.IADD R4, R4, 0x1, -R165 ;  /* 0x000000010404d824 */ /* 0x000fe200078e0aa5 */
[----:B------:R1:W-:Y:S01]  /*4cd0*/  STL [R1+0x74], R2 ;  /* 0x0000740201007387 */ /* 0x0003e20000100800 */
[----:B------:R-:W-:-:S02]  /*4ce0*/  IMAD R6, R165, R5, R16 ;  /* 0x00000005a5067224 */ /* 0x000fc400078e0210 */
[----:B------:R-:W-:Y:S01]  /*4cf0*/  IMAD.HI.U32 R5, R9, R18, RZ ;  /* 0x0000001209057227 */ /* 0x000fe200078e00ff */
[----:B------:R-:W-:-:S03]  /*4d00*/  ISETP.GT.U32.AND P5, PT, R165, R4, PT ;  /* 0x00000004a500720c */ /* 0x000fc60003fa4070 */
[----:B------:R-:W-:Y:S02]  /*4d10*/  IMAD.MOV R5, RZ, RZ, -R5 ;  /* 0x000000ffff057224 */ /* 0x000fe400078e0a05 */
[----:B------:R-:W-:Y:S02]  /*4d20*/  IMAD.MOV.U32 R16, RZ, RZ, R7 ;  /* 0x000000ffff107224 */ /* 0x000fe400078e0007 */
[----:B-1----:R-:W-:Y:S02]  /*4d30*/  IMAD.MOV.U32 R2, RZ, RZ, R12 ;  /* 0x000000ffff027224 */ /* 0x002fe400078e000c */
[C---:B------:R-:W-:Y:S02]  /*4d40*/  IMAD R12, R165.reuse, R5, R18 ;  /* 0x00000005a50c7224 */ /* 0x040fe400078e0212 */
[----:B------:R-:W-:Y:S01]  /*4d50*/  @!P3 IMAD.MOV R2, RZ, RZ, -R2 ;  /* 0x000000ffff02b224 */ /* 0x000fe200078e0a02 */
[----:B------:R-:W-:Y:S01]  /*4d60*/  ISETP.GT.U32.AND P3, PT, R165, R14, PT ;  /* 0x0000000ea500720c */ /* 0x000fe20003f64070 */
[----:B------:R-:W-:-:S02]  /*4d70*/  @!P2 IMAD.IADD R8, R8, 0x1, -R165 ;  /* 0x000000010808a824 */ /* 0x000fc400078e0aa5 */
[----:B------:R-:W-:Y:S01]  /*4d80*/  IMAD.HI.U32 R7, R9, R16, RZ ;  /* 0x0000001009077227 */ /* 0x000fe200078e00ff */
[----:B------:R-:W-:Y:S02]  /*4d90*/  STL [R1+0x70], R2 ;  /* 0x0000700201007387 */ /* 0x000fe40000100800 */
[C---:B------:R-:W-:Y:S01]  /*4da0*/  ISETP.GT.U32.AND P2, PT, R165.reuse, R8, PT ;  /* 0x00000008a500720c */ /* 0x040fe20003f44070 */
[----:B------:R-:W-:Y:S02]  /*4db0*/  IMAD.MOV R7, RZ, RZ, -R7 ;  /* 0x000000ffff077224 */ /* 0x000fe400078e0a07 */
[--C-:B------:R-:W-:Y:S01]  /*4dc0*/  @!P5 IMAD.IADD R4, R4, 0x1, -R165.reuse ;  /* 0x000000010404d824 */ /* 0x100fe200078e0aa5 */
[C---:B------:R-:W-:Y:S01]  /*4dd0*/  ISETP.GT.U32.AND P5, PT, R165.reuse, R6, PT ;  /* 0x00000006a500720c */ /* 0x040fe20003fa4070 */
[C---:B------:R-:W-:Y:S02]  /*4de0*/  IMAD R16, R165.reuse, R7, R16 ;  /* 0x00000007a5107224 */ /* 0x040fe400078e0210 */
[----:B------:R-:W-:Y:S01]  /*4df0*/  @!P3 IMAD.IADD R14, R14, 0x1, -R165 ;  /* 0x000000010e0eb824 */ /* 0x000fe200078e0aa5 */
[----:B------:R-:W-:Y:S01]  /*4e00*/  ISETP.GT.U32.AND P3, PT, R165, R12, PT ;  /* 0x0000000ca500720c */ /* 0x000fe20003f64070 */
[----:B------:R-:W-:-:S02]  /*4e10*/  VIADD R13, R0, 0x54 ;  /* 0x00000054000d7836 */ /* 0x000fc40000000000 */
[----:B------:R-:W-:Y:S01]  /*4e20*/  @!P4 IMAD.MOV R4, RZ, RZ, -R4 ;  /* 0x000000ffff04c224 */ /* 0x000fe200078e0a04 */
[----:B------:R-:W-:Y:S01]  /*4e30*/  ISETP.GT.U32.AND P4, PT, R165, R16, PT ;  /* 0x00000010a500720c */ /* 0x000fe20003f84070 */
[----:B------:R-:W-:Y:S01]  /*4e40*/  VIADD R15, R0, 0x55 ;  /* 0x00000055000f7836 */ /* 0x000fe20000000000 */
[----:B------:R-:W-:Y:S01]  /*4e50*/  IABS R18, R13 ;  /* 0x0000000d00127213 */ /* 0x000fe20000000000 */
[--C-:B------:R-:W-:Y:S01]  /*4e60*/  @!P2 IMAD.IADD R8, R8, 0x1, -R165.reuse ;  /* 0x000000010808a824 */ /* 0x100fe200078e0aa5 */
[----:B------:R1:W-:Y:S01]  /*4e70*/  STL [R1+0x6c], R4 ;  /* 0x00006c0401007387 */ /* 0x0003e20000100800 */
[----:B------:R-:W-:Y:S01]  /*4e80*/  ISETP.GE.AND P2, PT, R17, RZ, PT ;  /* 0x000000ff1100720c */ /* 0x000fe20003f46270 */
[----:B------:R-:W-:Y:S01]  /*4e90*/  VIADD R17, R0, 0x56 ;  /* 0x0000005600117836 */ /* 0x000fe20000000000 */
[----:B------:R-:W-:Y:S01]  /*4ea0*/  IABS R5, R15 ;  /* 0x0000000f00057213 */ /* 0x000fe20000000000 */
[----:B------:R-:W-:Y:S02]  /*4eb0*/  IMAD.MOV.U32 R3, RZ, RZ, R8 ;  /* 0x000000ffff037224 */ /* 0x000fe400078e0008 */
[----:B------:R-:W-:-:S02]  /*4ec0*/  @!P3 IMAD.IADD R12, R12, 0x1, -R165 ;  /* 0x000000010c0cb824 */ /* 0x000fc400078e0aa5 */
[----:B------:R-:W-:Y:S02]  /*4ed0*/  IMAD.MOV.U32 R8, RZ, RZ, R5 ;  /* 0x000000ffff087224 */ /* 0x000fe400078e0005 */
[----:B-1----:R-:W-:Y:S01]  /*4ee0*/  IMAD.HI.U32 R4, R9, R18, RZ ;  /* 0x0000001209047227 */ /* 0x002fe200078e00ff */
[----:B------:R-:W-:-:S03]  /*4ef0*/  ISETP.GT.U32.AND P3, PT, R165, R12, PT ;  /* 0x0000000ca500720c */ /* 0x000fc60003f64070 */
[----:B------:R-:W-:Y:S02]  /*4f00*/  IMAD.MOV R4, RZ, RZ, -R4 ;  /* 0x000000ffff047224 */ /* 0x000fe400078e0a04 */
[----:B------:R-:W-:Y:S02]  /*4f10*/  @!P4 IMAD.IADD R16, R16, 0x1, -R165 ;  /* 0x000000011010c824 */ /* 0x000fe400078e0aa5 */
[----:B------:R-:W-:-:S03]  /*4f20*/  IMAD.HI.U32 R5, R9, R8, RZ ;  /* 0x0000000809057227 */ /* 0x000fc600078e00ff */
[C---:B------:R-:W-:Y:S01]  /*4f30*/  ISETP.GT.U32.AND P4, PT, R165.reuse, R16, PT ;  /* 0x00000010a500720c */ /* 0x040fe20003f84070 */
[----:B------:R-:W-:Y:S01]  /*4f40*/  IMAD.MOV.U32 R2, RZ, RZ, R14 ;  /* 0x000000ffff027224 */ /* 0x000fe200078e000e */
[----:B------:R-:W-:Y:S01]  /*4f50*/  IABS R14, R17 ;  /* 0x00000011000e7213 */ /* 0x000fe20000000000 */
[C---:B------:R-:W-:Y:S02]  /*4f60*/  IMAD R4, R165.reuse, R4, R18 ;  /* 0x00000004a5047224 */ /* 0x040fe400078e0212 */
[----:B------:R-:W-:Y:S02]  /*4f70*/  IMAD.MOV R5, RZ, RZ, -R5 ;  /* 0x000000ffff057224 */ /* 0x000fe400078e0a05 */
[--C-:B------:R-:W-:Y:S01]  /*4f80*/  @!P3 IMAD.IADD R12, R12, 0x1, -R165.reuse ;  /* 0x000000010c0cb824 */ /* 0x100fe200078e0aa5 */
[C---:B------:R-:W-:Y:S01]  /*4f90*/  ISETP.GT.U32.AND P3, PT, R165.reuse, R4, PT ;  /* 0x00000004a500720c */ /* 0x040fe20003f64070 */
[----:B------:R-:W-:Y:S02]  /*4fa0*/  @!P5 IMAD.IADD R6, R6, 0x1, -R165 ;  /* 0x000000010606d824 */ /* 0x000fe400078e0aa5 */
[----:B------:R-:W-:-:S02]  /*4fb0*/  IMAD R8, R165, R5, R8 ;  /* 0x00000005a5087224 */ /* 0x000fc400078e0208 */
[----:B------:R-:W-:Y:S01]  /*4fc0*/  IMAD.HI.U32 R5, R9, R14, RZ ;  /* 0x0000000e09057227 */ /* 0x000fe200078e00ff */
[----:B------:R-:W-:-:S03]  /*4fd0*/  ISETP.GT.U32.AND P5, PT, R165, R6, PT ;  /* 0x00000006a500720c */ /* 0x000fc60003fa4070 */
[----:B------:R-:W-:Y:S02]  /*4fe0*/  IMAD.MOV R5, RZ, RZ, -R5 ;  /* 0x000000ffff057224 */ /* 0x000fe400078e0a05 */
[----:B------:R-:W-:Y:S01]  /*4ff0*/  @!P1 IMAD.MOV R3, RZ, RZ, -R3 ;  /* 0x000000ffff039224 */ /* 0x000fe200078e0a03 */
[----:B------:R-:W-:Y:S01]  /*5000*/  ISETP.GE.AND P1, PT, R19, RZ, PT ;  /* 0x000000ff1300720c */ /* 0x000fe20003f26270 */
[--C-:B------:R-:W-:Y:S01]  /*5010*/  @!P4 IMAD.IADD R16, R16, 0x1, -R165.reuse ;  /* 0x000000011010c824 */ /* 0x100fe200078e0aa5 */
[C---:B------:R-:W-:Y:S01]  /*5020*/  ISETP.GT.U32.AND P4, PT, R165.reuse, R8, PT ;  /* 0x00000008a500720c */ /* 0x040fe20003f84070 */
[C---:B------:R-:W-:Y:S01]  /*5030*/  IMAD R14, R165.reuse, R5, R14 ;  /* 0x00000005a50e7224 */ /* 0x040fe200078e020e */
[----:B------:R-:W-:Y:S01]  /*5040*/  STL [R1+0x68], R3 ;  /* 0x0000680301007387 */ /* 0x000fe20000100800 */
[----:B------:R-:W-:Y:S02]  /*5050*/  VIADD R19, R0, 0x57 ;  /* 0x0000005700137836 */ /* 0x000fe40000000000 */
[--C-:B------:R-:W-:Y:S01]  /*5060*/  @!P3 IMAD.IADD R4, R4, 0x1, -R165.reuse ;  /* 0x000000010404b824 */ /* 0x100fe200078e0aa5 */
[----:B------:R-:W-:Y:S01]  /*5070*/  ISETP.GT.U32.AND P3, PT, R165, R14, PT ;  /* 0x0000000ea500720c */ /* 0x000fe20003f64070 */
[----:B------:R-:W-:Y:S01]  /*5080*/  @!P6 IMAD.MOV R2, RZ, RZ, -R2 ;  /* 0x000000ffff02e224 */ /* 0x000fe200078e0a02 */
[----:B------:R-:W-:Y:S01]  /*5090*/  IABS R18, R19 ;  /* 0x0000001300127213 */ /* 0x000fe20000000000 */
[----:B------:R-:W-:Y:S01]  /*50a0*/  @!P5 IMAD.IADD R6, R6, 0x1, -R165 ;  /* 0x000000010606d824 */ /* 0x000fe200078e0aa5 */
[----:B------:R-:W-:Y:S01]  /*50b0*/  ISETP.GE.AND P6, PT, R20, RZ, PT ;  /* 0x000000ff1400720c */ /* 0x000fe20003fc6270 */
[----:B------:R-:W-:Y:S01]  /*50c0*/  VIADD R42, R0, 0x7b ;  /* 0x0000007b002a7836 */ /* 0x000fe20000000000 */
[----:B------:R1:W-:Y:S01]  /*50d0*/  STL [R1+0x64], R2 ;  /* 0x0000640201007387 */ /* 0x0003e20000100800 */
[----:B------:R-:W-:Y:S01]  /*50e0*/  IMAD.HI.U32 R5, R9, R18, RZ ;  /* 0x0000001209057227 */ /* 0x000fe200078e00ff */
[----:B------:R-:W-:-:S02]  /*50f0*/  IABS R20, R21 ;  /* 0x0000001500147213 */ /* 0x000fc40000000000 */
[----:B------:R-:W-:Y:S01]  /*5100*/  ISETP.GE.AND P5, PT, R13, RZ, PT ;  /* 0x000000ff0d00720c */ /* 0x000fe20003fa6270 */
[----:B------:R-:W-:Y:S01]  /*5110*/  @!P4 IMAD.IADD R8, R8, 0x1, -R165 ;  /* 0x000000010808c824 */ /* 0x000fe200078e0aa5 */
[----:B------:R-:W-:Y:S01]  /*5120*/  ISETP.GT.U32.AND P4, PT, R165, R4, PT ;  /* 0x00000004a500720c */ /* 0x000fe20003f84070 */
[----:B------:R-:W-:Y:S01]  /*5130*/  IMAD.MOV R5, RZ, RZ, -R5 ;  /* 0x000000ffff057224 */ /* 0x000fe200078e0a05 */
[----:B------:R-:W-:Y:S01]  /*5140*/  IABS R13, R24 ;  /* 0x00000018000d7213 */ /* 0x000fe20000000000 */
[----:B------:R-:W-:-:S04]  /*5150*/  IMAD.HI.U32 R7, R9, R20, RZ ;  /* 0x0000001409077227 */ /* 0x000fc800078e00ff */
[----:B-1----:R-:W-:Y:S02]  /*5160*/  IMAD.MOV.U32 R2, RZ, RZ, R6 ;  /* 0x000000ffff027224 */ /* 0x002fe400078e0006 */
[----:B------:R-:W-:Y:S01]  /*5170*/  @!P3 IMAD.IADD R14, R14, 0x1, -R165 ;  /* 0x000000010e0eb824 */ /* 0x000fe200078e0aa5 */
[----:B------:R-:W-:Y:S01]  /*5180*/  ISETP.GT.U32.AND P3, PT, R165, R8, PT ;  /* 0x00000008a500720c */ /* 0x000fe20003f64070 */
[----:B------:R-:W-:Y:S01]  /*5190*/  @!P2 IMAD.MOV R2, RZ, RZ, -R2 ;  /* 0x000000ffff02a224 */ /* 0x000fe200078e0a02 */
[----:B------:R-:W-:Y:S01]  /*51a0*/  ISETP.GE.AND P2, PT, R15, RZ, PT ;  /* 0x000000ff0f00720c */ /* 0x000fe20003f46270 */
[----:B------:R-:W-:Y:S02]  /*51b0*/  IMAD R6, R165, R5, R18 ;  /* 0x00000005a5067224 */ /* 0x000fe400078e0212 */
[----:B------:R-:W-:Y:S01]  /*51c0*/  IMAD.HI.U32 R5, R9, R22, RZ ;  /* 0x0000001609057227 */ /* 0x000fe200078e00ff */
[----:B------:R1:W-:Y:S03]  /*51d0*/  STL [R1+0x60], R2 ;  /* 0x0000600201007387 */ /* 0x0003e60000100800 */
[----:B------:R-:W-:-:S02]  /*51e0*/  IMAD.MOV R7, RZ, RZ, -R7 ;  /* 0x000000ffff077224 */ /* 0x000fc400078e0a07 */
[----:B------:R-:W-:Y:S02]  /*51f0*/  IMAD.MOV R5, RZ, RZ, -R5 ;  /* 0x000000ffff057224 */ /* 0x000fe400078e0a05 */
[C---:B------:R-:W-:Y:S02]  /*5200*/  IMAD R18, R165.reuse, R7, R20 ;  /* 0x00000007a5127224 */ /* 0x040fe400078e0214 */
[----:B------:R-:W-:Y:S02]  /*5210*/  IMAD.MOV.U32 R3, RZ, RZ, R16 ;  /* 0x000000ffff037224 */ /* 0x000fe400078e0010 */
[----:B-1----:R-:W-:Y:S02]  /*5220*/  IMAD.MOV.U32 R2, RZ, RZ, R12 ;  /* 0x000000ffff027224 */ /* 0x002fe400078e000c */
[C---:B------:R-:W-:Y:S02]  /*5230*/  IMAD R12, R165.reuse, R5, R22 ;  /* 0x00000005a50c7224 */ /* 0x040fe400078e0216 */
[----:B------:R-:W-:Y:S01]  /*5240*/  @!P1 IMAD.MOV R2, RZ, RZ, -R2 ;  /* 0x000000ffff029224 */ /* 0x000fe200078e0a02 */
[C---:B------:R-:W-:Y:S01]  /*5250*/  ISETP.GT.U32.AND P1, PT, R165.reuse, R14, PT ;  /* 0x0000000ea500720c */ /* 0x040fe20003f24070 */
[----:B------:R-:W-:Y:S01]  /*5260*/  @!P4 IMAD.IADD R4, R4, 0x1, -R165 ;  /* 0x000000010404c824 */ /* 0x000fe200078e0aa5 */
[C---:B------:R-:W-:Y:S01]  /*5270*/  ISETP.GT.U32.AND P4, PT, R165.reuse, R6, PT ;  /* 0x00000006a500720c */ /* 0x040fe20003f84070 */
[----:B------:R-:W-:Y:S01]  /*5280*/  @!P6 IMAD.MOV R3, RZ, RZ, -R3 ;  /* 0x000000ffff03e224 */ /* 0x000fe200078e0a03 */
[C---:B------:R-:W-:Y:S01]  /*5290*/  ISETP.GT.U32.AND P6, PT, R165.reuse, R18, PT ;  /* 0x00000012a500720c */ /* 0x040fe20003fc4070 */
[----:B------:R1:W-:Y:S01]  /*52a0*/  STL [R1+0x5c], R2 ;  /* 0x00005c0201007387 */ /* 0x0003e20000100800 */
[----:B------:R-:W-:Y:S01]  /*52b0*/  @!P3 IMAD.IADD R8, R8, 0x1, -R165 ;  /* 0x000000010808b824 */ /* 0x000fe200078e0aa5 */
[----:B------:R-:W-:Y:S01]  /*52c0*/  ISETP.GT.U32.AND P3, PT, R165, R12, PT ;  /* 0x0000000ca500720c */ /* 0x000fe20003f64070 */
[----:B------:R-:W-:Y:S01]  /*52d0*/  IMAD.MOV.U32 R20, RZ, RZ, R13 ;  /* 0x000000ffff147224 */ /* 0x000fe200078e000d */
[----:B------:R-:W-:Y:S01]  /*52e0*/  STL [R1+0x58], R3 ;  /* 0x0000580301007387 */ /* 0x000fe20000100800 */
[----:B------:R-:W-:-:S02]  /*52f0*/  VIADD R13, R0, 0x5b ;  /* 0x0000005b000d7836 */ /* 0x000fc40000000000 */
[----:B------:R-:W-:Y:S02]  /*5300*/  VIADD R15, R0, 0x5c ;  /* 0x0000005c000f7836 */ /* 0x000fe40000000000 */
[--C-:B------:R-:W-:Y:S01]  /*5310*/  @!P1 IMAD.IADD R14, R14, 0x1, -R165.reuse ;  /* 0x000000010e0e9824 */ /* 0x100fe200078e0aa5 */
[----:B------:R-:W-:Y:S01]  /*5320*/  IABS R5, R13 ;  /* 0x0000000d00057213 */ /* 0x000fe20000000000 */
[----:B-1----:R-:W-:Y:S01]  /*5330*/  IMAD.MOV.U32 R2, RZ, RZ, R4 ;  /* 0x000000ffff027224 */ /* 0x002fe200078e0004 */
[----:B------:R-:W-:Y:S01]  /*5340*/  IABS R7, R15 ;  /* 0x0000000f00077213 */ /* 0x000fe20000000000 */
[--C-:B------:R-:W-:Y:S01]  /*5350*/  @!P6 IMAD.IADD R18, R18, 0x1, -R165.reuse ;  /* 0x000000011212e824 */ /* 0x100fe200078e0aa5 */
[----:B------:R-:W-:Y:S01]  /*5360*/  ISETP.GE.AND P1, PT, R19, RZ, PT ;  /* 0x000000ff1300720c */ /* 0x000fe20003f26270 */
[----:B------:R-:W-:Y:S01]  /*5370*/  @!P5 IMAD.MOV R2, RZ, RZ, -R2 ;  /* 0x000000ffff02d224 */ /* 0x000fe200078e0a02 */
[----:B------:R-:W-:Y:S01]  /*5380*/  ISETP.GE.AND P5, PT, R17, RZ, PT ;  /* 0x000000ff1100720c */ /* 0x000fe20003fa6270 */
[----:B------:R-:W-:-:S02]  /*5390*/  @!P3 IMAD.IADD R12, R12, 0x1, -R165 ;  /* 0x000000010c0cb824 */ /* 0x000fc400078e0aa5 */
[----:B------:R-:W-:Y:S01]  /*53a0*/  IMAD.HI.U32 R4, R9, R20, RZ ;  /* 0x0000001409047227 */ /* 0x000fe200078e00ff */
[----:B------:R1:W-:Y:S02]  /*53b0*/  STL [R1+0x54], R2 ;  /* 0x0000540201007387 */ /* 0x0003e40000100800 */
[----:B------:R-:W-:Y:S01]  /*53c0*/  ISETP.GT.U32.AND P3, PT, R165, R12, PT ;  /* 0x0000000ca500720c */ /* 0x000fe20003f64070 */
[----:B------:R-:W-:Y:S02]  /*53d0*/  IMAD.MOV R4, RZ, RZ, -R4 ;  /* 0x000000ffff047224 */ /* 0x000fe400078e0a04 */
[----:B------:R-:W-:Y:S01]  /*53e0*/  @!P4 IMAD.IADD R6, R6, 0x1, -R165 ;  /* 0x000000010606c824 */ /* 0x000fe200078e0aa5 */
[----:B------:R-:W-:Y:S01]  /*53f0*/  ISETP.GE.AND P4, PT, R21, RZ, PT ;  /* 0x000000ff1500720c */ /* 0x000fe20003f86270 */
[C---:B------:R-:W-:Y:S02]  /*5400*/  IMAD R4, R165.reuse, R4, R20 ;  /* 0x00000004a5047224 */ /* 0x040fe400078e0214 */
[----:B------:R-:W-:Y:S01]  /*5410*/  VIADD R17, R0, 0x5d ;  /* 0x0000005d00117836 */ /* 0x000fe20000000000 */
[----:B------:R-:W-:Y:S01]  /*5420*/  ISETP.GT.U32.AND P6, PT, R165, R6, PT ;  /* 0x00000006a500720c */ /* 0x000fe20003fc4070 */
[----:B-1----:R-:W-:-:S02]  /*5430*/  IMAD.MOV.U32 R2, RZ, RZ, R8 ;  /* 0x000000ffff027224 */ /* 0x002fc400078e0008 */
[----:B------:R-:W-:Y:S01]  /*5440*/  IMAD.MOV.U32 R8, RZ, RZ, R5 ;  /* 0x000000ffff087224 */ /* 0x000fe200078e0005 */
[----:B------:R-:W-:Y:S01]  /*5450*/  IABS R16, R17 ;  /* 0x0000001100107213 */ /* 0x000fe20000000000 */
[----:B------:R-:W-:Y:S01]  /*5460*/  @!P2 IMAD.MOV R2, RZ, RZ, -R2 ;  /* 0x000000ffff02a224 */ /* 0x000fe200078e0a02 */
[----:B------:R-:W-:Y:S01]  /*5470*/  ISETP.GT.U32.AND P2, PT, R165, R18, PT ;  /* 0x00000012a500720c */ /* 0x000fe20003f44070 */
[----:B------:R-:W-:-:S03]  /*5480*/  IMAD.HI.U32 R5, R9, R8, RZ ;  /* 0x0000000809057227 */ /* 0x000fc600078e00ff */
[----:B------:R1:W-:Y:S01]  /*5490*/  STL [R1+0x50], R2 ;  /* 0x0000500201007387 */ /* 0x0003e20000100800 */
[--C-:B------:R-:W-:Y:S02]  /*54a0*/  @!P3 IMAD.IADD R12, R12, 0x1, -R165.reuse ;  /* 0x000000010c0cb824 */ /* 0x100fe400078e0aa5 */
[--C-:B------:R-:W-:Y:S01]  /*54b0*/  @!P6 IMAD.IADD R6, R6, 0x1, -R165.reuse ;  /* 0x000000010606e824 */ /* 0x100fe200078e0aa5 */
[----:B------:R-:W-:Y:S01]  /*54c0*/  ISETP.GE.AND P6, PT, R23, RZ, PT ;  /* 0x000000ff1700720c */ /* 0x000fe20003fc6270 */
[C---:B------:R-:W-:Y:S02]  /*54d0*/  VIADD R19, R0.reuse, 0x5e ;  /* 0x0000005e00137836 */ /* 0x040fe40000000000 */
[----:B------:R-:W-:Y:S02]  /*54e0*/  VIADD R21, R0, 0x5f ;  /* 0x0000005f00157836 */ /* 0x000fe40000000000 */
[----:B------:R-:W-:Y:S01]  /*54f0*/  @!P2 IMAD.IADD R18, R18, 0x1, -R165 ;  /* 0x000000011212a824 */ /* 0x000fe200078e0aa5 */
[----:B------:R-:W-:Y:S01]  /*5500*/  ISETP.GE.AND P2, PT, R24, RZ, PT ;  /* 0x000000ff1800720c */ /* 0x000fe20003f46270 */
[----:B-1----:R-:W-:-:S02]  /*5510*/  IMAD.MOV.U32 R2, RZ, RZ, R14 ;  /* 0x000000ffff027224 */ /* 0x002fc400078e000e */
[----:B------:R-:W-:Y:S02]  /*5520*/  IMAD.MOV.U32 R14, RZ, RZ, R7 ;  /* 0x000000ffff0e7224 */ /* 0x000fe400078e0007 */
[----:B------:R-:W-:Y:S02]  /*5530*/  IMAD.MOV R7, RZ, RZ, -R5 ;  /* 0x000000ffff077224 */ /* 0x000fe400078e0a05 */
[----:B------:R-:W-:-:S04]  /*5540*/  IMAD.HI.U32 R5, R9, R14, RZ ;  /* 0x0000000e09057227 */ /* 0x000fc800078e00ff */
[----:B------:R-:W-:Y:S01]  /*5550*/  @!P5 IMAD.MOV R2, RZ, RZ, -R2 ;  /* 0x000000ffff02d224 */ /* 0x000fe200078e0a02 */
[C---:B------:R-:W-:Y:S01]  /*5560*/  ISETP.GT.U32.AND P5, PT, R165.reuse, R4, PT ;  /* 0x00000004a500720c */ /* 0x040fe20003fa4070 */
[C---:B------:R-:W-:Y:S01]  /*5570*/  IMAD R8, R165.reuse, R7, R8 ;  /* 0x00000007a5087224 */ /* 0x040fe200078e0208 */
[----:B------:R-:W-:Y:S01]  /*5580*/  IABS R7, R19 ;  /* 0x0000001300077213 */ /* 0x000fe20000000000 */
[----:B------:R-:W-:Y:S01]  /*5590*/  IMAD.MOV R5, RZ, RZ, -R5 ;  /* 0x000000ffff057224 */ /* 0x000fe200078e0a05 */
[----:B------:R1:W-:Y:S01]  /*55a0*/  STL [R1+0x38], R2 ;  /* 0x0000380201007387 */ /* 0x0003e20000100800 */
[----:B------:R-:W-:Y:S01]  /*55b0*/  IMAD.MOV.U32 R3, RZ, RZ, R18 ;  /* 0x000000ffff037224 */ /* 0x000fe200078e0012 */
[C---:B------:R-:W-:Y:S01]  /*55c0*/  ISETP.GT.U32.AND P3, PT, R165.reuse, R8, PT ;  /* 0x00000008a500720c */ /* 0x040fe20003f64070 */
[----:B------:R-:W-:Y:S02]  /*55d0*/  IMAD R14, R165, R5, R14 ;  /* 0x00000005a50e7224 */ /* 0x000fe400078e020e */
[----:B------:R-:W-:-:S02]  /*55e0*/  @!P4 IMAD.MOV R3, RZ, RZ, -R3 ;  /* 0x000000ffff03c224 */ /* 0x000fc400078e0a03 */
[----:B------:R-:W-:Y:S01]  /*55f0*/  IMAD.HI.U32 R5, R9, R16, RZ ;  /* 0x0000001009057227 */ /* 0x000fe200078e00ff */
[----:B------:R-:W-:-:S03]  /*5600*/  ISETP.GT.U32.AND P4, PT, R165, R14, PT ;  /* 0x0000000ea500720c */ /* 0x000fc60003f84070 */
[--C-:B------:R-:W-:Y:S01]  /*5610*/  @!P5 IMAD.IADD R4, R4, 0x1, -R165.reuse ;  /* 0x000000010404d824 */ /* 0x100fe200078e0aa5 */
[----:B------:R-:W-:Y:S01]  /*5620*/  ISETP.GE.AND P5, PT, R13, RZ, PT ;  /* 0x000000ff0d00720c */ /* 0x000fe20003fa6270 */
[----:B-1----:R-:W-:Y:S01]  /*5630*/  IMAD.MOV.U32 R2, RZ, RZ, R6 ;  /* 0x000000ffff027224 */ /* 0x002fe200078e0006 */
[----:B------:R-:W-:Y:S01]  /*5640*/  IABS R13, R21 ;  /* 0x00000015000d7213 */ /* 0x000fe20000000000 */
[--C-:B------:R-:W-:Y:S01]  /*5650*/  @!P3 IMAD.IADD R8, R8, 0x1, -R165.reuse ;  /* 0x000000010808b824 */ /* 0x100fe200078e0aa5 */
[C---:B------:R-:W-:Y:S01]  /*5660*/  ISETP.GT.U32.AND P3, PT, R165.reuse, R4, PT ;  /* 0x00000004a500720c */ /* 0x040fe20003f64070 */
[----:B------:R-:W-:Y:S02]  /*5670*/  @!P1 IMAD.MOV R2, RZ, RZ, -R2 ;  /* 0x000000ffff029224 */ /* 0x000fe400078e0a02 */
[----:B------:R-:W-:Y:S01]  /*5680*/  VIADD R22, R0, 0x60 ;  /* 0x0000006000167836 */ /* 0x000fe20000000000 */
[C---:B------:R-:W-:Y:S01]  /*5690*/  ISETP.GT.U32.AND P1, PT, R165.reuse, R8, PT ;  /* 0x00000008a500720c */ /* 0x040fe20003f24070 */
[----:B------:R-:W-:Y:S01]  /*56a0*/  @!P4 IMAD.IADD R14, R14, 0x1, -R165 ;  /* 0x000000010e0ec824 */ /* 0x000fe200078e0aa5 */
[----:B------:R1:W-:Y:S01]  /*56b0*/  STL [R1+0x30], R2 ;  /* 0x0000300201007387 */ /* 0x0003e20000100800 */
[----:B------:R-:W-:Y:S01]  /*56c0*/  IMAD.MOV R5, RZ, RZ, -R5 ;  /* 0x000000ffff057224 */ /* 0x000fe200078e0a05 */
[----:B------:R-:W-:Y:S01]  /*56d0*/  IABS R20, R22 ;  /* 0x0000001600147213 */ /* 0x000fe20000000000 */
[----:B------:R-:W-:Y:S01]  /*56e0*/  IMAD.MOV.U32 R18, RZ, RZ, R13 ;  /* 0x000000ffff127224 */ /* 0x000fe200078e000d */
[C---:B------:R-:W-:Y:S01]  /*56f0*/  ISETP.GT.U32.AND P4, PT, R165.reuse, R14, PT ;  /* 0x0000000ea500720c */ /* 0x040fe20003f84070 */
[----:B------:R-:W-:Y:S01]  /*5700*/  IMAD R6, R165, R5, R16 ;  /* 0x00000005a5067224 */ /* 0x000fe200078e0210 */
[----:B------:R-:W-:Y:S01]  /*5710*/  STL [R1+0x2c], R3 ;  /* 0x00002c0301007387 */ /* 0x000fe20000100800 */
[----:B------:R-:W-:-:S02]  /*5720*/  @!P3 IMAD.IADD R4, R4, 0x1, -R165 ;  /* 0x000000010404b824 */ /* 0x000fc400078e0aa5 */
[----:B------:R-:W-:Y:S01]  /*5730*/  VIADD R23, R0, 0x6b ;  /* 0x0000006b00177836 */ /* 0x000fe20000000000 */
[----:B------:R-:W-:Y:S01]  /*5740*/  ISETP.GT.U32.AND P3, PT, R165, R6, PT ;  /* 0x00000006a500720c */ /* 0x000fe20003f64070 */
[----:B-1----:R-:W-:Y:S02]  /*5750*/  IMAD.MOV.U32 R2, RZ, RZ, R12 ;  /* 0x000000ffff027224 */ /* 0x002fe400078e000c */
[----:B------:R-:W-:Y:S02]  /*5760*/  IMAD.MOV.U32 R12, RZ, RZ, R7 ;  /* 0x000000ffff0c7224 */ /* 0x000fe400078e0007 */
[----:B------:R-:W-:Y:S01]  /*5770*/  @!P6 IMAD.MOV R2, RZ, RZ, -R2 ;  /* 0x000000ffff02e224 */ /* 0x000fe200078e0a02 */
[----:B------:R-:W-:Y:S01]  /*5780*/  ISETP.GE.AND P6, PT, R15, RZ, PT ;  /* 0x000000ff0f00720c */ /* 0x000fe20003fc6270 */
[----:B------:R-:W-:-:S03]  /*5790*/  IMAD.HI.U32 R5, R9, R12, RZ ;  /* 0x0000000c09057227 */ /* 0x000fc600078e00ff */
[----:B------:R1:W-:Y:S01]  /*57a0*/  STL [R1+0x28], R2 ;  /* 0x0000280201007387 */ /* 0x0003e20000100800 */
[----:B------:R-:W-:-:S04]  /*57b0*/  IMAD.HI.U32 R7, R9, R18, RZ ;  /* 0x0000001209077227 */ /* 0x000fc800078e00ff */
[----:B------:R-:W-:Y:S02]  /*57c0*/  IMAD.MOV R13, RZ, RZ, -R5 ;  /* 0x000000ffff0d7224 */ /* 0x000fe400078e0a05 */
[----:B------:R-:W-:-:S04]  /*57d0*/  IMAD.HI.U32 R5, R9, R20, RZ ;  /* 0x0000001409057227 */ /* 0x000fc800078e00ff */
[----:B-1----:R-:W-:Y:S02]  /*57e0*/  IMAD.MOV.U32 R2, RZ, RZ, R4 ;  /* 0x000000ffff027224 */ /* 0x002fe400078e0004 */
[----:B------:R-:W-:Y:S02]  /*57f0*/  IMAD.MOV R7, RZ, RZ, -R7 ;  /* 0x000000ffff077224 */ /* 0x000fe400078e0a07 */
[----:B------:R-:W-:Y:S02]  /*5800*/  @!P2 IMAD.MOV R2, RZ, RZ, -R2 ;  /* 0x000000ffff02a224 */ /* 0x000fe400078e0a02 */
[----:B------:R-:W-:Y:S02]  /*5810*/  IMAD.MOV R5, RZ, RZ, -R5 ;  /* 0x000000ffff057224 */ /* 0x000fe400078e0a05 */
[----:B------:R-:W-:Y:S01]  /*5820*/  IMAD R16, R165, R7, R18 ;  /* 0x00000007a5107224 */ /* 0x000fe200078e0212 */
[----:B------:R1:W-:Y:S01]  /*5830*/  STL [R1+0x24], R2 ;  /* 0x0000240201007387 */ /* 0x0003e20000100800 */
[----:B------:R-:W-:-:S02]  /*5840*/  @!P4 IMAD.IADD R14, R14, 0x1, -R165 ;  /* 0x000000010e0ec824 */ /* 0x000fc400078e0aa5 */
[C---:B------:R-:W-:Y:S01]  /*5850*/  IMAD R12, R165.reuse, R13, R12 ;  /* 0x0000000da50c7224 */ /* 0x040fe200078e020c */
[C---:B------:R-:W-:Y:S01]  /*5860*/  ISETP.GT.U32.AND P4, PT, R165.reuse, R16, PT ;  /* 0x00000010a500720c */ /* 0x040fe20003f84070 */
[C---:B------:R-:W-:Y:S02]  /*5870*/  IMAD R4, R165.reuse, R5, R20 ;  /* 0x00000005a5047224 */ /* 0x040fe400078e0214 */
[----:B------:R-:W-:Y:S01]  /*5880*/  VIADD R15, R0, 0x61 ;  /* 0x00000061000f7836 */ /* 0x000fe20000000000 */
[C---:B------:R-:W-:Y:S01]  /*5890*/  ISETP.GT.U32.AND P2, PT, R165.reuse, R12, PT ;  /* 0x0000000ca500720c */ /* 0x040fe20003f44070 */
[----:B------:R-:W-:Y:S02]  /*58a0*/  @!P3 IMAD.IADD R6, R6, 0x1, -R165 ;  /* 0x000000010606b824 */ /* 0x000fe400078e0aa5 */
[----:B-1----:R-:W-:Y:S01]  /*58b0*/  IMAD.MOV.U32 R2, RZ, RZ, R14 ;  /* 0x000000ffff027224 */ /* 0x002fe200078e000e */
[----:B------:R-:W-:Y:S01]  /*58c0*/  IABS R18, R15 ;  /* 0x0000000f00127213 */ /* 0x000fe20000000000 */
[----:B------:R-:W-:Y:S01]  /*58d0*/  VIADD R7, R0, 0x62 ;  /* 0x0000006200077836 */ /* 0x000fe20000000000 */
[C---:B------:R-:W-:Y:S01]  /*58e0*/  ISETP.GT.U32.AND P3, PT, R165.reuse, R6, PT ;  /* 0x00000006a500720c */ /* 0x040fe20003f64070 */
[----:B------:R-:W-:Y:S01]  /*58f0*/  @!P6 IMAD.MOV R2, RZ, RZ, -R2 ;  /* 0x000000ffff02e224 */ /* 0x000fe200078e0a02 */
[----:B------:R-:W-:Y:S01]  /*5900*/  ISETP.GT.U32.AND P6, PT, R165, R4, PT ;  /* 0x00000004a500720c */ /* 0x000fe20003fc4070 */
[----:B------:R-:W-:Y:S01]  /*5910*/  IMAD.HI.U32 R5, R9, R18, RZ ;  /* 0x0000001209057227 */ /* 0x000fe200078e00ff */
[----:B------:R-:W-:-:S03]  /*5920*/  IABS R14, R7 ;  /* 0x00000007000e7213 */ /* 0x000fc60000000000 */
[--C-:B------:R-:W-:Y:S01]  /*5930*/  @!P1 IMAD.IADD R8, R8, 0x1, -R165.reuse ;  /* 0x0000000108089824 */ /* 0x100fe200078e0aa5 */
[----:B------:R-:W-:Y:S01]  /*5940*/  ISETP.GE.AND P1, PT, R17, RZ, PT ;  /* 0x000000ff1100720c */ /* 0x000fe20003f26270 */
[----:B------:R-:W-:Y:S02]  /*5950*/  @!P4 IMAD.IADD R16, R16, 0x1, -R165 ;  /* 0x000000011010c824 */ /* 0x000fe400078e0aa5 */
[----:B------:R-:W-:Y:S02]  /*5960*/  IMAD.MOV R5, RZ, RZ, -R5 ;  /* 0x000000ffff057224 */ /* 0x000fe400078e0a05 */
[----:B------:R-:W-:Y:S02]  /*5970*/  IMAD.MOV.U32 R3, RZ, RZ, R8 ;  /* 0x000000ffff037224 */ /* 0x000fe400078e0008 */
[--C-:B------:R-:W-:Y:S01]  /*5980*/  @!P2 IMAD.IADD R12, R12, 0x1, -R165.reuse ;  /* 0x000000010c0ca824 */ /* 0x100fe200078e0aa5 */
[----:B------:R-:W-:Y:S01]  /*5990*/  ISETP.GE.AND P2, PT, R22, RZ, PT ;  /* 0x000000ff1600720c */ /* 0x000fe20003f46270 */
[----:B------:R-:W-:Y:S01]  /*59a0*/  @!P6 IMAD.IADD R4, R4, 0x1, -R165 ;  /* 0x000000010404e824 */ /* 0x000fe200078e0aa5 */
[C---:B------:R-:W-:Y:S01]  /*59b0*/  ISETP.GT.U32.AND P6, PT, R165.reuse, R16, PT ;  /* 0x00000010a500720c */ /* 0x040fe20003fc4070 */
[C---:B------:R-:W-:Y:S01]  /*59c0*/  IMAD R8, R165.reuse, R5, R18 ;  /* 0x00000005a5087224 */ /* 0x040fe200078e0212 */
[----:B------:R-:W-:Y:S01]  /*59d0*/  ISETP.GT.U32.AND P4, PT, R165, R12, PT ;  /* 0x0000000ca500720c */ /* 0x000fe20003f84070 */
[----:B------:R-:W-:Y:S01]  /*59e0*/  @!P5 IMAD.MOV R3, RZ, RZ, -R3 ;  /* 0x000000ffff03d224 */ /* 0x000fe200078e0a03 */
[----:B------:R-:W-:Y:S01]  /*59f0*/  ISETP.GE.AND P5, PT, R19, RZ, PT ;  /* 0x000000ff1300720c */ /* 0x000fe20003fa6270 */
[----:B------:R-:W-:-:S03]  /*5a00*/  IMAD.HI.U32 R5, R9, R14, RZ ;  /* 0x0000000e09057227 */ /* 0x000fc600078e00ff */
[----:B------:R-:W-:Y:S01]  /*5a10*/  STL [R1+0x20], R3 ;  /* 0x0000200301007387 */ /* 0x000fe20000100800 */
[----:B------:R-:W-:Y:S01]  /*5a20*/  @!P3 IMAD.IADD R6, R6, 0x1, -R165 ;  /* 0x000000010606b824 */ /* 0x000fe200078e0aa5 */
[----:B------:R-:W-:Y:S01]  /*5a30*/  ISETP.GE.AND P3, PT, R21, RZ, PT ;  /* 0x000000ff1500720c */ /* 0x000fe20003f66270 */
[----:B------:R-:W-:Y:S01]  /*5a40*/  IMAD.MOV R5, RZ, RZ, -R5 ;  /* 0x000000ffff057224 */ /* 0x000fe200078e0a05 */
[----:B------:R1:W-:Y:S01]  /*5a50*/  STL [R1+0x1c], R2 ;  /* 0x00001c0201007387 */ /* 0x0003e20000100800 */
[--C-:B------:R-:W-:Y:S02]  /*5a60*/  @!P6 IMAD.IADD R16, R16, 0x1, -R165.reuse ;  /* 0x000000011010e824 */ /* 0x100fe400078e0aa5 */
[----:B------:R-:W-:Y:S01]  /*5a70*/  @!P4 IMAD.IADD R12, R12, 0x1, -R165 ;  /* 0x000000010c0cc824 */ /* 0x000fe200078e0aa5 */
[----:B------:R-:W-:Y:S01]  /*5a80*/  ISETP.GT.U32.AND P4, PT, R165, R8, PT ;  /* 0x00000008a500720c */ /* 0x000fe20003f84070 */
[C---:B------:R-:W-:Y:S02]  /*5a90*/  VIADD R21, R0.reuse, 0x65 ;  /* 0x0000006500157836 */ /* 0x040fe40000000000 */
[----:B------:R-:W-:-:S02]  /*5aa0*/  VIADD R17, R0, 0x63 ;  /* 0x0000006300117836 */ /* 0x000fc40000000000 */
[----:B------:R-:W-:Y:S01]  /*5ab0*/  VIADD R19, R0, 0x64 ;  /* 0x0000006400137836 */ /* 0x000fe20000000000 */
[----:B------:R-:W-:Y:S01]  /*5ac0*/  IABS R22, R21 ;  /* 0x0000001500167213 */ /* 0x000fe20000000000 */
[----:B-1----:R-:W-:Y:S01]  /*5ad0*/  IMAD.MOV.U32 R2, RZ, RZ, R6 ;  /* 0x000000ffff027224 */ /* 0x002fe200078e0006 */
[----:B------:R-:W-:Y:S01]  /*5ae0*/  IABS R18, R17 ;  /* 0x0000001100127213 */ /* 0x000fe20000000000 */
[C---:B------:R-:W-:Y:S01]  /*5af0*/  IMAD R6, R165.reuse, R5, R14 ;  /* 0x00000005a5067224 */ /* 0x040fe200078e020e */
[----:B------:R-:W-:Y:S01]  /*5b00*/  IABS R20, R19 ;  /* 0x0000001300147213 */ /* 0x000fe20000000000 */
[----:B------:R-:W-:Y:S01]  /*5b10*/  @!P1 IMAD.MOV R2, RZ, RZ, -R2 ;  /* 0x000000ffff029224 */ /* 0x000fe200078e0a02 */
[C---:B------:R-:W-:Y:S01]  /*5b20*/  ISETP.GT.U32.AND P1, PT, R165.reuse, R4, PT ;  /* 0x00000004a500720c */ /* 0x040fe20003f24070 */
[----:B------:R-:W-:Y:S01]  /*5b30*/  @!P4 IMAD.IADD R8, R8, 0x1, -R165 ;  /* 0x000000010808c824 */ /* 0x000fe200078e0aa5 */
[----:B------:R-:W-:Y:S01]  /*5b40*/  ISETP.GT.U32.AND P6, PT, R165, R6, PT ;  /* 0x00000006a500720c */ /* 0x000fe20003fc4070 */
[----:B------:R-:W-:Y:S01]  /*5b50*/  IMAD.HI.U32 R5, R9, R18, RZ ;  /* 0x0000001209057227 */ /* 0x000fe200078e00ff */
[----:B------:R-:W-:Y:S01]  /*5b60*/  ISETP.GE.AND P4, PT, R7, RZ, PT ;  /* 0x000000ff0700720c */ /* 0x000fe20003f86270 */
[----:B------:R1:W-:Y:S02]  /*5b70*/  STL [R1+0x18], R2 ;  /* 0x0000180201007387 */ /* 0x0003e40000100800 */
[----:B------:R-:W-:-:S04]  /*5b80*/  IMAD.HI.U32 R7, R9, R22, RZ ;  /* 0x0000001609077227 */ /* 0x000fc800078e00ff */
[----:B------:R-:W-:Y:S02]  /*5b90*/  IMAD.MOV R7, RZ, RZ, -R7 ;  /* 0x000000ffff077224 */ /* 0x000fe400078e0a07 */
[----:B------:R-:W-:Y:S02]  /*5ba0*/  IMAD.MOV.U32 R3, RZ, RZ, R12 ;  /* 0x000000ffff037224 */ /* 0x000fe400078e000c */
[----:B------:R-:W-:Y:S02]  /*5bb0*/  @!P6 IMAD.IADD R6, R6, 0x1, -R165 ;  /* 0x000000010606e824 */ /* 0x000fe400078e0aa5 */
[----:B------:R-:W-:Y:S02]  /*5bc0*/  IMAD.MOV R14, RZ, RZ, -R5 ;  /* 0x000000ffff0e7224 */ /* 0x000fe400078e0a05 */
[----:B------:R-:W-:Y:S01]  /*5bd0*/  IMAD.HI.U32 R5, R9, R20, RZ ;  /* 0x0000001409057227 */ /* 0x000fe200078e00ff */
[----:B------:R-:W-:-:S03]  /*5be0*/  ISETP.GT.U32.AND P6, PT, R165, R6, PT ;  /* 0x00000006a500720c */ /* 0x000fc60003fc4070 */
[C---:B------:R-:W-:Y:S01]  /*5bf0*/  IMAD R13, R165.reuse, R7, R22 ;  /* 0x00000007a50d7224 */ /* 0x040fe200078e0216 */
[----:B------:R-:W-:Y:S01]  /*5c00*/  IABS R22, R25 ;  /* 0x0000001900167213 */ /* 0x000fe20000000000 */
[----:B------:R-:W-:Y:S01]  /*5c10*/  @!P5 IMAD.MOV R3, RZ, RZ, -R3 ;  /* 0x000000ffff03d224 */ /* 0x000fe200078e0a03 */
[----:B------:R-:W-:Y:S01]  /*5c20*/  ISETP.GT.U32.AND P5, PT, R165, R8, PT ;  /* 0x00000008a500720c */ /* 0x000fe20003fa4070 */
[----:B------:R-:W-:Y:S01]  /*5c30*/  @!P1 IMAD.IADD R4, R4, 0x1, -R165 ;  /* 0x0000000104049824 */ /* 0x000fe200078e0aa5 */
[----:B------:R-:W-:Y:S01]  /*5c40*/  ISETP.GE.AND P1, PT, R15, RZ, PT ;  /* 0x000000ff0f00720c */ /* 0x000fe20003f26270 */
[----:B------:R-:W-:Y:S01]  /*5c50*/  IMAD R14, R165, R14, R18 ;  /* 0x0000000ea50e7224 */ /* 0x000fe200078e0212 */
[----:B------:R-:W-:Y:S01]  /*5c60*/  STL [R1+0x14], R3 ;  /* 0x0000140301007387 */ /* 0x000fe20000100800 */
[----:B------:R-:W-:Y:S02]  /*5c70*/  IMAD.MOV R5, RZ, RZ, -R5 ;  /* 0x000000ffff057224 */ /* 0x000fe400078e0a05 */
[----:B-1----:R-:W-:-:S02]  /*5c80*/  IMAD.MOV.U32 R2, RZ, RZ, R16 ;  /* 0x000000ffff027224 */ /* 0x002fc400078e0010 */
[----:B------:R-:W-:Y:S01]  /*5c90*/  @!P6 IMAD.IADD R6, R6, 0x1, -R165 ;  /* 0x000000010606e824 */ /* 0x000fe200078e0aa5 */
[C---:B------:R-:W-:Y:S01]  /*5ca0*/  ISETP.GT.U32.AND P6, PT, R165.reuse, R13, PT ;  /* 0x0000000da500720c */ /* 0x040fe20003fc4070 */
[C---:B------:R-:W-:Y:S02]  /*5cb0*/  IMAD R12, R165.reuse, R5, R20 ;  /* 0x00000005a50c7224 */ /* 0x040fe400078e0214 */
[----:B------:R-:W-:Y:S01]  /*5cc0*/  @!P3 IMAD.MOV R2, RZ, RZ, -R2 ;  /* 0x000000ffff02b224 */ /* 0x000fe200078e0a02 */
[C---:B------:R-:W-:Y:S01]  /*5cd0*/  ISETP.GT.U32.AND P3, PT, R165.reuse, R14, PT ;  /* 0x0000000ea500720c */ /* 0x040fe20003f64070 */
[----:B------:R-:W-:Y:S02]  /*5ce0*/  IMAD.MOV.U32 R11, RZ, RZ, R4 ;  /* 0x000000ffff0b7224 */ /* 0x000fe400078e0004 */
[----:B------:R-:W-:Y:S01]  /*5cf0*/  VIADD R20, R0, 0x67 ;  /* 0x0000006700147836 */ /* 0x000fe20000000000 */
[----:B------:R1:W-:Y:S01]  /*5d00*/  STL [R1+0x10], R2 ;  /* 0x0000100201007387 */ /* 0x0003e20000100800 */
[----:B------:R-:W-:Y:S01]  /*5d10*/  @!P2 IMAD.MOV R11, RZ, RZ, -R11 ;  /* 0x000000ffff0ba224 */ /* 0x000fe200078e0a0b */
[----:B------:R-:W-:Y:S01]  /*5d20*/  ISETP.GT.U32.AND P2, PT, R165, R12, PT ;  /* 0x0000000ca500720c */ /* 0x000fe20003f44070 */
[--C-:B------:R-:W-:Y:S01]  /*5d30*/  @!P5 IMAD.IADD R8, R8, 0x1, -R165.reuse ;  /* 0x000000010808d824 */ /* 0x100fe200078e0aa5 */
[----:B------:R-:W-:Y:S01]  /*5d40*/  IABS R4, R20 ;  /* 0x0000001400047213 */ /* 0x000fe20000000000 */
[----:B------:R-:W-:Y:S01]  /*5d50*/  VIADD R7, R0, 0x66 ;  /* 0x0000006600077836 */ /* 0x000fe20000000000 */
[----:B------:R-:W-:Y:S01]  /*5d60*/  ISETP.GE.AND P5, PT, R17, RZ, PT ;  /* 0x000000ff1100720c */ /* 0x000fe20003fa6270 */
[--C-:B------:R-:W-:Y:S01]  /*5d70*/  @!P6 IMAD.IADD R13, R13, 0x1, -R165.reuse ;  /* 0x000000010d0de824 */ /* 0x100fe200078e0aa5 */
[----:B------:R-:W-:Y:S01]  /*5d80*/  STL [R1+0x2014], R11 ;  /* 0x0020140b01007387 */ /* 0x000fe20000100800 */
[----:B------:R-:W-:Y:S01]  /*5d90*/  IMAD.MOV.U32 R10, RZ, RZ, R8 ;  /* 0x000000ffff0a7224 */ /* 0x000fe200078e0008 */
[----:B------:R-:W-:Y:S01]  /*5da0*/  IABS R16, R7 ;  /* 0x0000000700107213 */ /* 0x000fe20000000000 */
[----:B------:R-:W-:Y:S01]  /*5db0*/  IMAD.MOV.U32 R8, RZ, RZ, R4 ;  /* 0x000000ffff087224 */ /* 0x000fe200078e0004 */
[----:B------:R-:W-:Y:S01]  /*5dc0*/  ISETP.GT.U32.AND P6, PT, R165, R13, PT ;  /* 0x0000000da500720c */ /* 0x000fe20003fc4070 */
[----:B------:R-:W-:Y:S01]  /*5dd0*/  @!P3 IMAD.IADD R14, R14, 0x1, -R165 ;  /* 0x000000010e0eb824 */ /* 0x000fe200078e0aa5 */
[----:B------:R-:W-:Y:S01]  /*5de0*/  ISETP.GE.AND P3, PT, R19, RZ, PT ;  /* 0x000000ff1300720c */ /* 0x000fe20003f66270 */
[----:B------:R-:W-:-:S04]  /*5df0*/  IMAD.HI.U32 R5, R9, R8, RZ ;  /* 0x0000000809057227 */ /* 0x000fc800078e00ff */
[----:B------:R-:W-:Y:S01]  /*5e00*/  @!P2 IMAD.IADD R12, R12, 0x1, -R165 ;  /* 0x000000010c0ca824 */ /* 0x000fe200078e0aa5 */
[----:B------:R-:W-:Y:S01]  /*5e10*/  ISETP.GT.U32.AND P2, PT, R165, R14, PT ;  /* 0x0000000ea500720c */ /* 0x000fe20003f44070 */
[----:B------:R-:W-:-:S04]  /*5e20*/  IMAD.HI.U32 R4, R9, R16, RZ ;  /* 0x0000001009047227 */ /* 0x000fc800078e00ff */
[----:B------:R-:W-:Y:S02]  /*5e30*/  IMAD.MOV R5, RZ, RZ, -R5 ;  /* 0x000000ffff057224 */ /* 0x000fe400078e0a05 */
[----:B------:R-:W-:Y:S02]  /*5e40*/  IMAD.MOV R4, RZ, RZ, -R4 ;  /* 0x000000ffff047224 */ /* 0x000fe400078e0a04 */
[C---:B------:R-:W-:Y:S02]  /*5e50*/  IMAD R15, R165.reuse, R5, R8 ;  /* 0x00000005a50f7224 */ /* 0x040fe400078e0208 */
[----:B------:R-:W-:Y:S01]  /*5e60*/  @!P1 IMAD.MOV R10, RZ, RZ, -R10 ;  /* 0x000000ffff0a9224 */ /* 0x000fe200078e0a0a */
[C---:B------:R-:W-:Y:S01]  /*5e70*/  ISETP.GT.U32.AND P1, PT, R165.reuse, R12, PT ;  /* 0x0000000ca500720c */ /* 0x040fe20003f24070 */
[----:B------:R-:W-:Y:S02]  /*5e80*/  IMAD R4, R165, R4, R16 ;  /* 0x00000004a5047224 */ /* 0x000fe400078e0210 */
[--C-:B------:R-:W-:Y:S01]  /*5e90*/  @!P6 IMAD.IADD R13, R13, 0x1, -R165.reuse ;  /* 0x000000010d0de824 */ /* 0x100fe200078e0aa5 */
[C---:B------:R-:W-:Y:S01]  /*5ea0*/  ISETP.GT.U32.AND P6, PT, R165.reuse, R15, PT ;  /* 0x0000000fa500720c */ /* 0x040fe20003fc4070 */
[----:B-1----:R-:W-:Y:S01]  /*5eb0*/  IMAD.MOV.U32 R2, RZ, RZ, R6 ;  /* 0x000000ffff027224 */ /* 0x002fe200078e0006 */
[----:B------:R-:W-:Y:S01]  /*5ec0*/  STL [R1+0x2018], R10 ;  /* 0x0020180a01007387 */ /* 0x000fe20000100800 */
[----:B------:R-:W-:Y:S01]  /*5ed0*/  @!P2 IMAD.IADD R14, R14, 0x1, -R165 ;  /* 0x000000010e0ea824 */ /* 0x000fe200078e0aa5 */
[----:B------:R-:W-:Y:S01]  /*5ee0*/  ISETP.GT.U32.AND P2, PT, R165, R4, PT ;  /* 0x00000004a500720c */ /* 0x000fe20003f44070 */
[----:B------:R-:W-:-:S02]  /*5ef0*/  VIADD R19, R0, 0x68 ;  /* 0x0000006800137836 */ /* 0x000fc40000000000 */
[----:B------:R-:W-:Y:S01]  /*5f00*/  @!P4 IMAD.MOV R2, RZ, RZ, -R2 ;  /* 0x000000ffff02c224 */ /* 0x000fe200078e0a02 */
[----:B------:R-:W-:Y:S01]  /*5f10*/  ISETP.GE.AND P4, PT, R21, RZ, PT ;  /* 0x000000ff1500720c */ /* 0x000fe20003f86270 */
[----:B------:R-:W-:Y:S01]  /*5f20*/  VIADD R21, R0, 0x6a ;  /* 0x0000006a00157836 */ /* 0x000fe20000000000 */
[----:B------:R-:W-:Y:S01]  /*5f30*/  IABS R16, R19 ;  /* 0x0000001300107213 */ /* 0x000fe20000000000 */
[--C-:B------:R-:W-:Y:S01]  /*5f40*/  @!P1 IMAD.IADD R12, R12, 0x1, -R165.reuse ;  /* 0x000000010c0c9824 */ /* 0x100fe200078e0aa5 */
[----:B------:R-:W-:Y:S01]  /*5f50*/  ISETP.GE.AND P1, PT, R7, RZ, PT ;  /* 0x000000ff0700720c */ /* 0x000fe20003f26270 */
[----:B------:R-:W-:Y:S01]  /*5f60*/  VIADD R7, R0, 0x69 ;  /* 0x0000006900077836 */ /* 0x000fe20000000000 */
[----:B------:R-:W-:Y:S01]  /*5f70*/  IABS R18, R21 ;  /* 0x0000001500127213 */ /* 0x000fe20000000000 */
[----:B------:R-:W-:Y:S01]  /*5f80*/  @!P6 IMAD.IADD R15, R15, 0x1, -R165 ;  /* 0x000000010f0fe824 */ /* 0x000fe200078e0aa5 */
[----:B------:R-:W-:Y:S01]  /*5f90*/  STL [R1+0x201c], R2 ;  /* 0x00201c0201007387 */ /* 0x000fe20000100800 */
[----:B------:R-:W-:Y:S01]  /*5fa0*/  IMAD.HI.U32 R5, R9, R16, RZ ;  /* 0x0000001009057227 */ /* 0x000fe200078e00ff */
[----:B------:R-:W-:-:S02]  /*5fb0*/  IABS R8, R7 ;  /* 0x0000000700087213 */ /* 0x000fc40000000000 */
[----:B------:R-:W-:Y:S01]  /*5fc0*/  ISETP.GT.U32.AND P6, PT, R165, R15, PT ;  /* 0x0000000fa500720c */ /* 0x000fe20003fc4070 */
[----:B------:R-:W-:Y:S01]  /*5fd0*/  @!P2 IMAD.IADD R4, R4, 0x1, -R165 ;  /* 0x000000010404a824 */ /* 0x000fe200078e0aa5 */
[----:B------:R-:W-:Y:S01]  /*5fe0*/  ISETP.GE.AND P2, PT, R20, RZ, PT ;  /* 0x000000ff1400720c */ /* 0x000fe20003f46270 */
[----:B------:R-:W-:Y:S01]  /*5ff0*/  IMAD.MOV.U32 R3, RZ, RZ, R14 ;  /* 0x000000ffff037224 */ /* 0x000fe200078e000e */
[----:B------:R-:W-:Y:S01]  /*6000*/  IABS R20, R23 ;  /* 0x0000001700147213 */ /* 0x000fe20000000000 */
[----:B------:R-:W-:Y:S02]  /*6010*/  IMAD.MOV R5, RZ, RZ, -R5 ;  /* 0x000000ffff057224 */ /* 0x000fe400078e0a05 */
[----:B------:R-:W-:-:S04]  /*6020*/  IMAD.HI.U32 R6, R9, R18, RZ ;  /* 0x0000001209067227 */ /* 0x000fc800078e00ff */
[----:B------:R-:W-:Y:S01]  /*6030*/  @!P5 IMAD.MOV R3, RZ, RZ, -R3 ;  /* 0x000000ffff03d224 */ /* 0x000fe200078e0a03 */
[C---:B------:R-:W-:Y:S01]  /*6040*/  ISETP.GT.U32.AND P5, PT, R165.reuse, R4, PT ;  /* 0x00000004a500720c */ /* 0x040fe20003fa4070 */
[----:B------:R-:W-:Y:S02]  /*6050*/  IMAD R16, R165, R5, R16 ;  /* 0x00000005a5107224 */ /* 0x000fe400078e0210 */
[----:B------:R-:W-:Y:S01]  /*6060*/  IMAD.HI.U32 R5, R9, R8, RZ ;  /* 0x0000000809057227 */ /* 0x000fe200078e00ff */
[----:B------:R-:W-:Y:S03]  /*6070*/  STL [R1+0x2020], R3 ;  /* 0x0020200301007387 */ /* 0x000fe60000100800 */
[----:B------:R-:W-:Y:S02]  /*6080*/  IMAD.MOV R6, RZ, RZ, -R6 ;  /* 0x000000ffff067224 */ /* 0x000fe400078e0a06 */
[----:B------:R-:W-:-:S02]  /*6090*/  IMAD.MOV R5, RZ, RZ, -R5 ;  /* 0x000000ffff057224 */ /* 0x000fc400078e0a05 */
[C---:B------:R-:W-:Y:S02]  /*60a0*/  IMAD R18, R165.reuse, R6, R18 ;  /* 0x00000006a5127224 */ /* 0x040fe400078e0212 */
[----:B------:R-:W-:Y:S01]  /*60b0*/  @!P3 IMAD.MOV R12, RZ, RZ, -R12 ;  /* 0x000000ffff0cb224 */ /* 0x000fe200078e0a0c */
[C---:B------:R-:W-:Y:S01]  /*60c0*/  ISETP.GT.U32.AND P3, PT, R165.reuse, R16, PT ;  /* 0x00000010a500720c */ /* 0x040fe20003f64070 */
[----:B------:R-:W-:Y:S02]  /*60d0*/  IMAD R17, R165, R5, R8 ;  /* 0x00000005a5117224 */ /* 0x000fe400078e0208 */
[--C-:B------:R-:W-:Y:S01]  /*60e0*/  @!P6 IMAD.IADD R15, R15, 0x1, -R165.reuse ;  /* 0x000000010f0fe824 */ /* 0x100fe200078e0aa5 */
[C---:B------:R-:W-:Y:S01]  /*60f0*/  ISETP.GT.U32.AND P6, PT, R165.reuse, R18, PT ;  /* 0x00000012a500720c */ /* 0x040fe20003fc4070 */
[----:B------:R-:W-:Y:S01]  /*6100*/  @!P5 IMAD.IADD R4, R4, 0x1, -R165 ;  /* 0x000000010404d824 */ /* 0x000fe200078e0aa5 */
[----:B------:R-:W-:Y:S01]  /*6110*/  ISETP.GT.U32.AND P5, PT, R165, R17, PT ;  /* 0x00000011a500720c */ /* 0x000fe20003fa4070 */
[----:B------:R-:W-:Y:S01]  /*6120*/  VIADD R8, R0, 0x6c ;  /* 0x0000006c00087836 */ /* 0x000fe20000000000 */
[----:B------:R-:W-:Y:S01]  /*6130*/  STL [R1+0x2024], R12 ;  /* 0x0020240c01007387 */ /* 0x000fe20000100800 */
[----:B------:R-:W-:-:S03]  /*6140*/  IMAD.HI.U32 R5, R9, R20, RZ ;  /* 0x0000001409057227 */ /* 0x000fc600078e00ff */
[----:B------:R-:W-:Y:S01]  /*6150*/  IABS R6, R8 ;  /* 0x0000000800067213 */ /* 0x000fe20000000000 */
[----:B------:R-:W-:Y:S02]  /*6160*/  IMAD.MOV R5, RZ, RZ, -R5 ;  /* 0x000000ffff057224 */ /* 0x000fe400078e0a05 */
[----:B------:R-:W-:Y:S01]  /*6170*/  @!P4 IMAD.MOV R13, RZ, RZ, -R13 ;  /* 0x000000ffff0dc224 */ /* 0x000fe200078e0a0d */
[----:B------:R-:W-:Y:S01]  /*6180*/  ISETP.GE.AND P4, PT, R19, RZ, PT ;  /* 0x000000ff1300720c */ /* 0x000fe20003f86270 */
[--C-:B------:R-:W-:Y:S01]  /*6190*/  @!P3 IMAD.IADD R16, R16, 0x1, -R165.reuse ;  /* 0x000000011010b824 */ /* 0x100fe200078e0aa5 */
[----:B------:R-:W-:Y:S01]  /*61a0*/  ISETP.GE.AND P3, PT, R7, RZ, PT ;  /* 0x000000ff0700720c */ /* 0x000fe20003f66270 */
[----:B------:R-:W-:Y:S01]  /*61b0*/  VIADD R7, R0, 0x6d ;  /* 0x0000006d00077836 */ /* 0x000fe20000000000 */
[----:B------:R-:W-:Y:S01]  /*61c0*/  STL [R1+0x2028], R13 ;  /* 0x0020280d01007387 */ /* 0x000fe20000100800 */
[----:B------:R-:W-:Y:S02]  /*61d0*/  IMAD R19, R165, R5, R20 ;  /* 0x00000005a5137224 */ /* 0x000fe400078e0214 */
[----:B------:R-:W-:Y:S01]  /*61e0*/  @!P6 IMAD.IADD R18, R18, 0x1, -R165 ;  /* 0x000000011212e824 */ /* 0x000fe200078e0aa5 */
[----:B------:R-:W-:Y:S01]  /*61f0*/  IABS R5, R7 ;  /* 0x0000000700057213 */ /* 0x000fe20000000000 */
[----:B------:R-:W-:-:S02]  /*6200*/  IMAD.MOV.U32 R20, RZ, RZ, R6 ;  /* 0x000000ffff147224 */ /* 0x000fc400078e0006 */
[----:B------:R-:W-:Y:S01]  /*6210*/  @!P5 IMAD.IADD R17, R17, 0x1, -R165 ;  /* 0x000000011111d824 */ /* 0x000fe200078e0aa5 */
[C---:B------:R-:W-:Y:S01]  /*6220*/  ISETP.GT.U32.AND P6, PT, R165.reuse, R18, PT ;  /* 0x00000012a500720c */ /* 0x040fe20003fc4070 */
[----:B------:R-:W-:Y:S01]  /*6230*/  IMAD.MOV.U32 R14, RZ, RZ, R4 ;  /* 0x000000ffff0e7224 */ /* 0x000fe200078e0004 */
[----:B------:R-:W-:Y:S01]  /*6240*/  ISETP.GT.U32.AND P5, PT, R165, R16, PT ;  /* 0x00000010a500720c */ /* 0x000fe20003fa4070 */
[----:B------:R-:W-:-:S04]  /*6250*/  IMAD.HI.U32 R4, R9, R20, RZ ;  /* 0x0000001409047227 */ /* 0x000fc800078e00ff */
[----:B------:R-:W-:Y:S01]  /*6260*/  @!P1 IMAD.MOV R14, RZ, RZ, -R14 ;  /* 0x000000ffff0e9224 */ /* 0x000fe200078e0a0e */
[C---:B------:R-:W-:Y:S01]  /*6270*/  ISETP.GT.U32.AND P1, PT, R165.reuse, R17, PT ;  /* 0x00000011a500720c */ /* 0x040fe20003f24070 */
[----:B------:R-:W-:Y:S02]  /*6280*/  IMAD.MOV R4, RZ, RZ, -R4 ;  /* 0x000000ffff047224 */ /* 0x000fe400078e0a04 */
[----:B------:R-:W-:Y:S01]  /*6290*/  IMAD.MOV.U32 R6, RZ, RZ, R5 ;  /* 0x000000ffff067224 */ /* 0x000fe200078e0005 */
[----:B------:R-:W-:Y:S01]  /*62a0*/  STL [R1+0x202c], R14 ;  /* 0x00202c0e01007387 */ /* 0x000fe20000100800 */
[----:B------:R-:W-:Y:S02]  /*62b0*/  IMAD R20, R165, R4, R20 ;  /* 0x00000004a5147224 */ /* 0x000fe400078e0214 */
[----:B------:R-:W-:-:S04]  /*62c0*/  IMAD.HI.U32 R4, R9, R6, RZ ;  /* 0x0000000609047227 */ /* 0x000fc800078e00ff */
[----:B------:R-:W-:Y:S01]  /*62d0*/  @!P2 IMAD.MOV R15, RZ, RZ, -R15 ;  /* 0x000000ffff0fa224 */ /* 0x000fe200078e0a0f */
[C---:B------:R-:W-:Y:S01]  /*62e0*/  ISETP.GT.U32.AND P2, PT, R165.reuse, R19, PT ;  /* 0x00000013a500720c */ /* 0x040fe20003f44070 */
[--C-:B------:R-:W-:Y:S01]  /*62f0*/  @!P6 IMAD.IADD R18, R18, 0x1, -R165.reuse ;  /* 0x000000011212e824 */ /* 0x100fe200078e0aa5 */
[----:B------:R-:W-:Y:S01]  /*6300*/  ISETP.GT.U32.AND P6, PT, R165, R20, PT ;  /* 0x00000014a500720c */ /* 0x000fe20003fc4070 */
[----:B------:R-:W-:Y:S01]  /*6310*/  IMAD.MOV R4, RZ, RZ, -R4 ;  /* 0x000000ffff047224 */ /* 0x000fe200078e0a04 */
[----:B------:R-:W-:Y:S01]  /*6320*/  STL [R1+0x2030], R15 ;  /* 0x0020300f01007387 */ /* 0x000fe20000100800 */
[--C-:B------:R-:W-:Y:S01]  /*6330*/  @!P5 IMAD.IADD R16, R16, 0x1, -R165.reuse ;  /* 0x000000011010d824 */ /* 0x100fe200078e0aa5 */
[----:B------:R-:W-:Y:S01]  /*6340*/  ISETP.GE.AND P5, PT, R21, RZ, PT ;  /* 0x000000ff1500720c */ /* 0x000fe20003fa6270 */
[----:B------:R-:W-:Y:S01]  /*6350*/  @!P1 IMAD.IADD R17, R17, 0x1, -R165 ;  /* 0x0000000111119824 */ /* 0x000fe200078e0aa5 */
[----:B------:R-:W-:Y:S01]  /*6360*/  ISETP.GE.AND P1, PT, R23, RZ, PT ;  /* 0x000000ff1700720c */ /* 0x000fe20003f26270 */
[----:B------:R-:W-:Y:S01]  /*6370*/  IMAD R21, R165, R4, R6 ;  /* 0x00000004a5157224 */ /* 0x000fe200078e0206 */
[----:B------:R-:W-:Y:S01]  /*6380*/  IABS R6, R27 ;  /* 0x0000001b00067213 */ /* 0x000fe20000000000 */
[----:B------:R-:W-:-:S02]  /*6390*/  @!P3 IMAD.MOV R17, RZ, RZ, -R17 ;  /* 0x000000ffff11b224 */ /* 0x000fc400078e0a11 */
[----:B------:R-:W-:Y:S01]  /*63a0*/  IMAD.HI.U32 R5, R9, R22, RZ ;  /* 0x0000001609057227 */ /* 0x000fe200078e00ff */
[----:B------:R-:W-:-:S03]  /*63b0*/  ISETP.GT.U32.AND P3, PT, R165, R21, PT ;  /* 0x00000015a500720c */ /* 0x000fc60003f64070 */
[--C-:B------:R-:W-:Y:S01]  /*63c0*/  @!P2 IMAD.IADD R19, R19, 0x1, -R165.reuse ;  /* 0x000000011313a824 */ /* 0x100fe200078e0aa5 */
[----:B------:R-:W-:Y:S01]  /*63d0*/  ISETP.GE.AND P2, PT, R8, RZ, PT ;  /* 0x000000ff0800720c */ /* 0x000fe20003f46270 */
[----:B------:R-:W-:Y:S02]  /*63e0*/  @!P6 IMAD.IADD R20, R20, 0x1, -R165 ;  /* 0x000000011414e824 */ /* 0x000fe400078e0aa5 */
[----:B------:R-:W-:Y:S01]  /*63f0*/  IMAD.MOV R5, RZ, RZ, -R5 ;  /* 0x000000ffff057224 */ /* 0x000fe200078e0a05 */
[C---:B------:R-:W-:Y:S01]  /*6400*/  ISETP.GT.U32.AND P6, PT, R165.reuse, R19, PT ;  /* 0x00000013a500720c */ /* 0x040fe20003fc4070 */
[----:B------:R-:W-:Y:S01]  /*6410*/  @!P4 IMAD.MOV R16, RZ, RZ, -R16 ;  /* 0x000000ffff10c224 */ /* 0x000fe200078e0a10 */
[----:B------:R-:W-:Y:S01]  /*6420*/  ISETP.GT.U32.AND P4, PT, R165, R20, PT ;  /* 0x00000014a500720c */ /* 0x000fe20003f84070 */
[----:B------:R-:W-:-:S03]  /*6430*/  IMAD.HI.U32 R4, R9, R6, RZ ;  /* 0x0000000609047227 */ /* 0x000fc600078e00ff */
[----:B------:R-:W-:Y:S01]  /*6440*/  STL [R1+0x2034], R16 ;  /* 0x0020341001007387 */ /* 0x000fe20000100800 */
[----:B------:R-:W-:Y:S01]  /*6450*/  IMAD R22, R165, R5, R22 ;  /* 0x00000005a5167224 */ /* 0x000fe200078e0216 */
[----:B------:R-:W-:Y:S01]  /*6460*/  IABS R5, R28 ;  /* 0x0000001c00057213 */ /* 0x000fe20000000000 */
[----:B------:R-:W-:Y:S01]  /*6470*/  @!P3 IMAD.IADD R21, R21, 0x1, -R165 ;  /* 0x000000011515b824 */ /* 0x000fe200078e0aa5 */
[----:B------:R-:W-:Y:S01]  /*6480*/  STL [R1+0x2038], R17 ;  /* 0x0020381101007387 */ /* 0x000fe20000100800 */
[----:B------:R-:W-:Y:S02]  /*6490*/  IMAD.MOV R4, RZ, RZ, -R4 ;  /* 0x000000ffff047224 */ /* 0x000fe400078e0a04 */
[----:B------:R-:W-:Y:S01]  /*64a0*/  @!P5 IMAD.MOV R18, RZ, RZ, -R18 ;  /* 0x000000ffff12d224 */ /* 0x000fe200078e0a12 */
[C---:B------:R-:W-:Y:S01]  /*64b0*/  ISETP.GT.U32.AND P5, PT, R165.reuse, R22, PT ;  /* 0x00000016a500720c */ /* 0x040fe20003fa4070 */
[C---:B------:R-:W-:Y:S01]  /*64c0*/  IMAD R23, R165.reuse, R4, R6 ;  /* 0x00000004a5177224 */ /* 0x040fe200078e0206 */
[----:B------:R-:W-:Y:S01]  /*64d0*/  ISETP.GT.U32.AND P3, PT, R165, R21, PT ;  /* 0x00000015a500720c */ /* 0x000fe20003f64070 */
[----:B------:R-:W-:Y:S01]  /*64e0*/  VIADD R8, R0, 0x70 ;  /* 0x0000007000087836 */ /* 0x000fe20000000000 */
[----:B------:R1:W-:Y:S01]  /*64f0*/  STL [R1+0x203c], R18 ;  /* 0x00203c1201007387 */ /* 0x0003e20000100800 */
[----:B------:R-:W-:-:S02]  /*6500*/  IMAD.MOV.U32 R6, RZ, RZ, R5 ;  /* 0x000000ffff067224 */ /* 0x000fc400078e0005 */
[--C-:B------:R-:W-:Y:S01]  /*6510*/  @!P6 IMAD.IADD R19, R19, 0x1, -R165.reuse ;  /* 0x000000011313e824 */ /* 0x100fe200078e0aa5 */
[----:B------:R-:W-:Y:S01]  /*6520*/  ISETP.GE.AND P6, PT, R7, RZ, PT ;  /* 0x000000ff0700720c */ /* 0x000fe20003fc6270 */
[----:B------:R-:W-:Y:S01]  /*6530*/  @!P4 IMAD.IADD R20, R20, 0x1, -R165 ;  /* 0x000000011414c824 */ /* 0x000fe200078e0aa5 */
[----:B------:R-:W-:Y:S01]  /*6540*/  IABS R24, R8 ;  /* 0x0000000800187213 */ /* 0x000fe20000000000 */
[----:B------:R-:W-:Y:S01]  /*6550*/  IMAD.HI.U32 R5, R9, R6, RZ ;  /* 0x0000000609057227 */ /* 0x000fe200078e00ff */
[----:B------:R-:W-:-:S03]  /*6560*/  ISETP.GT.U32.AND P4, PT, R165, R23, PT ;  /* 0x00000017a500720c */ /* 0x000fc60003f84070 */
[----:B------:R-:W-:Y:S02]  /*6570*/  IMAD.MOV R5, RZ, RZ, -R5 ;  /* 0x000000ffff057224 */ /* 0x000fe400078e0a05 */
[----:B------:R-:W-:-:S04]  /*6580*/  IMAD.HI.U32 R4, R9, R24, RZ ;  /* 0x0000001809047227 */ /* 0x000fc800078e00ff */
[--C-:B------:R-:W-:Y:S01]  /*6590*/  @!P5 IMAD.IADD R22, R22, 0x1, -R165.reuse ;  /* 0x000000011616d824 */ /* 0x100fe200078e0aa5 */
[----:B------:R-:W-:Y:S01]  /*65a0*/  ISETP.GE.AND P5, PT, R25, RZ, PT ;  /* 0x000000ff1900720c */ /* 0x000fe20003fa6270 */
[----:B------:R-:W-:Y:S02]  /*65b0*/  IMAD R25, R165, R5, R6 ;  /* 0x00000005a5197224 */ /* 0x000fe400078e0206 */
[----:B------:R-:W-:Y:S02]  /*65c0*/  @!P3 IMAD.IADD R21, R21, 0x1, -R165 ;  /* 0x000000011515b824 */ /* 0x000fe400078e0aa5 */
[----:B------:R-:W-:Y:S02]  /*65d0*/  VIADD R7, R0, 0x72 ;  /* 0x0000007200077836 */ /* 0x000fe40000000000 */
[----:B------:R-:W-:Y:S02]  /*65e0*/  IMAD.MOV R4, RZ, RZ, -R4 ;  /* 0x000000ffff047224 */ /* 0x000fe400078e0a04 */
[----:B------:R-:W-:Y:S01]  /*65f0*/  @!P6 IMAD.MOV R21, RZ, RZ, -R21 ;  /* 0x000000ffff15e224 */ /* 0x000fe200078e0a15 */
[C---:B------:R-:W-:Y:S01]  /*6600*/  ISETP.GT.U32.AND P6, PT, R165.reuse, R25, PT ;  /* 0x00000019a500720c */ /* 0x040fe20003fc4070 */
[----:B------:R-:W-:Y:S01]  /*6610*/  IMAD R24, R165, R4, R24 ;  /* 0x00000004a5187224 */ /* 0x000fe200078e0218 */
[----:B------:R-:W-:Y:S01]  /*6620*/  IABS R26, R7 ;  /* 0x00000007001a7213 */ /* 0x000fe20000000000 */
[----:B------:R-:W-:Y:S01]  /*6630*/  @!P4 IMAD.IADD R23, R23, 0x1, -R165 ;  /* 0x000000011717c824 */ /* 0x000fe200078e0aa5 */
[C---:B------:R-:W-:Y:S01]  /*6640*/  ISETP.GT.U32.AND P4, PT, R165.reuse, R22, PT ;  /* 0x00000016a500720c */ /* 0x040fe20003f84070 */
[----:B------:R-:W-:Y:S01]  /*6650*/  @!P1 IMAD.MOV R19, RZ, RZ, -R19 ;  /* 0x000000ffff139224 */ /* 0x000fe200078e0a13 */
[----:B------:R-:W-:Y:S01]  /*6660*/  ISETP.GT.U32.AND P3, PT, R165, R24, PT ;  /* 0x00000018a500720c */ /* 0x000fe20003f64070 */
[----:B------:R-:W-:Y:S01]  /*6670*/  IMAD.HI.U32 R4, R9, R26, RZ ;  /* 0x0000001a09047227 */ /* 0x000fe200078e00ff */
[----:B------:R-:W-:-:S02]  /*6680*/  ISETP.GT.U32.AND P1, PT, R165, R23, PT ;  /* 0x00000017a500720c */ /* 0x000fc40003f24070 */
[----:B------:R-:W-:Y:S01]  /*6690*/  STL [R1+0x2040], R19 ;  /* 0x0020401301007387 */ /* 0x000fe20000100800 */
[----:B------:R-:W-:Y:S02]  /*66a0*/  IMAD.MOV R4, RZ, RZ, -R4 ;  /* 0x000000ffff047224 */ /* 0x000fe400078e0a04 */
[----:B------:R-:W-:Y:S02]  /*66b0*/  VIADD R5, R0, 0x73 ;  /* 0x0000007300057836 */ /* 0x000fe40000000000 */
[--C-:B------:R-:W-:Y:S02]  /*66c0*/  @!P6 IMAD.IADD R25, R25, 0x1, -R165.reuse ;  /* 0x000000011919e824 */ /* 0x100fe400078e0aa5 */
[--C-:B------:R-:W-:Y:S01]  /*66d0*/  @!P4 IMAD.IADD R22, R22, 0x1, -R165.reuse ;  /* 0x000000011616c824 */ /* 0x100fe200078e0aa5 */
[----:B------:R-:W-:Y:S01]  /*66e0*/  IABS R6, R5 ;  /* 0x0000000500067213 */ /* 0x000fe20000000000 */
[C---:B------:R-:W-:Y:S01]  /*66f0*/  IMAD R26, R165.reuse, R4, R26 ;  /* 0x00000004a51a7224 */ /* 0x040fe200078e021a */
[C---:B------:R-:W-:Y:S01]  /*6700*/  ISETP.GT.U32.AND P6, PT, R165.reuse, R25, PT ;  /* 0x00000019a500720c */ /* 0x040fe20003fc4070 */
[--C-:B------:R-:W-:Y:S01]  /*6710*/  @!P3 IMAD.IADD R24, R24, 0x1, -R165.reuse ;  /* 0x000000011818b824 */ /* 0x100fe200078e0aa5 */
[----:B------:R-:W-:Y:S01]  /*6720*/  ISETP.GE.AND P4, PT, R8, RZ, PT ;  /* 0x000000ff0800720c */ /* 0x000fe20003f86270 */
[----:B------:R-:W-:Y:S01]  /*6730*/  @!P5 IMAD.MOV R22, RZ, RZ, -R22 ;  /* 0x000000ffff16d224 */ /* 0x000fe200078e0a16 */
[----:B------:R-:W-:Y:S01]  /*6740*/  ISETP.GT.U32.AND P5, PT, R165, R26, PT ;  /* 0x0000001aa500720c */ /* 0x000fe20003fa4070 */
[----:B------:R-:W-:Y:S01]  /*6750*/  @!P1 IMAD.IADD R23, R23, 0x1, -R165 ;  /* 0x0000000117179824 */ /* 0x000fe200078e0aa5 */
[----:B------:R-:W-:Y:S01]  /*6760*/  ISETP.GE.AND P1, PT, R28, RZ, PT ;  /* 0x000000ff1c00720c */ /* 0x000fe20003f26270 */
[----:B------:R-:W-:Y:S01]  /*6770*/  IMAD.HI.U32 R4, R9, R6, RZ ;  /* 0x0000000609047227 */ /* 0x000fe200078e00ff */
[----:B------:R-:W-:-:S03]  /*6780*/  ISETP.GT.U32.AND P3, PT, R165, R24, PT ;  /* 0x00000018a500720c */ /* 0x000fc60003f64070 */
[----:B------:R-:W-:Y:S01]  /*6790*/  @!P2 IMAD.MOV R20, RZ, RZ, -R20 ;  /* 0x000000ffff14a224 */ /* 0x000fe200078e0a14 */
[----:B------:R-:W-:Y:S01]  /*67a0*/  ISETP.GE.AND P2, PT, R27, RZ, PT ;  /* 0x000000ff1b00720c */ /* 0x000fe20003f46270 */
[----:B------:R-:W-:Y:S02]  /*67b0*/  IMAD.MOV R27, RZ, RZ, -R4 ;  /* 0x000000ffff1b7224 */ /* 0x000fe400078e0a04 */
[----:B-1----:R-:W-:Y:S01]  /*67c0*/  IMAD.MOV.U32 R18, RZ, RZ, R29 ;  /* 0x000000ffff127224 */ /* 0x002fe200078e001d */
[----:B------:R-:W-:Y:S01]  /*67d0*/  STL [R1+0x2044], R20 ;  /* 0x0020441401007387 */ /* 0x000fe20000100800 */
[----:B------:R-:W-:Y:S02]  /*67e0*/  VIADD R29, R0, 0x74 ;  /* 0x00000074001d7836 */ /* 0x000fe40000000000 */
[--C-:B------:R-:W-:Y:S01]  /*67f0*/  @!P6 IMAD.IADD R25, R25, 0x1, -R165.reuse ;  /* 0x000000011919e824 */ /* 0x100fe200078e0aa5 */
[----:B------:R1:W-:Y:S01]  /*6800*/  STL [R1+0x2048], R21 ;  /* 0x0020481501007387 */ /* 0x0003e20000100800 */
[----:B------:R-:W-:Y:S01]  /*6810*/  IMAD R27, R165, R27, R6 ;  /* 0x0000001ba51b7224 */ /* 0x000fe200078e0206 */
[----:B------:R-:W-:Y:S01]  /*6820*/  IABS R28, R29 ;  /* 0x0000001d001c7213 */ /* 0x000fe20000000000 */
[----:B------:R-:W-:Y:S01]  /*6830*/  @!P5 IMAD.IADD R26, R26, 0x1, -R165 ;  /* 0x000000011a1ad824 */ /* 0x000fe200078e0aa5 */
[----:B------:R-:W-:Y:S01]  /*6840*/  ISETP.GE.AND P6, PT, R29, RZ, PT ;  /* 0x000000ff1d00720c */ /* 0x000fe20003fc6270 */
[----:B------:R-:W-:Y:S01]  /*6850*/  @!P1 IMAD.MOV R25, RZ, RZ, -R25 ;  /* 0x000000ffff199224 */ /* 0x000fe200078e0a19 */
[----:B------:R-:W-:Y:S01]  /*6860*/  ISETP.GT.U32.AND P1, PT, R165, R27, PT ;  /* 0x0000001ba500720c */ /* 0x000fe20003f24070 */
[----:B------:R-:W-:Y:S01]  /*6870*/  @!P3 IMAD.IADD R24, R24, 0x1, -R165 ;  /* 0x000000011818b824 */ /* 0x000fe200078e0aa5 */
[----:B------:R-:W-:Y:S01]  /*6880*/  ISETP.GE.AND P3, PT, R5, RZ, PT ;  /* 0x000000ff0500720c */ /* 0x000fe20003f66270 */
[----:B------:R-:W-:Y:S01]  /*6890*/  IMAD.HI.U32 R5, R9, R28, RZ ;  /* 0x0000001c09057227 */ /* 0x000fe200078e00ff */
[----:B------:R-:W-:Y:S01]  /*68a0*/  ISETP.GT.U32.AND P5, PT, R165, R26, PT ;  /* 0x0000001aa500720c */ /* 0x000fe20003fa4070 */
[----:B------:R-:W-:Y:S02]  /*68b0*/  STL [R1+0x204c], R22 ;  /* 0x00204c1601007387 */ /* 0x000fe40000100800 */
[----:B-1----:R-:W-:-:S02]  /*68c0*/  IMAD.MOV.U32 R21, RZ, RZ, R30 ;  /* 0x000000ffff157224 */ /* 0x002fc400078e001e */
[----:B------:R-:W-:Y:S02]  /*68d0*/  VIADD R30, R0, 0x75 ;  /* 0x00000075001e7836 */ /* 0x000fe40000000000 */
[----:B------:R-:W-:Y:S02]  /*68e0*/  IMAD.MOV R5, RZ, RZ, -R5 ;  /* 0x000000ffff057224 */ /* 0x000fe400078e0a05 */
[----:B------:R-:W-:Y:S01]  /*68f0*/  @!P2 IMAD.MOV R23, RZ, RZ, -R23 ;  /* 0x000000ffff17a224 */ /* 0x000fe200078e0a17 */
[----:B------:R-:W-:Y:S01]  /*6900*/  IABS R8, R30 ;  /* 0x0000001e00087213 */ /* 0x000fe20000000000 */
[----:B------:R-:W-:Y:S01]  /*6910*/  IMAD R28, R165, R5, R28 ;  /* 0x00000005a51c7224 */ /* 0x000fe200078e021c */
[----:B------:R-:W-:Y:S01]  /*6920*/  ISETP.GE.AND P2, PT, R7, RZ, PT ;  /* 0x000000ff0700720c */ /* 0x000fe20003f46270 */
[----:B------:R-:W-:Y:S01]  /*6930*/  @!P1 IMAD.IADD R27, R27, 0x1, -R165 ;  /* 0x000000011b1b9824 */ /* 0x000fe200078e0aa5 */
[----:B------:R-:W-:Y:S01]  /*6940*/  STL [R1+0x2050], R23 ;  /* 0x0020501701007387 */ /* 0x000fe20000100800 */
[----:B------:R-:W-:-:S03]  /*6950*/  IMAD.HI.U32 R4, R9, R8, RZ ;  /* 0x0000000809047227 */ /* 0x000fc600078e00ff */
[C---:B------:R-:W-:Y:S01]  /*6960*/  ISETP.GT.U32.AND P1, PT, R165.reuse, R27, PT ;  /* 0x0000001ba500720c */ /* 0x040fe20003f24070 */
[----:B------:R-:W-:Y:S02]  /*6970*/  IMAD.MOV R4, RZ, RZ, -R4 ;  /* 0x000000ffff047224 */ /* 0x000fe400078e0a04 */
[--C-:B------:R-:W-:Y:S01]  /*6980*/  @!P5 IMAD.IADD R26, R26, 0x1, -R165.reuse ;  /* 0x000000011a1ad824 */ /* 0x100fe200078e0aa5 */
[C---:B------:R-:W-:Y:S01]  /*6990*/  ISETP.GT.U32.AND P5, PT, R165.reuse, R28, PT ;  /* 0x0000001ca500720c */ /* 0x040fe20003fa4070 */
[----:B------:R-:W-:Y:S01]  /*69a0*/  @!P4 IMAD.MOV R24, RZ, RZ, -R24 ;  /* 0x000000ffff18c224 */ /* 0x000fe200078e0a18 */
[----:B------:R-:W-:Y:S01]  /*69b0*/  ISETP.GE.AND P4, PT, R30, RZ, PT ;  /* 0x000000ff1e00720c */ /* 0x000fe20003f86270 */
[C---:B------:R-:W-:Y:S01]  /*69c0*/  IMAD R29, R165.reuse, R4, R8 ;  /* 0x00000004a51d7224 */ /* 0x040fe200078e0208 */
[----:B------:R-:W-:Y:S01]  /*69d0*/  IABS R8, R39 ;  /* 0x0000002700087213 */ /* 0x000fe20000000000 */
[----:B------:R-:W-:Y:S01]  /*69e0*/  @!P2 IMAD.MOV R26, RZ, RZ, -R26 ;  /* 0x000000ffff1aa224 */ /* 0x000fe200078e0a1a */
[----:B------:R-:W-:Y:S01]  /*69f0*/  STL [R1+0x2054], R24 ;  /* 0x0020541801007387 */ /* 0x000fe20000100800 */
[----:B------:R-:W-:Y:S01]  /*6a00*/  IMAD.MOV.U32 R19, RZ, RZ, R38 ;  /* 0x000000ffff137224 */ /* 0x000fe200078e0026 */
[----:B------:R-:W-:Y:S01]  /*6a10*/  ISETP.GT.U32.AND P2, PT, R165, R29, PT ;  /* 0x0000001da500720c */ /* 0x000fe20003f44070 */
[----:B------:R-:W-:Y:S01]  /*6a20*/  IMAD.HI.U32 R5, R9, R8, RZ ;  /* 0x0000000809057227 */ /* 0x000fe200078e00ff */
[----:B------:R1:W-:Y:S03]  /*6a30*/  STL [R1+0x2058], R25 ;  /* 0x0020581901007387 */ /* 0x0003e60000100800 */
[----:B------:R-:W-:Y:S01]  /*6a40*/  @!P5 IMAD.IADD R28, R28, 0x1, -R165 ;  /* 0x000000011c1cd824 */ /* 0x000fe200078e0aa5 */
[----:B------:R2:W-:Y:S01]  /*6a50*/  STL [R1+0x205c], R26 ;  /* 0x00205c1a01007387 */ /* 0x0005e20000100800 */
[----:B------:R-:W-:-:S02]  /*6a60*/  IMAD.MOV R5, RZ, RZ, -R5 ;  /* 0x000000ffff057224 */ /* 0x000fc400078e0a05 */
[----:B------:R-:W-:Y:S01]  /*6a70*/  @!P1 IMAD.IADD R27, R27, 0x1, -R165 ;  /* 0x000000011b1b9824 */ /* 0x000fe200078e0aa5 */
[----:B------:R-:W-:Y:S01]  /*6a80*/  ISETP.GT.U32.AND P5, PT, R165, R28, PT ;  /* 0x0000001ca500720c */ /* 0x000fe20003fa4070 */
[C---:B------:R-:W-:Y:S02]  /*6a90*/  VIADD R38, R0.reuse, 0x79 ;  /* 0x0000007900267836 */ /* 0x040fe40000000000 */
[----:B-1----:R-:W-:Y:S02]  /*6aa0*/  IMAD.MOV.U32 R25, RZ, RZ, R31 ;  /* 0x000000ffff197224 */ /* 0x002fe400078e001f */
[----:B------:R-:W-:Y:S02]  /*6ab0*/  VIADD R31, R0, 0x76 ;  /* 0x00000076001f7836 */ /* 0x000fe40000000000 */
[----:B------:R-:W-:Y:S01]  /*6ac0*/  IMAD.MOV.U32 R23, RZ, RZ, R34 ;  /* 0x000000ffff177224 */ /* 0x000fe200078e0022 */
[----:B------:R-:W-:Y:S01]  /*6ad0*/  IABS R34, R38 ;  /* 0x0000002600227213 */ /* 0x000fe20000000000 */
[----:B------:R-:W-:Y:S01]  /*6ae0*/  @!P2 IMAD.IADD R29, R29, 0x1, -R165 ;  /* 0x000000011d1da824 */ /* 0x000fe200078e0aa5 */
[----:B------:R-:W-:Y:S01]  /*6af0*/  IABS R30, R31 ;  /* 0x0000001f001e7213 */ /* 0x000fe20000000000 */
[----:B------:R-:W-:Y:S01]  /*6b00*/  IMAD.MOV.U32 R20, RZ, RZ, R37 ;  /* 0x000000ffff147224 */ /* 0x000fe200078e0025 */
[----:B------:R-:W-:Y:S01]  /*6b10*/  ISETP.GE.AND P1, PT, R31, RZ, PT ;  /* 0x000000ff1f00720c */ /* 0x000fe20003f26270 */
[----:B------:R-:W-:-:S02]  /*6b20*/  IMAD R31, R165, R5, R8 ;  /* 0x00000005a51f7224 */ /* 0x000fc400078e0208 */
[----:B------:R-:W-:-:S03]  /*6b30*/  IMAD.HI.U32 R4, R9, R30, RZ ;  /* 0x0000001e09047227 */ /* 0x000fc600078e00ff */
[----:B------:R-:W-:Y:S01]  /*6b40*/  ISETP.GT.U32.AND P2, PT, R165, R31, PT ;  /* 0x0000001fa500720c */ /* 0x000fe20003f44070 */
[----:B------:R-:W-:Y:S02]  /*6b50*/  VIADD R37, R0, 0x78 ;  /* 0x0000007800257836 */ /* 0x000fe40000000000 */
[----:B------:R-:W-:Y:S02]  /*6b60*/  IMAD.MOV R4, RZ, RZ, -R4 ;  /* 0x000000ffff047224 */ /* 0x000fe400078e0a04 */
[----:B------:R-:W-:Y:S01]  /*6b70*/  IMAD.MOV.U32 R24, RZ, RZ, R32 ;  /* 0x000000ffff187224 */ /* 0x000fe200078e0020 */
[----:B------:R-:W-:Y:S01]  /*6b80*/  IABS R32, R37 ;  /* 0x0000002500207213 */ /* 0x000fe20000000000 */
[----:B------:R-:W-:-:S04]  /*6b90*/  IMAD.HI.U32 R7, R9, R34, RZ ;  /* 0x0000002209077227 */ /* 0x000fc800078e00ff */
[C---:B------:R-:W-:Y:S02]  /*6ba0*/  IMAD R30, R165.reuse, R4, R30 ;  /* 0x00000004a51e7224 */ /* 0x040fe400078e021e */
[----:B------:R-:W-:Y:S02]  /*6bb0*/  IMAD.MOV R7, RZ, RZ, -R7 ;  /* 0x000000ffff077224 */ /* 0x000fe400078e0a07 */
[----:B------:R-:W-:Y:S01]  /*6bc0*/  @!P5 IMAD.IADD R28, R28, 0x1, -R165 ;  /* 0x000000011c1cd824 */ /* 0x000fe200078e0aa5 */
[----:B------:R-:W-:Y:S01]  /*6bd0*/  ISETP.GT.U32.AND P5, PT, R165, R30, PT ;  /* 0x0000001ea500720c */ /* 0x000fe20003fa4070 */
[----:B------:R-:W-:-:S04]  /*6be0*/  IMAD.HI.U32 R6, R9, R32, RZ ;  /* 0x0000002009067227 */ /* 0x000fc800078e00ff */
[----:B--2---:R-:W-:Y:S02]  /*6bf0*/  IMAD.MOV.U32 R26, RZ, RZ, R33 ;  /* 0x000000ffff1a7224 */ /* 0x004fe400078e0021 */
[C---:B------:R-:W-:Y:S01]  /*6c00*/  IMAD R33, R165.reuse, R7, R34 ;  /* 0x00000007a5217224 */ /* 0x040fe200078e0222 */
[----:B------:R-:W-:Y:S01]  /*6c10*/  IABS R34, R41 ;  /* 0x0000002900227213 */ /* 0x000fe20000000000 */
[----:B------:R-:W-:Y:S01]  /*6c20*/  @!P3 IMAD.MOV R27, RZ, RZ, -R27 ;  /* 0x000000ffff1bb224 */ /* 0x000fe200078e0a1b */
[----:B------:R-:W-:Y:S01]  /*6c30*/  ISETP.GT.U32.AND P3, PT, R165, R29, PT ;  /* 0x0000001da500720c */ /* 0x000fe20003f64070 */
[----:B------:R-:W-:Y:S02]  /*6c40*/  @!P2 IMAD.IADD R31, R31, 0x1, -R165 ;  /* 0x000000011f1fa824 */ /* 0x000fe400078e0aa5 */
[----:B------:R-:W-:Y:S01]  /*6c50*/  IMAD.MOV R6, RZ, RZ, -R6 ;  /* 0x000000ffff067224 */ /* 0x000fe200078e0a06 */
[----:B------:R1:W-:Y:S01]  /*6c60*/  STL [R1+0x2060], R27 ;  /* 0x0020601b01007387 */ /* 0x0003e20000100800 */
[----:B------:R-:W-:Y:S01]  /*6c70*/  IMAD.HI.U32 R4, R9, R34, RZ ;  /* 0x0000002209047227 */ /* 0x000fe200078e00ff */
[----:B------:R-:W-:-:S03]  /*6c80*/  ISETP.GT.U32.AND P2, PT, R165, R31, PT ;  /* 0x0000001fa500720c */ /* 0x000fc60003f44070 */
[C---:B------:R-:W-:Y:S01]  /*6c90*/  IMAD R32, R165.reuse, R6, R32 ;  /* 0x00000006a5207224 */ /* 0x040fe200078e0220 */
[----:B------:R-:W-:Y:S01]  /*6ca0*/  IABS R6, R42 ;  /* 0x0000002a00067213 */ /* 0x000fe20000000000 */
[--C-:B------:R-:W-:Y:S02]  /*6cb0*/  @!P5 IMAD.IADD R30, R30, 0x1, -R165.reuse ;  /* 0x000000011e1ed824 */ /* 0x100fe400078e0aa5 */
[----:B------:R-:W-:Y:S02]  /*6cc0*/  IMAD.MOV R4, RZ, RZ, -R4 ;  /* 0x000000ffff047224 */ /* 0x000fe400078e0a04 */
[----:B------:R-:W-:Y:S01]  /*6cd0*/  @!P6 IMAD.MOV R28, RZ, RZ, -R28 ;  /* 0x000000ffff1ce224 */ /* 0x000fe200078e0a1c */
[----:B------:R-:W-:Y:S01]  /*6ce0*/  ISETP.GT.U32.AND P6, PT, R165, R32, PT ;  /* 0x00000020a500720c */ /* 0x000fe20003fc4070 */
[----:B------:R-:W-:Y:S01]  /*6cf0*/  IMAD.HI.U32 R5, R9, R6, RZ ;  /* 0x0000000609057227 */ /* 0x000fe200078e00ff */
[----:B------:R-:W-:Y:S02]  /*6d00*/  ISETP.GT.U32.AND P5, PT, R165, R30, PT ;  /* 0x0000001ea500720c */ /* 0x000fe40003fa4070 */
[----:B------:R-:W-:Y:S01]  /*6d10*/  STL [R1+0x2064], R28 ;  /* 0x0020641c01007387 */ /* 0x000fe20000100800 */
[----:B------:R-:W-:Y:S01]  /*6d20*/  @!P3 IMAD.IADD R29, R29, 0x1, -R165 ;  /* 0x000000011d1db824 */ /* 0x000fe200078e0aa5 */
[C---:B------:R-:W-:Y:S01]  /*6d30*/  ISETP.GT.U32.AND P3, PT, R165.reuse, R33, PT ;  /* 0x00000021a500720c */ /* 0x040fe20003f64070 */
[----:B------:R-:W-:-:S02]  /*6d40*/  IMAD R34, R165, R4, R34 ;  /* 0x00000004a5227224 */ /* 0x000fc400078e0222 */
[----:B------:R-:W-:Y:S02]  /*6d50*/  IMAD.MOV.U32 R3, RZ, RZ, R35 ;  /* 0x000000ffff037224 */ /* 0x000fe400078e0023 */
[----:B------:R-:W-:Y:S02]  /*6d60*/  IMAD.MOV R35, RZ, RZ, -R5 ;  /* 0x000000ffff237224 */ /* 0x000fe400078e0a05 */
[----:B------:R-:W-:Y:S01]  /*6d70*/  @!P2 IMAD.IADD R31, R31, 0x1, -R165 ;  /* 0x000000011f1fa824 */ /* 0x000fe200078e0aa5 */
[C---:B------:R-:W-:Y:S01]  /*6d80*/  ISETP.GT.U32.AND P2, PT, R165.reuse, R34, PT ;  /* 0x00000022a500720c */ /* 0x040fe20003f44070 */
[C---:B------:R-:W-:Y:S02]  /*6d90*/  VIADD R40, R0.reuse, 0x7c ;  /* 0x0000007c00287836 */ /* 0x040fe40000000000 */
[----:B------:R-:W-:Y:S02]  /*6da0*/  IMAD R35, R165, R35, R6 ;  /* 0x00000023a5237224 */ /* 0x000fe400078e0206 */
[----:B------:R-:W-:Y:S01]  /*6db0*/  IMAD.MOV.U32 R22, RZ, RZ, R36 ;  /* 0x000000ffff167224 */ /* 0x000fe200078e0024 */
[----:B------:R-:W-:Y:S01]  /*6dc0*/  IABS R36, R40 ;  /* 0x0000002800247213 */ /* 0x000fe20000000000 */
[----:B------:R-:W-:-:S02]  /*6dd0*/  VIADD R7, R0, 0x7d ;  /* 0x0000007d00077836 */ /* 0x000fc40000000000 */
[--C-:B------:R-:W-:Y:S01]  /*6de0*/  @!P6 IMAD.IADD R32, R32, 0x1, -R165.reuse ;  /* 0x000000012020e824 */ /* 0x100fe200078e0aa5 */
[----:B------:R-:W-:Y:S01]  /*6df0*/  ISETP.GT.U32.AND P6, PT, R165, R35, PT ;  /* 0x00000023a500720c */ /* 0x000fe20003fc4070 */
[--C-:B------:R-:W-:Y:S01]  /*6e00*/  @!P5 IMAD.IADD R30, R30, 0x1, -R165.reuse ;  /* 0x000000011e1ed824 */ /* 0x100fe200078e0aa5 */
[----:B------:R-:W-:Y:S01]  /*6e10*/  IABS R8, R7 ;  /* 0x0000000700087213 */ /* 0x000fe20000000000 */
[----:B------:R-:W-:Y:S01]  /*6e20*/  @!P3 IMAD.IADD R33, R33, 0x1, -R165 ;  /* 0x000000012121b824 */ /* 0x000fe200078e0aa5 */
[----:B------:R-:W-:Y:S01]  /*6e30*/  ISETP.GE.AND P5, PT, R39, RZ, PT ;  /* 0x000000ff2700720c */ /* 0x000fe20003fa6270 */
[----:B------:R-:W-:Y:S01]  /*6e40*/  IMAD.HI.U32 R4, R9, R36, RZ ;  /* 0x0000002409047227 */ /* 0x000fe200078e00ff */
[----:B------:R-:W-:-:S03]  /*6e50*/  ISETP.GE.AND P3, PT, R37, RZ, PT ;  /* 0x000000ff2500720c */ /* 0x000fc60003f66270 */
[----:B------:R-:W-:Y:S01]  /*6e60*/  @!P2 IMAD.IADD R34, R34, 0x1, -R165 ;  /* 0x000000012222a824 */ /* 0x000fe200078e0aa5 */
[C---:B------:R-:W-:Y:S01]  /*6e70*/  ISETP.GT.U32.AND P2, PT, R165.reuse, R32, PT ;  /* 0x00000020a500720c */ /* 0x040fe20003f44070 */
[----:B------:R-:W-:Y:S01]  /*6e80*/  @!P4 IMAD.MOV R29, RZ, RZ, -R29 ;  /* 0x000000ffff1dc224 */ /* 0x000fe200078e0a1d */
[----:B------:R-:W-:Y:S01]  /*6e90*/  ISETP.GT.U32.AND P4, PT, R165, R33, PT ;  /* 0x00000021a500720c */ /* 0x000fe20003f84070 */
[----:B------:R-:W-:-:S03]  /*6ea0*/  IMAD.HI.U32 R5, R9, R8, RZ ;  /* 0x0000000809057227 */ /* 0x000fc600078e00ff */
[----:B------:R-:W-:Y:S01]  /*6eb0*/  STL [R1+0x2068], R29 ;  /* 0x0020681d01007387 */ /* 0x000fe20000100800 */
[----:B------:R-:W-:Y:S02]  /*6ec0*/  IMAD.MOV R4, RZ, RZ, -R4 ;  /* 0x000000ffff047224 */ /* 0x000fe400078e0a04 */
[----:B------:R-:W-:Y:S02]  /*6ed0*/  IMAD.MOV.U32 R13, RZ, RZ, R44 ;  /* 0x000000ffff0d7224 */ /* 0x000fe400078e002c */
[----:B------:R-:W-:Y:S02]  /*6ee0*/  IMAD.MOV R5, RZ, RZ, -R5 ;  /* 0x000000ffff057224 */ /* 0x000fe400078e0a05 */
[----:B------:R-:W-:Y:S02]  /*6ef0*/  VIADD R44, R0, 0x7e ;  /* 0x0000007e002c7836 */ /* 0x000fe40000000000 */
[----:B------:R-:W-:Y:S02]  /*6f00*/  IMAD R36, R165, R4, R36 ;  /* 0x00000004a5247224 */ /* 0x000fe400078e0224 */
[----:B------:R-:W-:Y:S01]  /*6f10*/  @!P6 IMAD.IADD R35, R35, 0x1, -R165 ;  /* 0x000000012323e824 */ /* 0x000fe200078e0aa5 */
[----:B------:R-:W-:Y:S01]  /*6f20*/  IABS R6, R44 ;  /* 0x0000002c00067213 */ /* 0x000fe20000000000 */
[----:B------:R-:W-:Y:S01]  /*6f30*/  @!P1 IMAD.MOV R30, RZ, RZ, -R30 ;  /* 0x000000ffff1e9224 */ /* 0x000fe200078e0a1e */
[C---:B------:R-:W-:Y:S01]  /*6f40*/  ISETP.GT.U32.AND P1, PT, R165.reuse, R34, PT ;  /* 0x00000022a500720c */ /* 0x040fe20003f24070 */
[C---:B------:R-:W-:Y:S01]  /*6f50*/  IMAD R37, R165.reuse, R5, R8 ;  /* 0x00000005a5257224 */ /* 0x040fe200078e0208 */
[C---:B------:R-:W-:Y:S01]  /*6f60*/  ISETP.GT.U32.AND P6, PT, R165.reuse, R35, PT ;  /* 0x00000023a500720c */ /* 0x040fe20003fc4070 */
[----:B------:R-:W-:Y:S01]  /*6f70*/  @!P5 IMAD.MOV R31, RZ, RZ, -R31 ;  /* 0x000000ffff1fd224 */ /* 0x000fe200078e0a1f */
[----:B------:R-:W-:Y:S01]  /*6f80*/  ISETP.GT.U32.AND P5, PT, R165, R36, PT ;  /* 0x00000024a500720c */ /* 0x000fe20003fa4070 */
[--C-:B------:R-:W-:Y:S01]  /*6f90*/  @!P2 IMAD.IADD R32, R32, 0x1, -R165.reuse ;  /* 0x000000012020a824 */ /* 0x100fe200078e0aa5 */
[----:B------:R-:W-:Y:S01]  /*6fa0*/  ISETP.GE.AND P2, PT, R38, RZ, PT ;  /* 0x000000ff2600720c */ /* 0x000fe20003f46270 */
[----:B------:R-:W-:Y:S01]  /*6fb0*/  @!P4 IMAD.IADD R33, R33, 0x1, -R165 ;  /* 0x000000012121c824 */ /* 0x000fe200078e0aa5 */
[----:B------:R-:W-:Y:S01]  /*6fc0*/  ISETP.GT.U32.AND P4, PT, R165, R37, PT ;  /* 0x00000025a500720c */ /* 0x000fe20003f84070 */
[----:B------:R-:W-:Y:S01]  /*6fd0*/  IMAD.MOV.U32 R12, RZ, RZ, R43 ;  /* 0x000000ffff0c7224 */ /* 0x000fe200078e002b */
[----:B------:R-:W-:Y:S01]  /*6fe0*/  STL [R1+0x206c], R30 ;  /* 0x00206c1e01007387 */ /* 0x000fe20000100800 */
[----:B------:R-:W-:-:S02]  /*6ff0*/  VIADD R43, R0, 0x7f ;  /* 0x0000007f002b7836 */ /* 0x000fc40000000000 */
[----:B------:R-:W-:Y:S01]  /*7000*/  IMAD.HI.U32 R4, R9, R6, RZ ;  /* 0x0000000609047227 */ /* 0x000fe200078e00ff */
[----:B------:R-:W-:Y:S02]  /*7010*/  STL [R1+0x2070], R31 ;  /* 0x0020701f01007387 */ /* 0x000fe40000100800 */
[----:B------:R-:W-:Y:S01]  /*7020*/  IABS R8, R43 ;  /* 0x0000002b00087213 */ /* 0x000fe20000000000 */
[----:B------:R-:W-:Y:S02]  /*7030*/  IMAD.MOV R4, RZ, RZ, -R4 ;  /* 0x000000ffff047224 */ /* 0x000fe400078e0a04 */
[--C-:B------:R-:W-:Y:S01]  /*7040*/  @!P1 IMAD.IADD R34, R34, 0x1, -R165.reuse ;  /* 0x0000000122229824 */ /* 0x100fe200078e0aa5 */
[----:B------:R-:W-:Y:S01]  /*7050*/  ISETP.GE.AND P1, PT, R41, RZ, PT ;  /* 0x000000ff2900720c */ /* 0x000fe20003f26270 */
[--C-:B------:R-:W-:Y:S01]  /*7060*/  @!P6 IMAD.IADD R35, R35, 0x1, -R165.reuse ;  /* 0x000000012323e824 */ /* 0x100fe200078e0aa5 */
[----:B------:R-:W-:Y:S01]  /*7070*/  ISETP.GE.AND P6, PT, R42, RZ, PT ;  /* 0x000000ff2a00720c */ /* 0x000fe20003fc6270 */
[----:B------:R-:W-:Y:S01]  /*7080*/  @!P5 IMAD.IADD R36, R36, 0x1, -R165 ;  /* 0x000000012424d824 */ /* 0x000fe200078e0aa5 */
[----:B------:R-:W-:Y:S01]  /*7090*/  ISETP.GE.AND P5, PT, R40, RZ, PT ;  /* 0x000000ff2800720c */ /* 0x000fe20003fa6270 */
[----:B------:R-:W-:-:S02]  /*70a0*/  VIADD R41, R0, 0x80 ;  /* 0x0000008000297836 */ /* 0x000fc40000000000 */
[----:B------:R-:W-:Y:S02]  /*70b0*/  IMAD R38, R165, R4, R6 ;  /* 0x00000004a5267224 */ /* 0x000fe400078e0206 */
[----:B------:R-:W-:Y:S01]  /*70c0*/  IMAD.HI.U32 R5, R9, R8, RZ ;  /* 0x0000000809057227 */ /* 0x000fe200078e00ff */
[----:B------:R-:W-:-:S03]  /*70d0*/  IABS R40, R41 ;  /* 0x0000002900287213 */ /* 0x000fc60000000000 */
[----:B------:R-:W-:Y:S01]  /*70e0*/  @!P4 IMAD.IADD R37, R37, 0x1, -R165 ;  /* 0x000000012525c824 */ /* 0x000fe200078e0aa5 */
[C---:B------:R-:W-:Y:S01]  /*70f0*/  ISETP.GT.U32.AND P4, PT, R165.reuse, R36, PT ;  /* 0x00000024a500720c */ /* 0x040fe20003f84070 */
[----:B------:R-:W-:Y:S01]  /*7100*/  @!P2 IMAD.MOV R33, RZ, RZ, -R33 ;  /* 0x000000ffff21a224 */ /* 0x000fe200078e0a21 */
[----:B------:R-:W-:Y:S01]  /*7110*/  ISETP.GT.U32.AND P2, PT, R165, R38, PT ;  /* 0x00000026a500720c */ /* 0x000fe20003f44070 */
[----:B------:R-:W-:Y:S02]  /*7120*/  IMAD.MOV R5, RZ, RZ, -R5 ;  /* 0x000000ffff057224 */ /* 0x000fe400078e0a05 */
[----:B------:R-:W-:-:S04]  /*7130*/  IMAD.HI.U32 R4, R9, R40, RZ ;  /* 0x0000002809047227 */ /* 0x000fc800078e00ff */
[C---:B------:R-:W-:Y:S02]  /*7140*/  IMAD R39, R165.reuse, R5, R8 ;  /* 0x00000005a5277224 */ /* 0x040fe400078e0208 */
[----:B------:R-:W-:Y:S02]  /*7150*/  @!P6 IMAD.MOV R35, RZ, RZ, -R35 ;  /* 0x000000ffff23e224 */ /* 0x000fe400078e0a23 */
[----:B------:R-:W-:Y:S01]  /*7160*/  IMAD.MOV R4, RZ, RZ, -R4 ;  /* 0x000000ffff047224 */ /* 0x000fe200078e0a04 */
[C---:B------:R-:W-:Y:S01]  /*7170*/  ISETP.GT.U32.AND P6, PT, R165.reuse, R39, PT ;  /* 0x00000027a500720c */ /* 0x040fe20003fc4070 */
[--C-:B------:R-:W-:Y:S01]  /*7180*/  @!P4 IMAD.IADD R36, R36, 0x1, -R165.reuse ;  /* 0x000000012424c824 */ /* 0x100fe200078e0aa5 */
[----:B------:R-:W-:Y:S01]  /*7190*/  ISETP.GE.AND P4, PT, R44, RZ, PT ;  /* 0x000000ff2c00720c */ /* 0x000fe20003f86270 */
[----:B------:R-:W-:Y:S02]  /*71a0*/  @!P2 IMAD.IADD R38, R38, 0x1, -R165 ;  /* 0x000000012626a824 */ /* 0x000fe400078e0aa5 */
[----:B------:R-:W-:-:S02]  /*71b0*/  IMAD R40, R165, R4, R40 ;  /* 0x00000004a5287224 */ /* 0x000fc400078e0228 */
[----:B------:R-:W-:Y:S01]  /*71c0*/  @!P3 IMAD.MOV R32, RZ, RZ, -R32 ;  /* 0x000000ffff20b224 */ /* 0x000fe200078e0a20 */
[C---:B------:R-:W-:Y:S01]  /*71d0*/  ISETP.GT.U32.AND P3, PT, R165.reuse, R37, PT ;  /* 0x00000025a500720c */ /* 0x040fe20003f64070 */
[----:B------:R-:W-:Y:S01]  /*71e0*/  @!P5 IMAD.MOV R36, RZ, RZ, -R36 ;  /* 0x000000ffff24d224 */ /* 0x000fe200078e0a24 */
[C---:B------:R-:W-:Y:S01]  /*71f0*/  ISETP.GT.U32.AND P2, PT, R165.reuse, R38, PT ;  /* 0x00000026a500720c */ /* 0x040fe20003f44070 */
[C---:B------:R-:W-:Y:S01]  /*7200*/  VIADD R5, R0.reuse, 0x81 ;  /* 0x0000008100057836 */ /* 0x040fe20000000000 */
[----:B------:R-:W-:Y:S01]  /*7210*/  ISETP.GT.U32.AND P5, PT, R165, R40, PT ;  /* 0x00000028a500720c */ /* 0x000fe20003fa4070 */
[----:B------:R-:W-:Y:S01]  /*7220*/  @!P1 IMAD.MOV R34, RZ, RZ, -R34 ;  /* 0x000000ffff229224 */ /* 0x000fe200078e0a22 */
[----:B------:R-:W-:Y:S01]  /*7230*/  ISETP.GE.AND P1, PT, R7, RZ, PT ;  /* 0x000000ff0700720c */ /* 0x000fe20003f26270 */
[--C-:B------:R-:W-:Y:S01]  /*7240*/  @!P6 IMAD.IADD R39, R39, 0x1, -R165.reuse ;  /* 0x000000012727e824 */ /* 0x100fe200078e0aa5 */
[----:B------:R-:W-:Y:S01]  /*7250*/  IABS R6, R5 ;  /* 0x0000000500067213 */ /* 0x000fe20000000000 */
[C---:B------:R-:W-:Y:S01]  /*7260*/  VIADD R7, R0.reuse, 0x82 ;  /* 0x0000008200077836 */ /* 0x040fe20000000000 */
[----:B------:R-:W-:Y:S01]  /*7270*/  STL [R1+0x2074], R32 ;  /* 0x0020742001007387 */ /* 0x000fe20000100800 */
[----:B------:R-:W-:Y:S01]  /*7280*/  VIADD R8, R0, 0x83 ;  /* 0x0000008300087836 */ /* 0x000fe20000000000 */
[----:B------:R-:W-:Y:S01]  /*7290*/  ISETP.GT.U32.AND P6, PT, R165, R39, PT ;  /* 0x00000027a500720c */ /* 0x000fe20003fc4070 */
[----:B------:R-:W-:Y:S01]  /*72a0*/  IMAD.HI.U32 R4, R9, R6, RZ ;  /* 0x0000000609047227 */ /* 0x000fe200078e00ff */
[----:B------:R-:W-:Y:S01]  /*72b0*/  IABS R42, R7 ;  /* 0x00000007002a7213 */ /* 0x000fe20000000000 */
[----:B------:R2:W-:Y:S02]  /*72c0*/  STL [R1+0x2078], R33 ;  /* 0x0020782101007387 */ /* 0x0005e40000100800 */
[--C-:B------:R-:W-:Y:S01]  /*72d0*/  @!P3 IMAD.IADD R37, R37, 0x1, -R165.reuse ;  /* 0x000000012525b824 */ /* 0x100fe200078e0aa5 */
[----:B------:R-:W-:Y:S01]  /*72e0*/  ISETP.GE.AND P3, PT, R43, RZ, PT ;  /* 0x000000ff2b00720c */ /* 0x000fe20003f66270 */
[--C-:B------:R-:W-:Y:S01]  /*72f0*/  @!P2 IMAD.IADD R38, R38, 0x1, -R165.reuse ;  /* 0x000000012626a824 */ /* 0x100fe200078e0aa5 */
[----:B------:R-:W-:Y:S01]  /*7300*/  ISETP.GE.AND P2, PT, R5, RZ, PT ;  /* 0x000000ff0500720c */ /* 0x000fe20003f46270 */
[----:B------:R-:W-:Y:S01]  /*7310*/  @!P5 IMAD.IADD R40, R40, 0x1, -R165 ;  /* 0x000000012828d824 */ /* 0x000fe200078e0aa5 */
[----:B------:R-:W-:Y:S01]  /*7320*/  ISETP.GE.AND P5, PT, R7, RZ, PT ;  /* 0x000000ff0700720c */ /* 0x000fe20003fa6270 */
[----:B------:R-:W-:Y:S01]  /*7330*/  IMAD.MOV R4, RZ, RZ, -R4 ;  /* 0x000000ffff047224 */ /* 0x000fe200078e0a04 */
[----:B------:R-:W-:Y:S01]  /*7340*/  STL [R1+0x207c], R34 ;  /* 0x00207c2201007387 */ /* 0x000fe20000100800 */
[----:B------:R-:W-:Y:S01]  /*7350*/  @!P1 IMAD.MOV R37, RZ, RZ, -R37 ;  /* 0x000000ffff259224 */ /* 0x000fe200078e0a25 */
[----:B------:R-:W-:Y:S01]  /*7360*/  ISETP.GE.AND P1, PT, R41, RZ, PT ;  /* 0x000000ff2900720c */ /* 0x000fe20003f26270 */
[----:B------:R-:W-:Y:S01]  /*7370*/  @!P4 IMAD.MOV R38, RZ, RZ, -R38 ;  /* 0x000000ffff26c224 */ /* 0x000fe200078e0a26 */
[C---:B------:R-:W-:Y:S01]  /*7380*/  ISETP.GT.U32.AND P4, PT, R165.reuse, R40, PT ;  /* 0x00000028a500720c */ /* 0x040fe20003f84070 */
[----:B------:R-:W-:Y:S01]  /*7390*/  IMAD R41, R165, R4, R6 ;  /* 0x00000004a5297224 */ /* 0x000fe200078e0206 */
[----:B------:R-:W-:Y:S01]  /*73a0*/  IABS R6, R8 ;  /* 0x0000000800067213 */ /* 0x000fe20000000000 */
[----:B------:R-:W-:Y:S01]  /*73b0*/  IMAD.HI.U32 R4, R9, R42, RZ ;  /* 0x0000002a09047227 */ /* 0x000fe200078e00ff */
[----:B------:R3:W-:Y:S03]  /*73c0*/  STL [R1+0x2080], R35 ;  /* 0x0020802301007387 */ /* 0x0007e60000100800 */
[----:B------:R-:W-:Y:S01]  /*73d0*/  @!P6 IMAD.IADD R39, R39, 0x1, -R165 ;  /* 0x000000012727e824 */ /* 0x000fe200078e0aa5 */
[----:B------:R-:W-:Y:S01]  /*73e0*/  ISETP.GT.U32.AND P6, PT, R165, R41, PT ;  /* 0x00000029a500720c */ /* 0x000fe20003fc4070 */
[----:B------:R-:W-:Y:S01]  /*73f0*/  IMAD.MOV R4, RZ, RZ, -R4 ;  /* 0x000000ffff047224 */ /* 0x000fe200078e0a04 */
[----:B------:R4:W-:Y:S01]  /*7400*/  STL [R1+0x2084], R36 ;  /* 0x0020842401007387 */ /* 0x0009e20000100800 */
[----:B------:R-:W-:-:S02]  /*7410*/  VIADD R7, R0, 0x84 ;  /* 0x0000008400077836 */ /* 0x000fc40000000000 */
[----:B------:R-:W-:Y:S02]  /*7420*/  IMAD R42, R165, R4, R42 ;  /* 0x00000004a52a7224 */ /* 0x000fe400078e022a */
[----:B------:R-:W-:Y:S01]  /*7430*/  @!P4 IMAD.IADD R40, R40, 0x1, -R165 ;  /* 0x000000012828c824 */ /* 0x000fe200078e0aa5 */
[----:B------:R-:W-:Y:S01]  /*7440*/  IABS R44, R7 ;  /* 0x00000007002c7213 */ /* 0x000fe20000000000 */
[----:B------:R-:W-:Y:S01]  /*7450*/  IMAD.HI.U32 R5, R9, R6, RZ ;  /* 0x0000000609057227 */ /* 0x000fe200078e00ff */
[----:B------:R-:W-:-:S03]  /*7460*/  ISETP.GT.U32.AND P4, PT, R165, R42, PT ;  /* 0x0000002aa500720c */ /* 0x000fc60003f84070 */
[----:B------:R-:W-:Y:S02]  /*7470*/  IMAD.MOV R5, RZ, RZ, -R5 ;  /* 0x000000ffff057224 */ /* 0x000fe400078e0a05 */
[----:B------:R-:W-:Y:S02]  /*7480*/  @!P6 IMAD.IADD R41, R41, 0x1, -R165 ;  /* 0x000000012929e824 */ /* 0x000fe400078e0aa5 */
[----:B------:R-:W-:Y:S02]  /*7490*/  IMAD.MOV.U32 R16, RZ, RZ, R47 ;  /* 0x000000ffff107224 */ /* 0x000fe400078e002f */
[C---:B------:R-:W-:Y:S01]  /*74a0*/  IMAD R43, R165.reuse, R5, R6 ;  /* 0x00000005a52b7224 */ /* 0x040fe200078e0206 */
[----:B------:R-:W-:Y:S01]  /*74b0*/  ISETP.GT.U32.AND P6, PT, R165, R41, PT ;  /* 0x00000029a500720c */ /* 0x000fe20003fc4070 */
[----:B------:R-:W-:Y:S02]  /*74c0*/  VIADD R47, R0, 0x85 ;  /* 0x00000085002f7836 */ /* 0x000fe40000000000 */
[----:B------:R-:W-:-:S03]  /*74d0*/  IMAD.HI.U32 R4, R9, R44, RZ ;  /* 0x0000002c09047227 */ /* 0x000fc600078e00ff */
[----:B------:R-:W-:Y:S01]  /*74e0*/  IABS R6, R47 ;  /* 0x0000002f00067213 */ /* 0x000fe20000000000 */
[----:B------:R-:W-:Y:S01]  /*74f0*/  @!P1 IMAD.MOV R40, RZ, RZ, -R40 ;  /* 0x000000ffff289224 */ /* 0x000fe200078e0a28 */
[----:B------:R-:W-:Y:S01]  /*7500*/  ISETP.GT.U32.AND P1, PT, R165, R43, PT ;  /* 0x0000002ba500720c */ /* 0x000fe20003f24070 */
[--C-:B------:R-:W-:Y:S02]  /*7510*/  @!P4 IMAD.IADD R42, R42, 0x1, -R165.reuse ;  /* 0x000000012a2ac824 */ /* 0x100fe400078e0aa5 */
[----:B------:R-:W-:Y:S02]  /*7520*/  IMAD.MOV R4, RZ, RZ, -R4 ;  /* 0x000000ffff047224 */ /* 0x000fe400078e0a04 */
[----:B------:R-:W-:Y:S01]  /*7530*/  @!P6 IMAD.IADD R41, R41, 0x1, -R165 ;  /* 0x000000012929e824 */ /* 0x000fe200078e0aa5 */
[C---:B------:R-:W-:Y:S01]  /*7540*/  ISETP.GT.U32.AND P4, PT, R165.reuse, R42, PT ;  /* 0x0000002aa500720c */ /* 0x040fe20003f84070 */
[----:B------:R-:W-:Y:S01]  /*7550*/  IMAD R44, R165, R4, R44 ;  /* 0x00000004a52c7224 */ /* 0x000fe200078e022c */
[----:B------:R-:W-:Y:S01]  /*7560*/  ISETP.GE.AND P6, PT, R7, RZ, PT ;  /* 0x000000ff0700720c */ /* 0x000fe20003fc6270 */
[----:B------:R-:W-:-:S04]  /*7570*/  IMAD.HI.U32 R4, R9, R6, RZ ;  /* 0x0000000609047227 */ /* 0x000fc800078e00ff */
[----:B------:R-:W-:Y:S02]  /*7580*/  IMAD.MOV R4, RZ, RZ, -R4 ;  /* 0x000000ffff047224 */ /* 0x000fe400078e0a04 */
[----:B------:R-:W-:Y:S02]  /*7590*/  IMAD.MOV.U32 R14, RZ, RZ, R45 ;  /* 0x000000ffff0e7224 */ /* 0x000fe400078e002d */
[----:B------:R-:W-:Y:S02]  /*75a0*/  @!P1 IMAD.IADD R43, R43, 0x1, -R165 ;  /* 0x000000012b2b9824 */ /* 0x000fe400078e0aa5 */
[----:B------:R-:W-:Y:S01]  /*75b0*/  @!P2 IMAD.MOV R41, RZ, RZ, -R41 ;  /* 0x000000ffff29a224 */ /* 0x000fe200078e0a29 */
[C---:B------:R-:W-:Y:S01]  /*75c0*/  ISETP.GT.U32.AND P2, PT, R165.reuse, R44, PT ;  /* 0x0000002ca500720c */ /* 0x040fe20003f44070 */
[C---:B------:R-:W-:Y:S01]  /*75d0*/  IMAD R45, R165.reuse, R4, R6 ;  /* 0x00000004a52d7224 */ /* 0x040fe200078e0206 */
        /* <DEDUP_REMOVED lines=11> */
[----:B------:R-:W-:-:S04]  /*7690*/  IMAD.HI.U32 R4, R9, R8, RZ ;  /* 0x0000000809047227 */ /* 0x000fc800078e00ff */
[----:B------:R-:W-:Y:S02]  /*76a0*/  IMAD.MOV R4, RZ, RZ, -R4 ;  /* 0x000000ffff047224 */ /* 0x000fe400078e0a04 */
[--C-:B------:R-:W-:Y:S01]  /*76b0*/  @!P1 IMAD.IADD R43, R43, 0x1, -R165.reuse ;  /* 0x000000012b2b9824 */ /* 0x100fe200078e0aa5 */
[----:B------:R-:W-:Y:S01]  /*76c0*/  ISETP.GE.AND P1, PT, R47, RZ, PT ;  /* 0x000000ff2f00720c */ /* 0x000fe20003f26270 */
[----:B------:R-:W-:Y:S01]  /*76d0*/  @!P4 IMAD.IADD R45, R45, 0x1, -R165 ;  /* 0x000000012d2dc824 */ /* 0x000fe200078e0aa5 */
[C---:B------:R-:W-:Y:S01]  /*76e0*/  ISETP.GT.U32.AND P4, PT, R165.reuse, R44, PT ;  /* 0x0000002ca500720c */ /* 0x040fe20003f84070 */
[----:B------:R-:W-:Y:S02]  /*76f0*/  IMAD R47, R165, R4, R8 ;  /* 0x00000004a52f7224 */ /* 0x000fe400078e0208 */
[----:B------:R-:W-:-:S04]  /*7700*/  IMAD.HI.U32 R4, R9, R48, RZ ;  /* 0x0000003009047227 */ /* 0x000fc800078e00ff */
[----:B------:R-:W-:Y:S02]  /*7710*/  IMAD.MOV R4, RZ, RZ, -R4 ;  /* 0x000000ffff047224 */ /* 0x000fe400078e0a04 */
[----:B------:R-:W-:Y:S02]  /*7720*/  IMAD.MOV.U32 R10, RZ, RZ, R49 ;  /* 0x000000ffff0a7224 */ /* 0x000fe400078e0031 */
[----:B------:R-:W-:Y:S02]  /*7730*/  VIADD R49, R0, 0x86 ;  /* 0x0000008600317836 */ /* 0x000fe40000000000 */
[C---:B------:R-:W-:Y:S02]  /*7740*/  IMAD R48, R165.reuse, R4, R48 ;  /* 0x00000004a5307224 */ /* 0x040fe400078e0230 */
[----:B------:R-:W-:Y:S01]  /*7750*/  IMAD.MOV.U32 R15, RZ, RZ, R46 ;  /* 0x000000ffff0f7224 */ /* 0x000fe200078e002e */
[----:B------:R-:W-:Y:S01]  /*7760*/  IABS R46, R49 ;  /* 0x00000031002e7213 */ /* 0x000fe20000000000 */
[----:B------:R-:W-:Y:S01]  /*7770*/  @!P3 IMAD.MOV R43, RZ, RZ, -R43 ;  /* 0x000000ffff2bb224 */ /* 0x000fe200078e0a2b */
[C---:B------:R-:W-:Y:S01]  /*7780*/  ISETP.GT.U32.AND P3, PT, R165.reuse, R47, PT ;  /* 0x0000002fa500720c */ /* 0x040fe20003f64070 */
[----:B------:R-:W-:Y:S01]  /*7790*/  @!P4 IMAD.IADD R44, R44, 0x1, -R165 ;  /* 0x000000012c2cc824 */ /* 0x000fe200078e0aa5 */
[C---:B------:R-:W-:Y:S01]  /*77a0*/  ISETP.GT.U32.AND P4, PT, R165.reuse, R48, PT ;  /* 0x00000030a500720c */ /* 0x040fe20003f84070 */
[----:B------:R-:W-:Y:S01]  /*77b0*/  @!P5 IMAD.MOV R42, RZ, RZ, -R42 ;  /* 0x000000ffff2ad224 */ /* 0x000fe200078e0a2a */
[----:B------:R-:W-:Y:S01]  /*77c0*/  ISETP.GT.U32.AND P5, PT, R165, R45, PT ;  /* 0x0000002da500720c */ /* 0x000fe20003fa4070 */
[----:B------:R-:W-:-:S04]  /*77d0*/  IMAD.HI.U32 R5, R9, R46, RZ ;  /* 0x0000002e09057227 */ /* 0x000fc800078e00ff */
[C---:B------:R-:W-:Y:S02]  /*77e0*/  VIADD R60, R0.reuse, 0x89 ;  /* 0x00000089003c7836 */ /* 0x040fe40000000000 */
[----:B------:R-:W-:Y:S02]  /*77f0*/  IMAD.MOV R5, RZ, RZ, -R5 ;  /* 0x000000ffff057224 */ /* 0x000fe400078e0a05 */
[----:B------:R-:W-:Y:S01]  /*7800*/  VIADD R8, R0, 0x8a ;  /* 0x0000008a00087836 */ /* 0x000fe20000000000 */
[----:B------:R-:W-:Y:S01]  /*7810*/  IABS R6, R60 ;  /* 0x0000003c00067213 */ /* 0x000fe20000000000 */
[----:B------:R-:W-:Y:S02]  /*7820*/  IMAD R46, R165, R5, R46 ;  /* 0x00000005a52e7224 */ /* 0x000fe400078e022e */
[----:B------:R-:W-:Y:S01]  /*7830*/  IMAD.MOV.U32 R11, RZ, RZ, R50 ;  /* 0x000000ffff0b7224 */ /* 0x000fe200078e0032 */
[----:B------:R-:W-:Y:S01]  /*7840*/  IABS R50, R8 ;  /* 0x0000000800327213 */ /* 0x000fe20000000000 */
[--C-:B------:R-:W-:Y:S01]  /*7850*/  @!P3 IMAD.IADD R47, R47, 0x1, -R165.reuse ;  /* 0x000000012f2fb824 */ /* 0x100fe200078e0aa5 */
[----:B------:R-:W-:Y:S01]  /*7860*/  ISETP.GT.U32.AND P2, PT, R165, R46, PT ;  /* 0x0000002ea500720c */ /* 0x000fe20003f44070 */
[----:B------:R-:W-:-:S02]  /*7870*/  @!P4 IMAD.IADD R48, R48, 0x1, -R165 ;  /* 0x000000013030c824 */ /* 0x000fc400078e0aa5 */
[----:B------:R-:W-:Y:S01]  /*7880*/  IMAD.HI.U32 R4, R9, R6, RZ ;  /* 0x0000000609047227 */ /* 0x000fe200078e00ff */
[C---:B------:R-:W-:Y:S02]  /*7890*/  ISETP.GT.U32.AND P3, PT, R165.reuse, R47, PT ;  /* 0x0000002fa500720c */ /* 0x040fe40003f64070 */
[----:B------:R-:W-:Y:S01]  /*78a0*/  ISETP.GT.U32.AND P4, PT, R165, R48, PT ;  /* 0x00000030a500720c */ /* 0x000fe20003f84070 */
[----:B------:R-:W-:Y:S01]  /*78b0*/  @!P5 IMAD.IADD R45, R45, 0x1, -R165 ;  /* 0x000000012d2dd824 */ /* 0x000fe200078e0aa5 */
[----:B------:R-:W-:Y:S01]  /*78c0*/  ISETP.GE.AND P5, PT, R49, RZ, PT ;  /* 0x000000ff3100720c */ /* 0x000fe20003fa6270 */
[----:B------:R-:W-:Y:S02]  /*78d0*/  IMAD.MOV R49, RZ, RZ, -R4 ;  /* 0x000000ffff317224 */ /* 0x000fe400078e0a04 */
[----:B------:R-:W-:-:S04]  /*78e0*/  IMAD.HI.U32 R4, R9, R50, RZ ;  /* 0x0000003209047227 */ /* 0x000fc800078e00ff */
[C---:B------:R-:W-:Y:S02]  /*78f0*/  VIADD R57, R0.reuse, 0x8b ;  /* 0x0000008b00397836 */ /* 0x040fe40000000000 */
[----:B------:R-:W-:Y:S02]  /*7900*/  VIADD R58, R0, 0x8c ;  /* 0x0000008c003a7836 */ /* 0x000fe40000000000 */
[----:B------:R-:W-:Y:S01]  /*7910*/  IMAD.MOV R4, RZ, RZ, -R4 ;  /* 0x000000ffff047224 */ /* 0x000fe200078e0a04 */
[----:B------:R-:W-:Y:S01]  /*7920*/  IABS R54, R57 ;  /* 0x0000003900367213 */ /* 0x000fe20000000000 */
[----:B-1----:R-:W-:Y:S01]  /*7930*/  IMAD.MOV.U32 R27, RZ, RZ, R52 ;  /* 0x000000ffff1b7224 */ /* 0x002fe200078e0034 */
[----:B------:R-:W-:Y:S01]  /*7940*/  IABS R52, R58 ;  /* 0x0000003a00347213 */ /* 0x000fe20000000000 */
[C---:B------:R-:W-:Y:S02]  /*7950*/  IMAD R49, R165.reuse, R49, R6 ;  /* 0x00000031a5317224 */ /* 0x040fe400078e0206 */
[----:B------:R-:W-:-:S02]  /*7960*/  IMAD R50, R165, R4, R50 ;  /* 0x00000004a5327224 */ /* 0x000fc400078e0232 */
[--C-:B------:R-:W-:Y:S02]  /*7970*/  @!P2 IMAD.IADD R46, R46, 0x1, -R165.reuse ;  /* 0x000000012e2ea824 */ /* 0x100fe400078e0aa5 */
[--C-:B------:R-:W-:Y:S01]  /*7980*/  @!P3 IMAD.IADD R47, R47, 0x1, -R165.reuse ;  /* 0x000000012f2fb824 */ /* 0x100fe200078e0aa5 */
[C---:B------:R-:W-:Y:S01]  /*7990*/  ISETP.GT.U32.AND P3, PT, R165.reuse, R49, PT ;  /* 0x00000031a500720c */ /* 0x040fe20003f64070 */
[----:B------:R-:W-:Y:S01]  /*79a0*/  @!P4 IMAD.IADD R48, R48, 0x1, -R165 ;  /* 0x000000013030c824 */ /* 0x000fe200078e0aa5 */
[----:B------:R-:W-:Y:S01]  /*79b0*/  ISETP.GT.U32.AND P4, PT, R165, R50, PT ;  /* 0x00000032a500720c */ /* 0x000fe20003f84070 */
[----:B------:R-:W-:Y:S01]  /*79c0*/  IMAD.HI.U32 R5, R9, R54, RZ ;  /* 0x0000003609057227 */ /* 0x000fe200078e00ff */
[----:B------:R-:W-:-:S03]  /*79d0*/  ISETP.GT.U32.AND P2, PT, R165, R46, PT ;  /* 0x0000002ea500720c */ /* 0x000fc60003f44070 */
[----:B------:R-:W-:-:S04]  /*79e0*/  IMAD.HI.U32 R4, R9, R52, RZ ;  /* 0x0000003409047227 */ /* 0x000fc800078e00ff */
[----:B------:R-:W-:Y:S02]  /*79f0*/  IMAD.MOV R5, RZ, RZ, -R5 ;  /* 0x000000ffff057224 */ /* 0x000fe400078e0a05 */
[----:B------:R-:W-:Y:S02]  /*7a00*/  IMAD.MOV R4, RZ, RZ, -R4 ;  /* 0x000000ffff047224 */ /* 0x000fe400078e0a04 */
[----:B------:R-:W-:Y:S02]  /*7a10*/  VIADD R59, R0, 0x8d ;  /* 0x0000008d003b7836 */ /* 0x000fe40000000000 */
[----:B------:R-:W-:Y:S02]  /*7a20*/  IMAD.MOV.U32 R2, RZ, RZ, R51 ;  /* 0x000000ffff027224 */ /* 0x000fe400078e0033 */
[C---:B------:R-:W-:Y:S01]  /*7a30*/  IMAD R51, R165.reuse, R5, R54 ;  /* 0x00000005a5337224 */ /* 0x040fe200078e0236 */
[----:B------:R-:W-:Y:S01]  /*7a40*/  IABS R62, R59 ;  /* 0x0000003b003e7213 */ /* 0x000fe20000000000 */
[----:B------:R-:W-:-:S02]  /*7a50*/  IMAD R52, R165, R4, R52 ;  /* 0x00000004a5347224 */ /* 0x000fc400078e0234 */
[--C-:B------:R-:W-:Y:S01]  /*7a60*/  @!P3 IMAD.IADD R49, R49, 0x1, -R165.reuse ;  /* 0x000000013131b824 */ /* 0x100fe200078e0aa5 */
[C---:B------:R-:W-:Y:S01]  /*7a70*/  ISETP.GT.U32.AND P3, PT, R165.reuse, R51, PT ;  /* 0x00000033a500720c */ /* 0x040fe20003f64070 */
[--C-:B------:R-:W-:Y:S01]  /*7a80*/  @!P4 IMAD.IADD R50, R50, 0x1, -R165.reuse ;  /* 0x000000013232c824 */ /* 0x100fe200078e0aa5 */
[----:B------:R-:W-:Y:S01]  /*7a90*/  ISETP.GT.U32.AND P4, PT, R165, R52, PT ;  /* 0x00000034a500720c */ /* 0x000fe20003f84070 */
[----:B------:R-:W-:Y:S01]  /*7aa0*/  @!P2 IMAD.IADD R46, R46, 0x1, -R165 ;  /* 0x000000012e2ea824 */ /* 0x000fe200078e0aa5 */
[----:B------:R-:W-:Y:S01]  /*7ab0*/  ISETP.GE.AND P2, PT, R7, RZ, PT ;  /* 0x000000ff0700720c */ /* 0x000fe20003f46270 */
[----:B------:R-:W-:-:S04]  /*7ac0*/  IMAD.HI.U32 R53, R9, R62, RZ ;  /* 0x0000003e09357227 */ /* 0x000fc800078e00ff */
[----:B------:R-:W-:Y:S02]  /*7ad0*/  IMAD.MOV R53, RZ, RZ, -R53 ;  /* 0x000000ffff357224 */ /* 0x000fe400078e0a35 */
[C---:B------:R-:W-:Y:S02]  /*7ae0*/  VIADD R6, R0.reuse, 0x8f ;  /* 0x0000008f00067836 */ /* 0x040fe40000000000 */
[----:B------:R-:W-:Y:S02]  /*7af0*/  VIADD R5, R0, 0x8e ;  /* 0x0000008e00057836 */ /* 0x000fe40000000000 */
[----:B------:R-:W-:Y:S01]  /*7b00*/  IMAD R53, R165, R53, R62 ;  /* 0x00000035a5357224 */ /* 0x000fe200078e023e */
[----:B------:R-:W-:Y:S01]  /*7b10*/  IABS R4, R6 ;  /* 0x0000000600047213 */ /* 0x000fe20000000000 */
[--C-:B------:R-:W-:Y:S01]  /*7b20*/  @!P3 IMAD.IADD R51, R51, 0x1, -R165.reuse ;  /* 0x000000013333b824 */ /* 0x100fe200078e0aa5 */
[----:B------:R-:W-:Y:S01]  /*7b30*/  IABS R54, R5 ;  /* 0x0000000500367213 */ /* 0x000fe20000000000 */
[----:B------:R-:W-:Y:S01]  /*7b40*/  @!P4 IMAD.IADD R52, R52, 0x1, -R165 ;  /* 0x000000013434c824 */ /* 0x000fe200078e0aa5 */
[C---:B------:R-:W-:Y:S01]  /*7b50*/  ISETP.GT.U32.AND P4, PT, R165.reuse, R49, PT ;  /* 0x00000031a500720c */ /* 0x040fe20003f84070 */
[----:B------:R-:W-:Y:S01]  /*7b60*/  @!P2 IMAD.MOV R47, RZ, RZ, -R47 ;  /* 0x000000ffff2fa224 */ /* 0x000fe200078e0a2f */
[----:B------:R-:W-:Y:S01]  /*7b70*/  ISETP.GT.U32.AND P2, PT, R165, R53, PT ;  /* 0x00000035a500720c */ /* 0x000fe20003f44070 */
[----:B------:R-:W-:Y:S01]  /*7b80*/  @!P5 IMAD.MOV R46, RZ, RZ, -R46 ;  /* 0x000000ffff2ed224 */ /* 0x000fe200078e0a2e */
[----:B------:R-:W-:Y:S01]  /*7b90*/  ISETP.GE.AND P3, PT, R55, RZ, PT ;  /* 0x000000ff3700720c */ /* 0x000fe20003f66270 */
[----:B------:R-:W-:Y:S01]  /*7ba0*/  IMAD.HI.U32 R55, R9, R4, RZ ;  /* 0x0000000409377227 */ /* 0x000fe200078e00ff */
[----:B------:R-:W-:-:S03]  /*7bb0*/  ISETP.GT.U32.AND P5, PT, R165, R51, PT ;  /* 0x00000033a500720c */ /* 0x000fc60003fa4070 */
[----:B------:R-:W-:Y:S02]  /*7bc0*/  VIADD R7, R0, 0x90 ;  /* 0x0000009000077836 */ /* 0x000fe40000000000 */
[----:B------:R-:W-:-:S03]  /*7bd0*/  IMAD.HI.U32 R61, R9, R54, RZ ;  /* 0x00000036093d7227 */ /* 0x000fc600078e00ff */
[----:B------:R-:W-:Y:S01]  /*7be0*/  IABS R56, R7 ;  /* 0x0000000700387213 */ /* 0x000fe20000000000 */
[----:B------:R-:W-:Y:S01]  /*7bf0*/  @!P1 IMAD.MOV R45, RZ, RZ, -R45 ;  /* 0x000000ffff2d9224 */ /* 0x000fe200078e0a2d */
[C---:B------:R-:W-:Y:S01]  /*7c00*/  ISETP.GT.U32.AND P1, PT, R165.reuse, R50, PT ;  /* 0x00000032a500720c */ /* 0x040fe20003f24070 */
[----:B------:R-:W-:Y:S02]  /*7c10*/  IMAD.MOV R55, RZ, RZ, -R55 ;  /* 0x000000ffff377224 */ /* 0x000fe400078e0a37 */
[----:B------:R-:W-:Y:S02]  /*7c20*/  IMAD.MOV R61, RZ, RZ, -R61 ;  /* 0x000000ffff3d7224 */ /* 0x000fe400078e0a3d */
[----:B------:R-:W-:Y:S01]  /*7c30*/  @!P6 IMAD.MOV R44, RZ, RZ, -R44 ;  /* 0x000000ffff2ce224 */ /* 0x000fe200078e0a2c */
[----:B------:R-:W-:Y:S01]  /*7c40*/  ISETP.GT.U32.AND P6, PT, R165, R52, PT ;  /* 0x00000034a500720c */ /* 0x000fe20003fc4070 */
[----:B------:R-:W-:Y:S01]  /*7c50*/  @!P4 IMAD.IADD R49, R49, 0x1, -R165 ;  /* 0x000000013131c824 */ /* 0x000fe200078e0aa5 */
[----:B------:R-:W-:Y:S01]  /*7c60*/  ISETP.GE.AND P4, PT, R60, RZ, PT ;  /* 0x000000ff3c00720c */ /* 0x000fe20003f86270 */
[----:B------:R-:W-:-:S02]  /*7c70*/  IMAD R55, R165, R55, R4 ;  /* 0x00000037a5377224 */ /* 0x000fc400078e0204 */
[----:B------:R-:W-:Y:S02]  /*7c80*/  IMAD R54, R165, R61, R54 ;  /* 0x0000003da5367224 */ /* 0x000fe400078e0236 */
[----:B------:R-:W-:Y:S01]  /*7c90*/  @!P2 IMAD.IADD R53, R53, 0x1, -R165 ;  /* 0x000000013535a824 */ /* 0x000fe200078e0aa5 */
[----:B------:R-:W-:Y:S01]  /*7ca0*/  ISETP.GE.AND P2, PT, R58, RZ, PT ;  /* 0x000000ff3a00720c */ /* 0x000fe20003f46270 */
[----:B------:R-:W-:-:S04]  /*7cb0*/  IMAD.HI.U32 R4, R9, R56, RZ ;  /* 0x0000003809047227 */ /* 0x000fc800078e00ff */
[--C-:B------:R-:W-:Y:S01]  /*7cc0*/  @!P5 IMAD.IADD R51, R51, 0x1, -R165.reuse ;  /* 0x000000013333d824 */ /* 0x100fe200078e0aa5 */
[C---:B------:R-:W-:Y:S01]  /*7cd0*/  ISETP.GT.U32.AND P5, PT, R165.reuse, R55, PT ;  /* 0x00000037a500720c */ /* 0x040fe20003fa4070 */
[----:B------:R-:W-:Y:S01]  /*7ce0*/  @!P3 IMAD.MOV R48, RZ, RZ, -R48 ;  /* 0x000000ffff30b224 */ /* 0x000fe200078e0a30 */
[----:B------:R-:W-:Y:S01]  /*7cf0*/  ISETP.GT.U32.AND P3, PT, R165, R54, PT ;  /* 0x00000036a500720c */ /* 0x000fe20003f64070 */
[--C-:B------:R-:W-:Y:S01]  /*7d00*/  @!P1 IMAD.IADD R50, R50, 0x1, -R165.reuse ;  /* 0x0000000132329824 */ /* 0x100fe200078e0aa5 */
[----:B------:R-:W-:Y:S01]  /*7d10*/  ISETP.GE.AND P1, PT, R8, RZ, PT ;  /* 0x000000ff0800720c */ /* 0x000fe20003f26270 */
[----:B------:R-:W-:Y:S02]  /*7d20*/  IMAD.MOV R4, RZ, RZ, -R4 ;  /* 0x000000ffff047224 */ /* 0x000fe400078e0a04 */
[----:B------:R-:W-:Y:S01]  /*7d30*/  @!P6 IMAD.IADD R52, R52, 0x1, -R165 ;  /* 0x000000013434e824 */ /* 0x000fe200078e0aa5 */
[----:B------:R-:W-:Y:S01]  /*7d40*/  ISETP.GE.AND P6, PT, R57, RZ, PT ;  /* 0x000000ff3900720c */ /* 0x000fe20003fc6270 */
[----:B------:R-:W-:-:S02]  /*7d50*/  IMAD R56, R165, R4, R56 ;  /* 0x00000004a5387224 */ /* 0x000fc400078e0238 */
[----:B------:R-:W-:Y:S01]  /*7d60*/  @!P4 IMAD.MOV R49, RZ, RZ, -R49 ;  /* 0x000000ffff31c224 */ /* 0x000fe200078e0a31 */
[C---:B------:R-:W-:Y:S01]  /*7d70*/  ISETP.GT.U32.AND P4, PT, R165.reuse, R53, PT ;  /* 0x00000035a500720c */ /* 0x040fe20003f84070 */
[----:B------:R-:W-:Y:S01]  /*7d80*/  @!P2 IMAD.MOV R52, RZ, RZ, -R52 ;  /* 0x000000ffff34a224 */ /* 0x000fe200078e0a34 */
[----:B------:R-:W-:Y:S01]  /*7d90*/  ISETP.GT.U32.AND P2, PT, R165, R56, PT ;  /* 0x00000038a500720c */ /* 0x000fe20003f44070 */
[--C-:B------:R-:W-:Y:S02]  /*7da0*/  @!P5 IMAD.IADD R55, R55, 0x1, -R165.reuse ;  /* 0x000000013737d824 */ /* 0x100fe400078e0aa5 */
[----:B------:R-:W-:Y:S01]  /*7db0*/  @!P3 IMAD.IADD R54, R54, 0x1, -R165 ;  /* 0x000000013636b824 */ /* 0x000fe200078e0aa5 */
[----:B------:R-:W-:Y:S01]  /*7dc0*/  ISETP.GE.AND P3, PT, R59, RZ, PT ;  /* 0x000000ff3b00720c */ /* 0x000fe20003f66270 */
[C---:B------:R-:W-:Y:S02]  /*7dd0*/  VIADD R57, R0.reuse, 0x91 ;  /* 0x0000009100397836 */ /* 0x040fe40000000000 */
[----:B------:R-:W-:Y:S01]  /*7de0*/  @!P1 IMAD.MOV R50, RZ, RZ, -R50 ;  /* 0x000000ffff329224 */ /* 0x000fe200078e0a32 */
[C---:B------:R-:W-:Y:S01]  /*7df0*/  ISETP.GT.U32.AND P1, PT, R165.reuse, R55, PT ;  /* 0x00000037a500720c */ /* 0x040fe20003f24070 */
[----:B------:R-:W-:Y:S01]  /*7e00*/  @!P6 IMAD.MOV R51, RZ, RZ, -R51 ;  /* 0x000000ffff33e224 */ /* 0x000fe200078e0a33 */
[----:B------:R-:W-:Y:S01]  /*7e10*/  ISETP.GT.U32.AND P5, PT, R165, R54, PT ;  /* 0x00000036a500720c */ /* 0x000fe20003fa4070 */
[--C-:B------:R-:W-:Y:S01]  /*7e20*/  @!P4 IMAD.IADD R53, R53, 0x1, -R165.reuse ;  /* 0x000000013535c824 */ /* 0x100fe200078e0aa5 */
[----:B------:R-:W-:Y:S01]  /*7e30*/  IABS R4, R57 ;  /* 0x0000003900047213 */ /* 0x000fe20000000000 */
[----:B------:R-:W-:Y:S01]  /*7e40*/  VIADD R8, R0, 0x92 ;  /* 0x0000009200087836 */ /* 0x000fe20000000000 */
[----:B------:R-:W-:Y:S01]  /*7e50*/  ISETP.GE.AND P6, PT, R5, RZ, PT ;  /* 0x000000ff0500720c */ /* 0x000fe20003fc6270 */
[----:B------:R-:W-:Y:S01]  /*7e60*/  @!P2 IMAD.IADD R56, R56, 0x1, -R165 ;  /* 0x000000013838a824 */ /* 0x000fe200078e0aa5 */
[----:B------:R-:W-:Y:S01]  /*7e70*/  ISETP.GE.AND P4, PT, R6, RZ, PT ;  /* 0x000000ff0600720c */ /* 0x000fe20003f86270 */
[----:B------:R-:W-:Y:S01]  /*7e80*/  IMAD.HI.U32 R5, R9, R4, RZ ;  /* 0x0000000409057227 */ /* 0x000fe200078e00ff */
[----:B------:R-:W-:-:S02]  /*7e90*/  IABS R58, R8 ;  /* 0x00000008003a7213 */ /* 0x000fc40000000000 */
[----:B------:R-:W-:Y:S01]  /*7ea0*/  ISETP.GT.U32.AND P2, PT, R165, R56, PT ;  /* 0x00000038a500720c */ /* 0x000fe20003f44070 */
[----:B------:R-:W-:Y:S02]  /*7eb0*/  IMAD.MOV R5, RZ, RZ, -R5 ;  /* 0x000000ffff057224 */ /* 0x000fe400078e0a05 */
[--C-:B------:R-:W-:Y:S01]  /*7ec0*/  @!P1 IMAD.IADD R55, R55, 0x1, -R165.reuse ;  /* 0x0000000137379824 */ /* 0x100fe200078e0aa5 */
[----:B------:R-:W-:Y:S01]  /*7ed0*/  ISETP.GE.AND P1, PT, R57, RZ, PT ;  /* 0x000000ff3900720c */ /* 0x000fe20003f26270 */
[----:B------:R-:W-:Y:S01]  /*7ee0*/  @!P5 IMAD.IADD R54, R54, 0x1, -R165 ;  /* 0x000000013636d824 */ /* 0x000fe200078e0aa5 */
[----:B------:R-:W-:Y:S01]  /*7ef0*/  ISETP.GE.AND P5, PT, R7, RZ, PT ;  /* 0x000000ff0700720c */ /* 0x000fe20003fa6270 */
[----:B------:R-:W-:Y:S02]  /*7f00*/  IMAD R57, R165, R5, R4 ;  /* 0x00000005a5397224 */ /* 0x000fe400078e0204 */
[----:B------:R-:W-:-:S04]  /*7f10*/  IMAD.HI.U32 R6, R9, R58, RZ ;  /* 0x0000003a09067227 */ /* 0x000fc800078e00ff */
[----:B------:R-:W-:Y:S01]  /*7f20*/  @!P4 IMAD.MOV R55, RZ, RZ, -R55 ;  /* 0x000000ffff37c224 */ /* 0x000fe200078e0a37 */
[C---:B------:R-:W-:Y:S01]  /*7f30*/  ISETP.GT.U32.AND P4, PT, R165.reuse, R57, PT ;  /* 0x00000039a500720c */ /* 0x040fe20003f84070 */
[----:B------:R-:W-:Y:S02]  /*7f40*/  IMAD.MOV R6, RZ, RZ, -R6 ;  /* 0x000000ffff067224 */ /* 0x000fe400078e0a06 */
[--C-:B------:R-:W-:Y:S02]  /*7f50*/  @!P2 IMAD.IADD R56, R56, 0x1, -R165.reuse ;  /* 0x000000013838a824 */ /* 0x100fe400078e0aa5 */
[C---:B------:R-:W-:Y:S02]  /*7f60*/  IMAD R58, R165.reuse, R6, R58 ;  /* 0x00000006a53a7224 */ /* 0x040fe400078e023a */
[C---:B------:R-:W-:Y:S02]  /*7f70*/  VIADD R4, R0.reuse, 0x93 ;  /* 0x0000009300047836 */ /* 0x040fe40000000000 */
[----:B------:R-:W-:Y:S01]  /*7f80*/  @!P5 IMAD.MOV R56, RZ, RZ, -R56 ;  /* 0x000000ffff38d224 */ /* 0x000fe200078e0a38 */
[----:B------:R-:W-:Y:S01]  /*7f90*/  ISETP.GT.U32.AND P5, PT, R165, R58, PT ;  /* 0x0000003aa500720c */ /* 0x000fe20003fa4070 */
[----:B------:R-:W-:Y:S01]  /*7fa0*/  VIADD R5, R0, 0x94 ;  /* 0x0000009400057836 */ /* 0x000fe20000000000 */
[----:B------:R-:W-:Y:S01]  /*7fb0*/  IABS R59, R4 ;  /* 0x00000004003b7213 */ /* 0x000fe20000000000 */
[----:B------:R-:W-:-:S02]  /*7fc0*/  @!P4 IMAD.IADD R57, R57, 0x1, -R165 ;  /* 0x000000013939c824 */ /* 0x000fc400078e0aa5 */
[C---:B------:R-:W-:Y:S01]  /*7fd0*/  VIADD R6, R0.reuse, 0x95 ;  /* 0x0000009500067836 */ /* 0x040fe20000000000 */
[----:B------:R-:W-:Y:S01]  /*7fe0*/  ISETP.GE.AND P2, PT, R5, RZ, PT ;  /* 0x000000ff0500720c */ /* 0x000fe20003f46270 */
[----:B------:R-:W-:Y:S01]  /*7ff0*/  VIADD R70, R0, 0x96 ;  /* 0x0000009600467836 */ /* 0x000fe20000000000 */
[----:B------:R-:W-:Y:S01]  /*8000*/  IABS R60, R5 ;  /* 0x00000005003c7213 */ /* 0x000fe20000000000 */
[----:B------:R-:W-:Y:S01]  /*8010*/  IMAD.HI.U32 R5, R9, R59, RZ ;  /* 0x0000003b09057227 */ /* 0x000fe200078e00ff */
[----:B------:R-:W-:Y:S02]  /*8020*/  ISETP.GT.U32.AND P4, PT, R165, R57, PT ;  /* 0x00000039a500720c */ /* 0x000fe40003f84070 */
[----:B------:R-:W-:Y:S01]  /*8030*/  IABS R61, R6 ;  /* 0x00000006003d7213 */ /* 0x000fe20000000000 */
[----:B------:R-:W-:Y:S01]  /*8040*/  IMAD.MOV R5, RZ, RZ, -R5 ;  /* 0x000000ffff057224 */ /* 0x000fe200078e0a05 */
[----:B------:R-:W-:Y:S01]  /*8050*/  IABS R62, R70 ;  /* 0x00000046003e7213 */ /* 0x000fe20000000000 */
[----:B------:R-:W-:-:S02]  /*8060*/  @!P5 IMAD.IADD R58, R58, 0x1, -R165 ;  /* 0x000000013a3ad824 */ /* 0x000fc400078e0aa5 */
[----:B------:R-:W-:Y:S01]  /*8070*/  @!P6 IMAD.MOV R54, RZ, RZ, -R54 ;  /* 0x000000ffff36e224 */ /* 0x000fe200078e0a36 */
[----:B------:R-:W-:Y:S01]  /*8080*/  ISETP.GE.AND P6, PT, R4, RZ, PT ;  /* 0x000000ff0400720c */ /* 0x000fe20003fc6270 */
[C---:B------:R-:W-:Y:S01]  /*8090*/  IMAD R59, R165.reuse, R5, R59 ;  /* 0x00000005a53b7224 */ /* 0x040fe200078e023b */
[----:B------:R-:W-:Y:S01]  /*80a0*/  ISETP.GT.U32.AND P5, PT, R165, R58, PT ;  /* 0x0000003aa500720c */ /* 0x000fe20003fa4070 */
[----:B------:R-:W-:-:S04]  /*80b0*/  IMAD.HI.U32 R4, R9, R60, RZ ;  /* 0x0000003c09047227 */ /* 0x000fc800078e00ff */
[----:B------:R-:W-:-:S04]  /*80c0*/  IMAD.HI.U32 R7, R9, R61, RZ ;  /* 0x0000003d09077227 */ /* 0x000fc800078e00ff */
[----:B------:R-:W-:Y:S01]  /*80d0*/  @!P4 IMAD.IADD R57, R57, 0x1, -R165 ;  /* 0x000000013939c824 */ /* 0x000fe200078e0aa5 */
[----:B------:R-:W-:Y:S01]  /*80e0*/  ISETP.GT.U32.AND P4, PT, R165, R59, PT ;  /* 0x0000003ba500720c */ /* 0x000fe20003f84070 */
[----:B------:R-:W-:Y:S02]  /*80f0*/  IMAD.MOV R4, RZ, RZ, -R4 ;  /* 0x000000ffff047224 */ /* 0x000fe400078e0a04 */
[----:B------:R-:W-:-:S04]  /*8100*/  IMAD.HI.U32 R5, R9, R62, RZ ;  /* 0x0000003e09057227 */ /* 0x000fc800078e00ff */
[----:B------:R-:W-:Y:S02]  /*8110*/  IMAD.MOV R7, RZ, RZ, -R7 ;  /* 0x000000ffff077224 */ /* 0x000fe400078e0a07 */
[C---:B------:R-:W-:Y:S02]  /*8120*/  IMAD R60, R165.reuse, R4, R60 ;  /* 0x00000004a53c7224 */ /* 0x040fe400078e023c */
[----:B------:R-:W-:Y:S02]  /*8130*/  IMAD.MOV R5, RZ, RZ, -R5 ;  /* 0x000000ffff057224 */ /* 0x000fe400078e0a05 */
[C---:B------:R-:W-:Y:S02]  /*8140*/  IMAD R61, R165.reuse, R7, R61 ;  /* 0x00000007a53d7224 */ /* 0x040fe400078e023d */
[C---:B------:R-:W-:Y:S02]  /*8150*/  IMAD R62, R165.reuse, R5, R62 ;  /* 0x00000005a53e7224 */ /* 0x040fe400078e023e */
[----:B------:R-:W-:Y:S01]  /*8160*/  @!P1 IMAD.MOV R57, RZ, RZ, -R57 ;  /* 0x000000ffff399224 */ /* 0x000fe200078e0a39 */
[C---:B------:R-:W-:Y:S01]  /*8170*/  ISETP.GT.U32.AND P1, PT, R165.reuse, R60, PT ;  /* 0x0000003ca500720c */ /* 0x040fe20003f24070 */
[--C-:B------:R-:W-:Y:S01]  /*8180*/  @!P5 IMAD.IADD R58, R58, 0x1, -R165.reuse ;  /* 0x000000013a3ad824 */ /* 0x100fe200078e0aa5 */
[----:B------:R-:W-:Y:S01]  /*8190*/  ISETP.GT.U32.AND P5, PT, R165, R61, PT ;  /* 0x0000003da500720c */ /* 0x000fe20003fa4070 */
[----:B------:R-:W-:Y:S01]  /*81a0*/  @!P4 IMAD.IADD R59, R59, 0x1, -R165 ;  /* 0x000000013b3bc824 */ /* 0x000fe200078e0aa5 */
[----:B------:R-:W-:Y:S01]  /*81b0*/  ISETP.GT.U32.AND P4, PT, R165, R62, PT ;  /* 0x0000003ea500720c */ /* 0x000fe20003f84070 */
[----:B------:R-:W-:-:S02]  /*81c0*/  VIADD R65, R0, 0x97 ;  /* 0x0000009700417836 */ /* 0x000fc40000000000 */
[C---:B------:R-:W-:Y:S02]  /*81d0*/  VIADD R5, R0.reuse, 0x98 ;  /* 0x0000009800057836 */ /* 0x040fe40000000000 */
[----:B------:R-:W-:Y:S01]  /*81e0*/  @!P3 IMAD.MOV R53, RZ, RZ, -R53 ;  /* 0x000000ffff35b224 */ /* 0x000fe200078e0a35 */
[----:B------:R-:W-:Y:S01]  /*81f0*/  IABS R63, R65 ;  /* 0x00000041003f7213 */ /* 0x000fe20000000000 */
[----:B------:R-:W-:Y:S01]  /*8200*/  VIADD R68, R0, 0x9a ;  /* 0x0000009a00447836 */ /* 0x000fe20000000000 */
[----:B------:R-:W-:Y:S01]  /*8210*/  IABS R64, R5 ;  /* 0x0000000500407213 */ /* 0x000fe20000000000 */
[--C-:B------:R-:W-:Y:S01]  /*8220*/  @!P1 IMAD.IADD R60, R60, 0x1, -R165.reuse ;  /* 0x000000013c3c9824 */ /* 0x100fe200078e0aa5 */
[----:B------:R-:W-:Y:S01]  /*8230*/  ISETP.GT.U32.AND P1, PT, R165, R59, PT ;  /* 0x0000003ba500720c */ /* 0x000fe20003f24070 */
[----:B------:R-:W-:Y:S01]  /*8240*/  @!P5 IMAD.IADD R61, R61, 0x1, -R165 ;  /* 0x000000013d3dd824 */ /* 0x000fe200078e0aa5 */
[----:B------:R-:W-:Y:S01]  /*8250*/  ISETP.GE.AND P3, PT, R8, RZ, PT ;  /* 0x000000ff0800720c */ /* 0x000fe20003f66270 */
[----:B------:R-:W-:Y:S01]  /*8260*/  IMAD.HI.U32 R4, R9, R63, RZ ;  /* 0x0000003f09047227 */ /* 0x000fe200078e00ff */
[----:B------:R-:W-:-:S02]  /*8270*/  ISETP.GT.U32.AND P5, PT, R165, R60, PT ;  /* 0x0000003ca500720c */ /* 0x000fc40003fa4070 */
[----:B------:R-:W-:Y:S01]  /*8280*/  IABS R66, R68 ;  /* 0x0000004400427213 */ /* 0x000fe20000000000 */
[----:B------:R-:W-:Y:S01]  /*8290*/  @!P4 IMAD.IADD R62, R62, 0x1, -R165 ;  /* 0x000000013e3ec824 */ /* 0x000fe200078e0aa5 */
[----:B------:R-:W-:Y:S01]  /*82a0*/  ISETP.GT.U32.AND P4, PT, R165, R61, PT ;  /* 0x0000003da500720c */ /* 0x000fe20003f84070 */
[----:B------:R-:W-:Y:S02]  /*82b0*/  IMAD.MOV R4, RZ, RZ, -R4 ;  /* 0x000000ffff047224 */ /* 0x000fe400078e0a04 */
[----:B------:R-:W-:-:S04]  /*82c0*/  IMAD.HI.U32 R8, R9, R64, RZ ;  /* 0x0000004009087227 */ /* 0x000fc800078e00ff */
[----:B------:R-:W-:Y:S02]  /*82d0*/  IMAD R63, R165, R4, R63 ;  /* 0x00000004a53f7224 */ /* 0x000fe400078e023f */
[----:B------:R-:W-:Y:S02]  /*82e0*/  IMAD.MOV R8, RZ, RZ, -R8 ;  /* 0x000000ffff087224 */ /* 0x000fe400078e0a08 */
[--C-:B------:R-:W-:Y:S01]  /*82f0*/  @!P1 IMAD.IADD R59, R59, 0x1, -R165.reuse ;  /* 0x000000013b3b9824 */ /* 0x100fe200078e0aa5 */
[C---:B------:R-:W-:Y:S01]  /*8300*/  ISETP.GT.U32.AND P1, PT, R165.reuse, R63, PT ;  /* 0x0000003fa500720c */ /* 0x040fe20003f24070 */
[----:B------:R-:W-:Y:S02]  /*8310*/  IMAD R64, R165, R8, R64 ;  /* 0x00000008a5407224 */ /* 0x000fe400078e0240 */
[----:B------:R-:W-:Y:S02]  /*8320*/  @!P4 IMAD.IADD R61, R61, 0x1, -R165 ;  /* 0x000000013d3dc824 */ /* 0x000fe400078e0aa5 */
[----:B------:R-:W-:Y:S01]  /*8330*/  @!P3 IMAD.MOV R58, RZ, RZ, -R58 ;  /* 0x000000ffff3ab224 */ /* 0x000fe200078e0a3a */
[C---:B------:R-:W-:Y:S01]  /*8340*/  ISETP.GT.U32.AND P4, PT, R165.reuse, R64, PT ;  /* 0x00000040a500720c */ /* 0x040fe20003f84070 */
[C---:B------:R-:W-:Y:S01]  /*8350*/  VIADD R7, R0.reuse, 0x99 ;  /* 0x0000009900077836 */ /* 0x040fe20000000000 */
[----:B------:R-:W-:Y:S01]  /*8360*/  ISETP.GT.U32.AND P3, PT, R165, R62, PT ;  /* 0x0000003ea500720c */ /* 0x000fe20003f64070 */
[----:B------:R-:W-:-:S02]  /*8370*/  VIADD R4, R0, 0x9b ;  /* 0x0000009b00047836 */ /* 0x000fc40000000000 */
[--C-:B------:R-:W-:Y:S01]  /*8380*/  @!P5 IMAD.IADD R60, R60, 0x1, -R165.reuse ;  /* 0x000000013c3cd824 */ /* 0x100fe200078e0aa5 */
[----:B------:R-:W-:Y:S01]  /*8390*/  IABS R69, R7 ;  /* 0x0000000700457213 */ /* 0x000fe20000000000 */
[----:B------:R-:W-:Y:S01]  /*83a0*/  @!P1 IMAD.IADD R63, R63, 0x1, -R165 ;  /* 0x000000013f3f9824 */ /* 0x000fe200078e0aa5 */
[----:B------:R-:W-:Y:S01]  /*83b0*/  IABS R67, R4 ;  /* 0x0000000400437213 */ /* 0x000fe20000000000 */
[----:B------:R-:W-:Y:S01]  /*83c0*/  IMAD.HI.U32 R8, R9, R66, RZ ;  /* 0x0000004209087227 */ /* 0x000fe200078e00ff */
[----:B------:R-:W-:Y:S02]  /*83d0*/  ISETP.GE.AND P5, PT, R6, RZ, PT ;  /* 0x000000ff0600720c */ /* 0x000fe40003fa6270 */
[----:B------:R-:W-:Y:S01]  /*83e0*/  ISETP.GE.AND P1, PT, R65, RZ, PT ;  /* 0x000000ff4100720c */ /* 0x000fe20003f26270 */
[----:B------:R-:W-:-:S04]  /*83f0*/  IMAD.HI.U32 R71, R9, R69, RZ ;  /* 0x0000004509477227 */ /* 0x000fc800078e00ff */
[----:B------:R-:W-:Y:S01]  /*8400*/  @!P4 IMAD.IADD R64, R64, 0x1, -R165 ;  /* 0x000000014040c824 */ /* 0x000fe200078e0aa5 */
[----:B------:R-:W-:Y:S01]  /*8410*/  ISETP.GT.U32.AND P4, PT, R165, R63, PT ;  /* 0x0000003fa500720c */ /* 0x000fe20003f84070 */
[----:B------:R-:W-:-:S04]  /*8420*/  IMAD.HI.U32 R6, R9, R67, RZ ;  /* 0x0000004309067227 */ /* 0x000fc800078e00ff */
[----:B------:R-:W-:Y:S01]  /*8430*/  @!P3 IMAD.IADD R62, R62, 0x1, -R165 ;  /* 0x000000013e3eb824 */ /* 0x000fe200078e0aa5 */
[----:B------:R-:W-:Y:S01]  /*8440*/  ISETP.GE.AND P3, PT, R70, RZ, PT ;  /* 0x000000ff4600720c */ /* 0x000fe20003f66270 */
[----:B------:R-:W-:Y:S02]  /*8450*/  IMAD.MOV R8, RZ, RZ, -R8 ;  /* 0x000000ffff087224 */ /* 0x000fe400078e0a08 */
[----:B------:R-:W-:Y:S02]  /*8460*/  IMAD.MOV R70, RZ, RZ, -R71 ;  /* 0x000000ffff467224 */ /* 0x000fe400078e0a47 */
[----:B------:R-:W-:Y:S02]  /*8470*/  IMAD.MOV R6, RZ, RZ, -R6 ;  /* 0x000000ffff067224 */ /* 0x000fe400078e0a06 */
[C---:B------:R-:W-:Y:S02]  /*8480*/  IMAD R66, R165.reuse, R8, R66 ;  /* 0x00000008a5427224 */ /* 0x040fe400078e0242 */
[----:B------:R-:W-:-:S02]  /*8490*/  IMAD R65, R165, R70, R69 ;  /* 0x00000046a5417224 */ /* 0x000fc400078e0245 */
[C---:B------:R-:W-:Y:S02]  /*84a0*/  IMAD R67, R165.reuse, R6, R67 ;  /* 0x00000006a5437224 */ /* 0x040fe400078e0243 */
[----:B------:R-:W-:Y:S01]  /*84b0*/  @!P5 IMAD.MOV R61, RZ, RZ, -R61 ;  /* 0x000000ffff3dd224 */ /* 0x000fe200078e0a3d */
[C---:B------:R-:W-:Y:S01]  /*84c0*/  ISETP.GT.U32.AND P5, PT, R165.reuse, R66, PT ;  /* 0x00000042a500720c */ /* 0x040fe20003fa4070 */
[----:B------:R-:W-:Y:S01]  /*84d0*/  @!P6 IMAD.MOV R59, RZ, RZ, -R59 ;  /* 0x000000ffff3be224 */ /* 0x000fe200078e0a3b */
[C---:B------:R-:W-:Y:S01]  /*84e0*/  ISETP.GT.U32.AND P6, PT, R165.reuse, R65, PT ;  /* 0x00000041a500720c */ /* 0x040fe20003fc4070 */
[----:B------:R-:W-:Y:S01]  /*84f0*/  @!P2 IMAD.MOV R60, RZ, RZ, -R60 ;  /* 0x000000ffff3ca224 */ /* 0x000fe200078e0a3c */
[----:B------:R-:W-:Y:S01]  /*8500*/  ISETP.GT.U32.AND P2, PT, R165, R64, PT ;  /* 0x00000040a500720c */ /* 0x000fe20003f44070 */
[----:B------:R-:W-:Y:S01]  /*8510*/  @!P4 IMAD.IADD R63, R63, 0x1, -R165 ;  /* 0x000000013f3fc824 */ /* 0x000fe200078e0aa5 */
[----:B------:R-:W-:Y:S01]  /*8520*/  ISETP.GT.U32.AND P4, PT, R165, R67, PT ;  /* 0x00000043a500720c */ /* 0x000fe20003f84070 */
[----:B------:R-:W-:-:S02]  /*8530*/  VIADD R6, R0, 0x9d ;  /* 0x0000009d00067836 */ /* 0x000fc40000000000 */
[----:B------:R-:W-:Y:S02]  /*8540*/  VIADD R8, R0, 0x9c ;  /* 0x0000009c00087836 */ /* 0x000fe40000000000 */
[----:B------:R-:W-:Y:S01]  /*8550*/  @!P3 IMAD.MOV R62, RZ, RZ, -R62 ;  /* 0x000000ffff3eb224 */ /* 0x000fe200078e0a3e */
[----:B------:R-:W-:Y:S01]  /*8560*/  IABS R69, R6 ;  /* 0x0000000600457213 */ /* 0x000fe20000000000 */
[--C-:B------:R-:W-:Y:S01]  /*8570*/  @!P5 IMAD.IADD R66, R66, 0x1, -R165.reuse ;  /* 0x000000014242d824 */ /* 0x100fe200078e0aa5 */
[----:B------:R-:W-:Y:S01]  /*8580*/  ISETP.GE.AND P3, PT, R5, RZ, PT ;  /* 0x000000ff0500720c */ /* 0x000fe20003f66270 */
[--C-:B------:R-:W-:Y:S01]  /*8590*/  @!P6 IMAD.IADD R65, R65, 0x1, -R165.reuse ;  /* 0x000000014141e824 */ /* 0x100fe200078e0aa5 */
[----:B------:R-:W-:Y:S01]  /*85a0*/  IABS R5, R8 ;  /* 0x0000000800057213 */ /* 0x000fe20000000000 */
[--C-:B------:R-:W-:Y:S01]  /*85b0*/  @!P2 IMAD.IADD R64, R64, 0x1, -R165.reuse ;  /* 0x000000014040a824 */ /* 0x100fe200078e0aa5 */
[----:B------:R-:W-:Y:S01]  /*85c0*/  ISETP.GE.AND P2, PT, R7, RZ, PT ;  /* 0x000000ff0700720c */ /* 0x000fe20003f46270 */
[----:B------:R-:W-:Y:S01]  /*85d0*/  @!P4 IMAD.IADD R67, R67, 0x1, -R165 ;  /* 0x000000014343c824 */ /* 0x000fe200078e0aa5 */
[----:B------:R-:W-:Y:S01]  /*85e0*/  ISETP.GT.U32.AND P4, PT, R165, R66, PT ;  /* 0x00000042a500720c */ /* 0x000fe20003f84070 */
[----:B------:R-:W-:Y:S01]  /*85f0*/  IMAD.HI.U32 R7, R9, R69, RZ ;  /* 0x0000004509077227 */ /* 0x000fe200078e00ff */
[----:B------:R-:W-:-:S02]  /*8600*/  ISETP.GE.AND P6, PT, R68, RZ, PT ;  /* 0x000000ff4400720c */ /* 0x000fc40003fc6270 */
[----:B------:R-:W-:Y:S01]  /*8610*/  ISETP.GT.U32.AND P5, PT, R165, R65, PT ;  /* 0x00000041a500720c */ /* 0x000fe20003fa4070 */
[----:B------:R-:W-:-:S04]  /*8620*/  IMAD.HI.U32 R68, R9, R5, RZ ;  /* 0x0000000509447227 */ /* 0x000fc800078e00ff */
[----:B------:R-:W-:Y:S02]  /*8630*/  IMAD.MOV R7, RZ, RZ, -R7 ;  /* 0x000000ffff077224 */ /* 0x000fe400078e0a07 */
[----:B------:R-:W-:Y:S02]  /*8640*/  IMAD.MOV R68, RZ, RZ, -R68 ;  /* 0x000000ffff447224 */ /* 0x000fe400078e0a44 */
[C---:B------:R-:W-:Y:S02]  /*8650*/  IMAD R69, R165.reuse, R7, R69 ;  /* 0x00000007a5457224 */ /* 0x040fe400078e0245 */
[C---:B------:R-:W-:Y:S02]  /*8660*/  IMAD R68, R165.reuse, R68, R5 ;  /* 0x00000044a5447224 */ /* 0x040fe400078e0205 */
[--C-:B------:R-:W-:Y:S01]  /*8670*/  @!P4 IMAD.IADD R66, R66, 0x1, -R165.reuse ;  /* 0x000000014242c824 */ /* 0x100fe200078e0aa5 */
[----:B------:R-:W-:Y:S01]  /*8680*/  ISETP.GT.U32.AND P4, PT, R165, R69, PT ;  /* 0x00000045a500720c */ /* 0x000fe20003f84070 */
[----:B------:R-:W-:Y:S01]  /*8690*/  @!P5 IMAD.IADD R65, R65, 0x1, -R165 ;  /* 0x000000014141d824 */ /* 0x000fe200078e0aa5 */
[C---:B------:R-:W-:Y:S01]  /*86a0*/  ISETP.GT.U32.AND P5, PT, R165.reuse, R68, PT ;  /* 0x00000044a500720c */ /* 0x040fe20003fa4070 */
[----:B------:R-:W-:Y:S01]  /*86b0*/  @!P1 IMAD.MOV R63, RZ, RZ, -R63 ;  /* 0x000000ffff3f9224 */ /* 0x000fe200078e0a3f */
[----:B------:R-:W-:Y:S01]  /*86c0*/  ISETP.GT.U32.AND P1, PT, R165, R67, PT ;  /* 0x00000043a500720c */ /* 0x000fe20003f24070 */
[----:B------:R-:W-:-:S02]  /*86d0*/  VIADD R5, R0, 0x9e ;  /* 0x0000009e00057836 */ /* 0x000fc40000000000 */
[----:B------:R-:W-:Y:S02]  /*86e0*/  VIADD R7, R0, 0x9f ;  /* 0x0000009f00077836 */ /* 0x000fe40000000000 */
[----:B------:R-:W-:Y:S01]  /*86f0*/  @!P2 IMAD.MOV R65, RZ, RZ, -R65 ;  /* 0x000000ffff41a224 */ /* 0x000fe200078e0a41 */
[----:B------:R-:W-:Y:S01]  /*8700*/  IABS R70, R5 ;  /* 0x0000000500467213 */ /* 0x000fe20000000000 */
[----:B------:R-:W-:Y:S01]  /*8710*/  @!P6 IMAD.MOV R66, RZ, RZ, -R66 ;  /* 0x000000ffff42e224 */ /* 0x000fe200078e0a42 */
[----:B------:R-:W-:Y:S01]  /*8720*/  IABS R71, R7 ;  /* 0x0000000700477213 */ /* 0x000fe20000000000 */
[--C-:B------:R-:W-:Y:S01]  /*8730*/  @!P4 IMAD.IADD R69, R69, 0x1, -R165.reuse ;  /* 0x000000014545c824 */ /* 0x100fe200078e0aa5 */
[----:B------:R-:W-:Y:S01]  /*8740*/  ISETP.GE.AND P6, PT, R5, RZ, PT ;  /* 0x000000ff0500720c */ /* 0x000fe20003fc6270 */
[--C-:B------:R-:W-:Y:S01]  /*8750*/  @!P5 IMAD.IADD R68, R68, 0x1, -R165.reuse ;  /* 0x000000014444d824 */ /* 0x100fe200078e0aa5 */
[----:B------:R-:W-:Y:S01]  /*8760*/  ISETP.GE.AND P5, PT, R6, RZ, PT ;  /* 0x000000ff0600720c */ /* 0x000fe20003fa6270 */
[----:B------:R-:W-:Y:S01]  /*8770*/  @!P1 IMAD.IADD R67, R67, 0x1, -R165 ;  /* 0x0000000143439824 */ /* 0x000fe200078e0aa5 */
[----:B------:R-:W-:Y:S01]  /*8780*/  ISETP.GE.AND P1, PT, R8, RZ, PT ;  /* 0x000000ff0800720c */ /* 0x000fe20003f26270 */
[----:B------:R-:W-:Y:S01]  /*8790*/  IMAD.HI.U32 R8, R9, R70, RZ ;  /* 0x0000004609087227 */ /* 0x000fe200078e00ff */
[----:B------:R-:W-:-:S02]  /*87a0*/  ISETP.GT.U32.AND P4, PT, R165, R69, PT ;  /* 0x00000045a500720c */ /* 0x000fc40003f84070 */
[----:B------:R-:W-:Y:S01]  /*87b0*/  ISETP.GT.U32.AND P2, PT, R165, R68, PT ;  /* 0x00000044a500720c */ /* 0x000fe20003f44070 */
[----:B------:R-:W-:Y:S02]  /*87c0*/  IMAD.MOV R8, RZ, RZ, -R8 ;  /* 0x000000ffff087224 */ /* 0x000fe400078e0a08 */
[----:B------:R-:W-:-:S04]  /*87d0*/  IMAD.HI.U32 R5, R9, R71, RZ ;  /* 0x0000004709057227 */ /* 0x000fc800078e00ff */
[----:B------:R-:W-:Y:S02]  /*87e0*/  IMAD R70, R165, R8, R70 ;  /* 0x00000008a5467224 */ /* 0x000fe400078e0246 */
[----:B------:R-:W-:Y:S02]  /*87f0*/  IMAD.MOV R5, RZ, RZ, -R5 ;  /* 0x000000ffff057224 */ /* 0x000fe400078e0a05 */
[--C-:B------:R-:W-:Y:S01]  /*8800*/  @!P4 IMAD.IADD R69, R69, 0x1, -R165.reuse ;  /* 0x000000014545c824 */ /* 0x100fe200078e0aa5 */
[C---:B------:R-:W-:Y:S01]  /*8810*/  ISETP.GT.U32.AND P4, PT, R165.reuse, R70, PT ;  /* 0x00000046a500720c */ /* 0x040fe20003f84070 */
[----:B------:R-:W-:Y:S02]  /*8820*/  @!P2 IMAD.IADD R68, R68, 0x1, -R165 ;  /* 0x000000014444a824 */ /* 0x000fe400078e0aa5 */
[----:B------:R-:W-:Y:S02]  /*8830*/  IMAD R71, R165, R5, R71 ;  /* 0x00000005a5477224 */ /* 0x000fe400078e0247 */
[----:B------:R-:W-:-:S02]  /*8840*/  @!P1 IMAD.MOV R68, RZ, RZ, -R68 ;  /* 0x000000ffff449224 */ /* 0x000fc400078e0a44 */
[----:B------:R-:W-:Y:S01]  /*8850*/  @!P3 IMAD.MOV R64, RZ, RZ, -R64 ;  /* 0x000000ffff40b224 */ /* 0x000fe200078e0a40 */
[C---:B------:R-:W-:Y:S01]  /*8860*/  ISETP.GT.U32.AND P1, PT, R165.reuse, R71, PT ;  /* 0x00000047a500720c */ /* 0x040fe20003f24070 */
[----:B------:R-:W-:Y:S01]  /*8870*/  VIADD R73, R0, 0xa1 ;  /* 0x000000a100497836 */ /* 0x000fe20000000000 */
[----:B------:R-:W-:Y:S01]  /*8880*/  ISETP.GE.AND P3, PT, R4, RZ, PT ;  /* 0x000000ff0400720c */ /* 0x000fe20003f66270 */
[----:B------:R-:W-:Y:S02]  /*8890*/  VIADD R4, R0, 0xa0 ;  /* 0x000000a000047836 */ /* 0x000fe40000000000 */
[----:B------:R-:W-:Y:S02]  /*88a0*/  @!P4 IMAD.IADD R70, R70, 0x1, -R165 ;  /* 0x000000014646c824 */ /* 0x000fe400078e0aa5 */
[----:B------:R-:W-:Y:S01]  /*88b0*/  @!P5 IMAD.MOV R69, RZ, RZ, -R69 ;  /* 0x000000ffff45d224 */ /* 0x000fe200078e0a45 */
[----:B------:R-:W-:Y:S01]  /*88c0*/  IABS R72, R4 ;  /* 0x0000000400487213 */ /* 0x000fe20000000000 */
[C---:B------:R-:W-:Y:S01]  /*88d0*/  VIADD R82, R0.reuse, 0xa2 ;  /* 0x000000a200527836 */ /* 0x040fe20000000000 */
[----:B------:R-:W-:Y:S01]  /*88e0*/  ISETP.GT.U32.AND P4, PT, R165, R70, PT ;  /* 0x00000046a500720c */ /* 0x000fe20003f84070 */
[----:B------:R-:W-:Y:S01]  /*88f0*/  VIADD R81, R0, 0xa5 ;  /* 0x000000a500517836 */ /* 0x000fe20000000000 */
[----:B------:R-:W-:Y:S01]  /*8900*/  ISETP.GE.AND P5, PT, R73, RZ, PT ;  /* 0x000000ff4900720c */ /* 0x000fe20003fa6270 */
[----:B------:R-:W-:Y:S01]  /*8910*/  IMAD.HI.U32 R6, R9, R72, RZ ;  /* 0x0000004809067227 */ /* 0x000fe200078e00ff */
[----:B------:R-:W-:-:S02]  /*8920*/  IABS R73, R73 ;  /* 0x0000004900497213 */ /* 0x000fc40000000000 */
[----:B------:R-:W-:Y:S01]  /*8930*/  IABS R74, R82 ;  /* 0x00000052004a7213 */ /* 0x000fe20000000000 */
[----:B------:R-:W-:Y:S01]  /*8940*/  @!P1 IMAD.IADD R71, R71, 0x1, -R165 ;  /* 0x0000000147479824 */ /* 0x000fe200078e0aa5 */
[----:B------:R-:W-:Y:S01]  /*8950*/  ISETP.GE.AND P2, PT, R4, RZ, PT ;  /* 0x000000ff0400720c */ /* 0x000fe20003f46270 */
[----:B------:R-:W-:Y:S01]  /*8960*/  @!P3 IMAD.MOV R67, RZ, RZ, -R67 ;  /* 0x000000ffff43b224 */ /* 0x000fe200078e0a43 */
[----:B------:R-:W-:Y:S01]  /*8970*/  ISETP.GE.AND P3, PT, R7, RZ, PT ;  /* 0x000000ff0700720c */ /* 0x000fe20003f66270 */
[----:B------:R-:W-:Y:S01]  /*8980*/  IMAD.MOV R6, RZ, RZ, -R6 ;  /* 0x000000ffff067224 */ /* 0x000fe200078e0a06 */
[----:B------:R-:W-:Y:S01]  /*8990*/  ISETP.GT.U32.AND P1, PT, R165, R71, PT ;  /* 0x00000047a500720c */ /* 0x000fe20003f24070 */
[----:B------:R-:W-:Y:S01]  /*89a0*/  IMAD.HI.U32 R7, R9, R73, RZ ;  /* 0x0000004909077227 */ /* 0x000fe200078e00ff */
[----:B------:R-:W-:-:S03]  /*89b0*/  IABS R77, R81 ;  /* 0x00000051004d7213 */ /* 0x000fc60000000000 */
[C---:B------:R-:W-:Y:S02]  /*89c0*/  IMAD R72, R165.reuse, R6, R72 ;  /* 0x00000006a5487224 */ /* 0x040fe400078e0248 */
[----:B------:R-:W-:Y:S02]  /*89d0*/  IMAD.MOV R7, RZ, RZ, -R7 ;  /* 0x000000ffff077224 */ /* 0x000fe400078e0a07 */
[----:B------:R-:W-:Y:S01]  /*89e0*/  @!P4 IMAD.IADD R70, R70, 0x1, -R165 ;  /* 0x000000014646c824 */ /* 0x000fe200078e0aa5 */
[----:B------:R-:W-:Y:S01]  /*89f0*/  ISETP.GT.U32.AND P4, PT, R165, R72, PT ;  /* 0x00000048a500720c */ /* 0x000fe20003f84070 */
[----:B------:R-:W-:-:S04]  /*8a00*/  IMAD.HI.U32 R5, R9, R74, RZ ;  /* 0x0000004a09057227 */ /* 0x000fc800078e00ff */
[----:B------:R-:W-:Y:S02]  /*8a10*/  IMAD R73, R165, R7, R73 ;  /* 0x00000007a5497224 */ /* 0x000fe400078e0249 */
[C---:B------:R-:W-:Y:S02]  /*8a20*/  VIADD R6, R0.reuse, 0xa3 ;  /* 0x000000a300067836 */ /* 0x040fe40000000000 */
[----:B------:R-:W-:Y:S02]  /*8a30*/  IMAD.MOV R5, RZ, RZ, -R5 ;  /* 0x000000ffff057224 */ /* 0x000fe400078e0a05 */
[----:B------:R-:W-:Y:S01]  /*8a40*/  @!P1 IMAD.IADD R71, R71, 0x1, -R165 ;  /* 0x0000000147479824 */ /* 0x000fe200078e0aa5 */
[C---:B------:R-:W-:Y:S01]  /*8a50*/  ISETP.GT.U32.AND P1, PT, R165.reuse, R73, PT ;  /* 0x00000049a500720c */ /* 0x040fe20003f24070 */
[----:B------:R-:W-:Y:S01]  /*8a60*/  IMAD R74, R165, R5, R74 ;  /* 0x00000005a54a7224 */ /* 0x000fe200078e024a */
[----:B------:R-:W-:Y:S01]  /*8a70*/  IABS R75, R6 ;  /* 0x00000006004b7213 */ /* 0x000fe20000000000 */
[----:B------:R-:W-:-:S02]  /*8a80*/  VIADD R4, R0, 0xa4 ;  /* 0x000000a400047836 */ /* 0x000fc40000000000 */
[----:B------:R-:W-:Y:S01]  /*8a90*/  @!P4 IMAD.IADD R72, R72, 0x1, -R165 ;  /* 0x000000014848c824 */ /* 0x000fe200078e0aa5 */
[----:B------:R-:W-:Y:S01]  /*8aa0*/  ISETP.GT.U32.AND P4, PT, R165, R74, PT ;  /* 0x0000004aa500720c */ /* 0x000fe20003f84070 */
[----:B------:R-:W-:Y:S01]  /*8ab0*/  IMAD.HI.U32 R8, R9, R75, RZ ;  /* 0x0000004b09087227 */ /* 0x000fe200078e00ff */
[----:B------:R-:W-:-:S03]  /*8ac0*/  IABS R76, R4 ;  /* 0x00000004004c7213 */ /* 0x000fc60000000000 */
[----:B------:R-:W-:Y:S02]  /*8ad0*/  IMAD.MOV R8, RZ, RZ, -R8 ;  /* 0x000000ffff087224 */ /* 0x000fe400078e0a08 */
[----:B------:R-:W-:Y:S01]  /*8ae0*/  @!P1 IMAD.IADD R73, R73, 0x1, -R165 ;  /* 0x0000000149499824 */ /* 0x000fe200078e0aa5 */
[----:B------:R-:W-:Y:S01]  /*8af0*/  ISETP.GT.U32.AND P1, PT, R165, R72, PT ;  /* 0x00000048a500720c */ /* 0x000fe20003f24070 */
[----:B------:R-:W-:-:S04]  /*8b00*/  IMAD.HI.U32 R7, R9, R76, RZ ;  /* 0x0000004c09077227 */ /* 0x000fc800078e00ff */
[C---:B------:R-:W-:Y:S02]  /*8b10*/  IMAD R75, R165.reuse, R8, R75 ;  /* 0x00000008a54b7224 */ /* 0x040fe400078e024b */
[----:B------:R-:W-:Y:S02]  /*8b20*/  VIADD R8, R0, 0xa6 ;  /* 0x000000a600087836 */ /* 0x000fe40000000000 */
[----:B------:R-:W-:Y:S02]  /*8b30*/  IMAD.MOV R7, RZ, RZ, -R7 ;  /* 0x000000ffff077224 */ /* 0x000fe400078e0a07 */
[----:B------:R-:W-:Y:S01]  /*8b40*/  @!P4 IMAD.IADD R74, R74, 0x1, -R165 ;  /* 0x000000014a4ac824 */ /* 0x000fe200078e0aa5 */
[----:B------:R-:W-:Y:S01]  /*8b50*/  ISETP.GT.U32.AND P4, PT, R165, R73, PT ;  /* 0x00000049a500720c */ /* 0x000fe20003f84070 */
[----:B------:R-:W-:Y:S01]  /*8b60*/  IMAD.HI.U32 R5, R9, R77, RZ ;  /* 0x0000004d09057227 */ /* 0x000fe200078e00ff */
[----:B------:R-:W-:-:S03]  /*8b70*/  IABS R78, R8 ;  /* 0x00000008004e7213 */ /* 0x000fc60000000000 */
[C---:B------:R-:W-:Y:S02]  /*8b80*/  IMAD R76, R165.reuse, R7, R76 ;  /* 0x00000007a54c7224 */ /* 0x040fe400078e024c */
[----:B------:R-:W-:Y:S01]  /*8b90*/  @!P6 IMAD.MOV R70, RZ, RZ, -R70 ;  /* 0x000000ffff46e224 */ /* 0x000fe200078e0a46 */
[C---:B------:R-:W-:Y:S01]  /*8ba0*/  ISETP.GT.U32.AND P6, PT, R165.reuse, R74, PT ;  /* 0x0000004aa500720c */ /* 0x040fe20003fc4070 */
[----:B------:R-:W-:Y:S02]  /*8bb0*/  IMAD.MOV R5, RZ, RZ, -R5 ;  /* 0x000000ffff057224 */ /* 0x000fe400078e0a05 */
[----:B------:R-:W-:Y:S01]  /*8bc0*/  @!P1 IMAD.IADD R72, R72, 0x1, -R165 ;  /* 0x0000000148489824 */ /* 0x000fe200078e0aa5 */
[----:B------:R-:W-:Y:S01]  /*8bd0*/  ISETP.GT.U32.AND P1, PT, R165, R76, PT ;  /* 0x0000004ca500720c */ /* 0x000fe20003f24070 */
[----:B------:R-:W-:-:S04]  /*8be0*/  IMAD.HI.U32 R84, R9, R78, RZ ;  /* 0x0000004e09547227 */ /* 0x000fc800078e00ff */
[C---:B------:R-:W-:Y:S02]  /*8bf0*/  IMAD R77, R165.reuse, R5, R77 ;  /* 0x00000005a54d7224 */ /* 0x040fe400078e024d */
[----:B------:R-:W-:Y:S01]  /*8c00*/  @!P3 IMAD.MOV R71, RZ, RZ, -R71 ;  /* 0x000000ffff47b224 */ /* 0x000fe200078e0a47 */
[----:B------:R-:W-:Y:S01]  /*8c10*/  ISETP.GT.U32.AND P3, PT, R165, R75, PT ;  /* 0x0000004ba500720c */ /* 0x000fe20003f64070 */
[C---:B------:R-:W-:Y:S02]  /*8c20*/  VIADD R7, R0.reuse, 0xa7 ;  /* 0x000000a700077836 */ /* 0x040fe40000000000 */
[----:B------:R-:W-:Y:S02]  /*8c30*/  IMAD.MOV R84, RZ, RZ, -R84 ;  /* 0x000000ffff547224 */ /* 0x000fe400078e0a54 */
[----:B------:R-:W-:Y:S01]  /*8c40*/  @!P4 IMAD.IADD R73, R73, 0x1, -R165 ;  /* 0x000000014949c824 */ /* 0x000fe200078e0aa5 */
[C---:B------:R-:W-:Y:S01]  /*8c50*/  ISETP.GT.U32.AND P4, PT, R165.reuse, R77, PT ;  /* 0x0000004da500720c */ /* 0x040fe20003f84070 */
[----:B------:R-:W-:Y:S01]  /*8c60*/  IMAD R78, R165, R84, R78 ;  /* 0x00000054a54e7224 */ /* 0x000fe200078e024e */
[----:B------:R-:W-:Y:S01]  /*8c70*/  IABS R79, R7 ;  /* 0x00000007004f7213 */ /* 0x000fe20000000000 */
[----:B------:R-:W-:-:S02]  /*8c80*/  VIADD R5, R0, 0xa8 ;  /* 0x000000a800057836 */ /* 0x000fc40000000000 */
[--C-:B------:R-:W-:Y:S01]  /*8c90*/  @!P6 IMAD.IADD R74, R74, 0x1, -R165.reuse ;  /* 0x000000014a4ae824 */ /* 0x100fe200078e0aa5 */
[----:B------:R-:W-:Y:S01]  /*8ca0*/  ISETP.GT.U32.AND P6, PT, R165, R78, PT ;  /* 0x0000004ea500720c */ /* 0x000fe20003fc4070 */
[----:B------:R-:W-:Y:S01]  /*8cb0*/  @!P1 IMAD.IADD R76, R76, 0x1, -R165 ;  /* 0x000000014c4c9824 */ /* 0x000fe200078e0aa5 */
[----:B------:R-:W-:Y:S01]  /*8cc0*/  IABS R80, R5 ;  /* 0x0000000500507213 */ /* 0x000fe20000000000 */
[----:B------:R-:W-:Y:S01]  /*8cd0*/  IMAD.HI.U32 R83, R9, R79, RZ ;  /* 0x0000004f09537227 */ /* 0x000fe200078e00ff */
[----:B------:R-:W-:-:S03]  /*8ce0*/  ISETP.GE.AND P1, PT, R6, RZ, PT ;  /* 0x000000ff0600720c */ /* 0x000fc60003f26270 */
[----:B------:R-:W-:Y:S01]  /*8cf0*/  @!P3 IMAD.IADD R75, R75, 0x1, -R165 ;  /* 0x000000014b4bb824 */ /* 0x000fe200078e0aa5 */
[----:B------:R-:W-:Y:S01]  /*8d00*/  ISETP.GE.AND P3, PT, R82, RZ, PT ;  /* 0x000000ff5200720c */ /* 0x000fe20003f66270 */
[----:B------:R-:W-:Y:S01]  /*8d10*/  @!P2 IMAD.MOV R72, RZ, RZ, -R72 ;  /* 0x000000ffff48a224 */ /* 0x000fe200078e0a48 */
[----:B------:R-:W-:Y:S01]  /*8d20*/  ISETP.GT.U32.AND P2, PT, R165, R76, PT ;  /* 0x0000004ca500720c */ /* 0x000fe20003f44070 */
[----:B------:R-:W-:Y:S02]  /*8d30*/  IMAD.MOV R84, RZ, RZ, -R83 ;  /* 0x000000ffff547224 */ /* 0x000fe400078e0a53 */
[----:B------:R-:W-:-:S04]  /*8d40*/  IMAD.HI.U32 R83, R9, R80, RZ ;  /* 0x0000005009537227 */ /* 0x000fc800078e00ff */
[----:B------:R-:W-:Y:S01]  /*8d50*/  @!P4 IMAD.IADD R77, R77, 0x1, -R165 ;  /* 0x000000014d4dc824 */ /* 0x000fe200078e0aa5 */
[C---:B------:R-:W-:Y:S01]  /*8d60*/  ISETP.GT.U32.AND P4, PT, R165.reuse, R75, PT ;  /* 0x0000004ba500720c */ /* 0x040fe20003f84070 */
[----:B------:R-:W-:Y:S02]  /*8d70*/  IMAD.MOV R83, RZ, RZ, -R83 ;  /* 0x000000ffff537224 */ /* 0x000fe400078e0a53 */
[----:B------:R-:W-:Y:S01]  /*8d80*/  @!P6 IMAD.IADD R78, R78, 0x1, -R165 ;  /* 0x000000014e4ee824 */ /* 0x000fe200078e0aa5 */
[C---:B------:R-:W-:Y:S01]  /*8d90*/  ISETP.GT.U32.AND P6, PT, R165.reuse, R77, PT ;  /* 0x0000004da500720c */ /* 0x040fe20003fc4070 */
[C---:B------:R-:W-:Y:S02]  /*8da0*/  IMAD R80, R165.reuse, R83, R80 ;  /* 0x00000053a5507224 */ /* 0x040fe400078e0250 */
[----:B------:R-:W-:Y:S01]  /*8db0*/  @!P5 IMAD.MOV R73, RZ, RZ, -R73 ;  /* 0x000000ffff49d224 */ /* 0x000fe200078e0a49 */
[C---:B------:R-:W-:Y:S01]  /*8dc0*/  ISETP.GT.U32.AND P5, PT, R165.reuse, R78, PT ;  /* 0x0000004ea500720c */ /* 0x040fe20003fa4070 */
[----:B------:R-:W-:-:S02]  /*8dd0*/  IMAD R79, R165, R84, R79 ;  /* 0x00000054a54f7224 */ /* 0x000fc400078e024f */
[--C-:B------:R-:W-:Y:S01]  /*8de0*/  @!P2 IMAD.IADD R76, R76, 0x1, -R165.reuse ;  /* 0x000000014c4ca824 */ /* 0x100fe200078e0aa5 */
[C---:B------:R-:W-:Y:S01]  /*8df0*/  ISETP.GT.U32.AND P2, PT, R165.reuse, R80, PT ;  /* 0x00000050a500720c */ /* 0x040fe20003f44070 */
[----:B------:R-:W-:Y:S01]  /*8e00*/  @!P3 IMAD.MOV R74, RZ, RZ, -R74 ;  /* 0x000000ffff4ab224 */ /* 0x000fe200078e0a4a */
[----:B------:R-:W-:Y:S01]  /*8e10*/  ISETP.GT.U32.AND P3, PT, R165, R79, PT ;  /* 0x0000004fa500720c */ /* 0x000fe20003f64070 */
[--C-:B------:R-:W-:Y:S01]  /*8e20*/  @!P4 IMAD.IADD R75, R75, 0x1, -R165.reuse ;  /* 0x000000014b4bc824 */ /* 0x100fe200078e0aa5 */
[----:B------:R-:W-:Y:S01]  /*8e30*/  ISETP.GE.AND P4, PT, R4, RZ, PT ;  /* 0x000000ff0400720c */ /* 0x000fe20003f86270 */
[C---:B------:R-:W-:Y:S02]  /*8e40*/  VIADD R6, R0.reuse, 0xa9 ;  /* 0x000000a900067836 */ /* 0x040fe40000000000 */
[----:B------:R-:W-:Y:S02]  /*8e50*/  VIADD R4, R0, 0xaa ;  /* 0x000000aa00047836 */ /* 0x000fe40000000000 */
[--C-:B------:R-:W-:Y:S01]  /*8e60*/  @!P5 IMAD.IADD R78, R78, 0x1, -R165.reuse ;  /* 0x000000014e4ed824 */ /* 0x100fe200078e0aa5 */
[----:B------:R-:W-:Y:S01]  /*8e70*/  IABS R82, R6 ;  /* 0x0000000600527213 */ /* 0x000fe20000000000 */
[--C-:B------:R-:W-:Y:S01]  /*8e80*/  @!P6 IMAD.IADD R77, R77, 0x1, -R165.reuse ;  /* 0x000000014d4de824 */ /* 0x100fe200078e0aa5 */
[----:B------:R-:W-:Y:S01]  /*8e90*/  ISETP.GE.AND P5, PT, R8, RZ, PT ;  /* 0x000000ff0800720c */ /* 0x000fe20003fa6270 */
        /* <DEDUP_REMOVED lines=10> */
[C---:B------:R-:W-:Y:S02]  /*8f40*/  IMAD R81, R165.reuse, R83, R82 ;  /* 0x00000053a5517224 */ /* 0x040fe400078e0252 */
[----:B------:R-:W-:Y:S02]  /*8f50*/  IMAD.MOV R7, RZ, RZ, -R7 ;  /* 0x000000ffff077224 */ /* 0x000fe400078e0a07 */
[----:B------:R-:W-:Y:S01]  /*8f60*/  VIADD R83, R0, 0xab ;  /* 0x000000ab00537836 */ /* 0x000fe20000000000 */
[C---:B------:R-:W-:Y:S01]  /*8f70*/  ISETP.GT.U32.AND P2, PT, R165.reuse, R81, PT ;  /* 0x00000051a500720c */ /* 0x040fe20003f44070 */
[C---:B------:R-:W-:Y:S02]  /*8f80*/  IMAD R82, R165.reuse, R7, R8 ;  /* 0x00000007a5527224 */ /* 0x040fe400078e0208 */
[----:B------:R-:W-:Y:S02]  /*8f90*/  @!P4 IMAD.IADD R80, R80, 0x1, -R165 ;  /* 0x000000015050c824 */ /* 0x000fe400078e0aa5 */
[----:B------:R-:W-:Y:S01]  /*8fa0*/  @!P5 IMAD.MOV R78, RZ, RZ, -R78 ;  /* 0x000000ffff4ed224 */ /* 0x000fe200078e0a4e */
[C---:B------:R-:W-:Y:S01]  /*8fb0*/  ISETP.GT.U32.AND P4, PT, R165.reuse, R82, PT ;  /* 0x00000052a500720c */ /* 0x040fe20003f84070 */
[----:B------:R-:W-:Y:S01]  /*8fc0*/  @!P1 IMAD.MOV R75, RZ, RZ, -R75 ;  /* 0x000000ffff4b9224 */ /* 0x000fe200078e0a4b */
[----:B------:R-:W-:Y:S01]  /*8fd0*/  ISETP.GE.AND P5, PT, R6, RZ, PT ;  /* 0x000000ff0600720c */ /* 0x000fe20003fa6270 */
[C---:B------:R-:W-:Y:S01]  /*8fe0*/  VIADD R6, R0.reuse, 0xac ;  /* 0x000000ac00067836 */ /* 0x040fe20000000000 */
[----:B------:R-:W-:Y:S01]  /*8ff0*/  ISETP.GT.U32.AND P1, PT, R165, R79, PT ;  /* 0x0000004fa500720c */ /* 0x000fe20003f24070 */
[----:B------:R-:W-:Y:S01]  /*9000*/  @!P6 IMAD.MOV R77, RZ, RZ, -R77 ;  /* 0x000000ffff4de224 */ /* 0x000fe200078e0a4d */
[----:B------:R-:W-:Y:S01]  /*9010*/  ISETP.GE.AND P6, PT, R5, RZ, PT ;  /* 0x000000ff0500720c */ /* 0x000fe20003fc6270 */
[--C-:B------:R-:W-:Y:S01]  /*9020*/  @!P2 IMAD.IADD R81, R81, 0x1, -R165.reuse ;  /* 0x000000015151a824 */ /* 0x100fe200078e0aa5 */
[----:B------:R-:W-:Y:S01]  /*9030*/  ISETP.GE.AND P2, PT, R83, RZ, PT ;  /* 0x000000ff5300720c */ /* 0x000fe20003f46270 */
[C---:B------:R-:W-:Y:S01]  /*9040*/  VIADD R5, R0.reuse, 0xad ;  /* 0x000000ad00057836 */ /* 0x040fe20000000000 */
[----:B------:R-:W-:Y:S01]  /*9050*/  IABS R83, R83 ;  /* 0x0000005300537213 */ /* 0x000fe20000000000 */
[----:B------:R-:W-:Y:S01]  /*9060*/  VIADD R91, R0, 0xaf ;  /* 0x000000af005b7836 */ /* 0x000fe20000000000 */
[----:B------:R-:W-:Y:S01]  /*9070*/  IABS R84, R6 ;  /* 0x0000000600547213 */ /* 0x000fe20000000000 */
[----:B------:R-:W-:Y:S01]  /*9080*/  @!P4 IMAD.IADD R82, R82, 0x1, -R165 ;  /* 0x000000015252c824 */ /* 0x000fe200078e0aa5 */
[----:B------:R-:W-:Y:S01]  /*9090*/  ISETP.GT.U32.AND P4, PT, R165, R81, PT ;  /* 0x00000051a500720c */ /* 0x000fe20003f84070 */
[----:B------:R-:W-:Y:S01]  /*90a0*/  IMAD.HI.U32 R8, R9, R83, RZ ;  /* 0x0000005309087227 */ /* 0x000fe200078e00ff */
[----:B------:R-:W-:-:S02]  /*90b0*/  IABS R85, R5 ;  /* 0x0000000500557213 */ /* 0x000fc40000000000 */
[----:B------:R-:W-:Y:S01]  /*90c0*/  IABS R87, R91 ;  /* 0x0000005b00577213 */ /* 0x000fe20000000000 */
[----:B------:R-:W-:Y:S02]  /*90d0*/  IMAD.MOV R8, RZ, RZ, -R8 ;  /* 0x000000ffff087224 */ /* 0x000fe400078e0a08 */
[----:B------:R-:W-:-:S04]  /*90e0*/  IMAD.HI.U32 R7, R9, R84, RZ ;  /* 0x0000005409077227 */ /* 0x000fc800078e00ff */
[----:B------:R-:W-:Y:S02]  /*90f0*/  IMAD R83, R165, R8, R83 ;  /* 0x00000008a5537224 */ /* 0x000fe400078e0253 */
[----:B------:R-:W-:Y:S02]  /*9100*/  @!P4 IMAD.IADD R81, R81, 0x1, -R165 ;  /* 0x000000015151c824 */ /* 0x000fe400078e0aa5 */
[----:B------:R-:W-:Y:S01]  /*9110*/  IMAD.MOV R7, RZ, RZ, -R7 ;  /* 0x000000ffff077224 */ /* 0x000fe200078e0a07 */
[----:B------:R-:W-:Y:S01]  /*9120*/  ISETP.GT.U32.AND P4, PT, R165, R83, PT ;  /* 0x00000053a500720c */ /* 0x000fe20003f84070 */
[----:B------:R-:W-:Y:S01]  /*9130*/  @!P1 IMAD.IADD R79, R79, 0x1, -R165 ;  /* 0x000000014f4f9824 */ /* 0x000fe200078e0aa5 */
[----:B------:R-:W-:Y:S01]  /*9140*/  ISETP.GE.AND P1, PT, R4, RZ, PT ;  /* 0x000000ff0400720c */ /* 0x000fe20003f26270 */
[C---:B------:R-:W-:Y:S02]  /*9150*/  IMAD R84, R165.reuse, R7, R84 ;  /* 0x00000007a5547224 */ /* 0x040fe400078e0254 */
[----:B------:R-:W-:Y:S01]  /*9160*/  @!P3 IMAD.MOV R79, RZ, RZ, -R79 ;  /* 0x000000ffff4fb224 */ /* 0x000fe200078e0a4f */
[C---:B------:R-:W-:Y:S01]  /*9170*/  ISETP.GT.U32.AND P3, PT, R165.reuse, R82, PT ;  /* 0x00000052a500720c */ /* 0x040fe20003f64070 */
[----:B------:R-:W-:Y:S01]  /*9180*/  @!P5 IMAD.MOV R81, RZ, RZ, -R81 ;  /* 0x000000ffff51d224 */ /* 0x000fe200078e0a51 */
[----:B------:R-:W-:Y:S01]  /*9190*/  ISETP.GT.U32.AND P5, PT, R165, R84, PT ;  /* 0x00000054a500720c */ /* 0x000fe20003fa4070 */
[----:B------:R-:W-:-:S02]  /*91a0*/  VIADD R4, R0, 0xae ;  /* 0x000000ae00047836 */ /* 0x000fc40000000000 */
[----:B------:R-:W-:Y:S01]  /*91b0*/  @!P6 IMAD.MOV R80, RZ, RZ, -R80 ;  /* 0x000000ffff50e224 */ /* 0x000fe200078e0a50 */
[----:B------:R-:W-:Y:S01]  /*91c0*/  ISETP.GE.AND P6, PT, R6, RZ, PT ;  /* 0x000000ff0600720c */ /* 0x000fe20003fc6270 */
[----:B------:R-:W-:Y:S01]  /*91d0*/  @!P4 IMAD.IADD R83, R83, 0x1, -R165 ;  /* 0x000000015353c824 */ /* 0x000fe200078e0aa5 */
[----:B------:R-:W-:Y:S01]  /*91e0*/  IABS R86, R4 ;  /* 0x0000000400567213 */ /* 0x000fe20000000000 */
[----:B------:R-:W-:-:S03]  /*91f0*/  IMAD.HI.U32 R6, R9, R85, RZ ;  /* 0x0000005509067227 */ /* 0x000fc600078e00ff */
[----:B------:R-:W-:Y:S01]  /*9200*/  ISETP.GT.U32.AND P4, PT, R165, R83, PT ;  /* 0x00000053a500720c */ /* 0x000fe20003f84070 */
[----:B------:R-:W-:Y:S02]  /*9210*/  IMAD.MOV R6, RZ, RZ, -R6 ;  /* 0x000000ffff067224 */ /* 0x000fe400078e0a06 */
[--C-:B------:R-:W-:Y:S01]  /*9220*/  @!P3 IMAD.IADD R82, R82, 0x1, -R165.reuse ;  /* 0x000000015252b824 */ /* 0x100fe200078e0aa5 */
[----:B------:R-:W-:Y:S01]  /*9230*/  ISETP.GE.AND P3, PT, R5, RZ, PT ;  /* 0x000000ff0500720c */ /* 0x000fe20003f66270 */
[----:B------:R-:W-:Y:S02]  /*9240*/  @!P5 IMAD.IADD R84, R84, 0x1, -R165 ;  /* 0x000000015454d824 */ /* 0x000fe400078e0aa5 */
[----:B------:R-:W-:-:S03]  /*9250*/  IMAD.HI.U32 R5, R9, R86, RZ ;  /* 0x0000005609057227 */ /* 0x000fc600078e00ff */
[C---:B------:R-:W-:Y:S01]  /*9260*/  ISETP.GT.U32.AND P5, PT, R165.reuse, R84, PT ;  /* 0x00000054a500720c */ /* 0x040fe20003fa4070 */
[----:B------:R-:W-:Y:S02]  /*9270*/  IMAD R85, R165, R6, R85 ;  /* 0x00000006a5557224 */ /* 0x000fe400078e0255 */
[----:B------:R-:W-:Y:S02]  /*9280*/  IMAD.MOV R5, RZ, RZ, -R5 ;  /* 0x000000ffff057224 */ /* 0x000fe400078e0a05 */
[----:B------:R-:W-:Y:S01]  /*9290*/  @!P4 IMAD.IADD R83, R83, 0x1, -R165 ;  /* 0x000000015353c824 */ /* 0x000fe200078e0aa5 */
[C---:B------:R-:W-:Y:S01]  /*92a0*/  ISETP.GT.U32.AND P4, PT, R165.reuse, R85, PT ;  /* 0x00000055a500720c */ /* 0x040fe20003f84070 */
[----:B------:R-:W-:Y:S02]  /*92b0*/  IMAD R86, R165, R5, R86 ;  /* 0x00000005a5567224 */ /* 0x000fe400078e0256 */
[----:B------:R-:W-:Y:S02]  /*92c0*/  @!P2 IMAD.MOV R83, RZ, RZ, -R83 ;  /* 0x000000ffff53a224 */ /* 0x000fe400078e0a53 */
[----:B------:R-:W-:Y:S01]  /*92d0*/  IMAD.HI.U32 R92, R9, R87, RZ ;  /* 0x00000057095c7227 */ /* 0x000fe200078e00ff */
[----:B------:R-:W-:-:S03]  /*92e0*/  ISETP.GT.U32.AND P2, PT, R165, R86, PT ;  /* 0x00000056a500720c */ /* 0x000fc60003f44070 */
[----:B------:R-:W-:Y:S02]  /*92f0*/  VIADD R7, R0, 0xb0 ;  /* 0x000000b000077836 */ /* 0x000fe40000000000 */
[--C-:B------:R-:W-:Y:S01]  /*9300*/  @!P5 IMAD.IADD R84, R84, 0x1, -R165.reuse ;  /* 0x000000015454d824 */ /* 0x100fe200078e0aa5 */
[----:B------:R-:W-:Y:S01]  /*9310*/  ISETP.GE.AND P5, PT, R91, RZ, PT ;  /* 0x000000ff5b00720c */ /* 0x000fe20003fa6270 */
[C---:B------:R-:W-:Y:S01]  /*9320*/  VIADD R97, R0.reuse, 0xb2 ;  /* 0x000000b200617836 */ /* 0x040fe20000000000 */
[----:B------:R-:W-:Y:S01]  /*9330*/  IABS R88, R7 ;  /* 0x0000000700587213 */ /* 0x000fe20000000000 */
[----:B------:R-:W-:Y:S02]  /*9340*/  IMAD.MOV R91, RZ, RZ, -R92 ;  /* 0x000000ffff5b7224 */ /* 0x000fe400078e0a5c */
[----:B------:R-:W-:Y:S01]  /*9350*/  @!P4 IMAD.IADD R85, R85, 0x1, -R165 ;  /* 0x000000015555c824 */ /* 0x000fe200078e0aa5 */
[----:B------:R-:W-:Y:S01]  /*9360*/  IABS R90, R97 ;  /* 0x00000061005a7213 */ /* 0x000fe20000000000 */
[----:B------:R-:W-:-:S02]  /*9370*/  VIADD R5, R0, 0xb1 ;  /* 0x000000b100057836 */ /* 0x000fc40000000000 */
[C---:B------:R-:W-:Y:S01]  /*9380*/  IMAD R87, R165.reuse, R91, R87 ;  /* 0x0000005ba5577224 */ /* 0x040fe200078e0257 */
[----:B------:R-:W-:Y:S01]  /*9390*/  ISETP.GT.U32.AND P4, PT, R165, R85, PT ;  /* 0x00000055a500720c */ /* 0x000fe20003f84070 */
[----:B------:R-:W-:Y:S01]  /*93a0*/  IMAD.HI.U32 R8, R9, R88, RZ ;  /* 0x0000005809087227 */ /* 0x000fe200078e00ff */
[----:B------:R-:W-:-:S03]  /*93b0*/  IABS R89, R5 ;  /* 0x0000000500597213 */ /* 0x000fc60000000000 */
[----:B------:R-:W-:Y:S01]  /*93c0*/  @!P1 IMAD.MOV R82, RZ, RZ, -R82 ;  /* 0x000000ffff529224 */ /* 0x000fe200078e0a52 */
[----:B------:R-:W-:Y:S01]  /*93d0*/  ISETP.GE.AND P1, PT, R4, RZ, PT ;  /* 0x000000ff0400720c */ /* 0x000fe20003f26270 */
[----:B------:R-:W-:Y:S02]  /*93e0*/  @!P2 IMAD.IADD R86, R86, 0x1, -R165 ;  /* 0x000000015656a824 */ /* 0x000fe400078e0aa5 */
[----:B------:R-:W-:Y:S01]  /*93f0*/  @!P6 IMAD.MOV R84, RZ, RZ, -R84 ;  /* 0x000000ffff54e224 */ /* 0x000fe200078e0a54 */
[----:B------:R-:W-:Y:S01]  /*9400*/  ISETP.GT.U32.AND P6, PT, R165, R87, PT ;  /* 0x00000057a500720c */ /* 0x000fe20003fc4070 */
[----:B------:R-:W-:Y:S01]  /*9410*/  IMAD.HI.U32 R4, R9, R90, RZ ;  /* 0x0000005a09047227 */ /* 0x000fe200078e00ff */
[----:B------:R-:W-:-:S03]  /*9420*/  ISETP.GT.U32.AND P2, PT, R165, R86, PT ;  /* 0x00000056a500720c */ /* 0x000fc60003f44070 */
[----:B------:R-:W-:Y:S02]  /*9430*/  IMAD.MOV R8, RZ, RZ, -R8 ;  /* 0x000000ffff087224 */ /* 0x000fe400078e0a08 */
[----:B------:R-:W-:-:S04]  /*9440*/  IMAD.HI.U32 R6, R9, R89, RZ ;  /* 0x0000005909067227 */ /* 0x000fc800078e00ff */
[----:B------:R-:W-:Y:S02]  /*9450*/  IMAD.MOV R4, RZ, RZ, -R4 ;  /* 0x000000ffff047224 */ /* 0x000fe400078e0a04 */
[C---:B------:R-:W-:Y:S02]  /*9460*/  IMAD R88, R165.reuse, R8, R88 ;  /* 0x00000008a5587224 */ /* 0x040fe400078e0258 */
[----:B------:R-:W-:Y:S02]  /*9470*/  IMAD.MOV R6, RZ, RZ, -R6 ;  /* 0x000000ffff067224 */ /* 0x000fe400078e0a06 */
[----:B------:R-:W-:Y:S02]  /*9480*/  IMAD R90, R165, R4, R90 ;  /* 0x00000004a55a7224 */ /* 0x000fe400078e025a */
[----:B------:R-:W-:Y:S01]  /*9490*/  @!P4 IMAD.IADD R85, R85, 0x1, -R165 ;  /* 0x000000015555c824 */ /* 0x000fe200078e0aa5 */
[C---:B------:R-:W-:Y:S01]  /*94a0*/  ISETP.GT.U32.AND P4, PT, R165.reuse, R88, PT ;  /* 0x00000058a500720c */ /* 0x040fe20003f84070 */
[----:B------:R-:W-:-:S02]  /*94b0*/  IMAD R89, R165, R6, R89 ;  /* 0x00000006a5597224 */ /* 0x000fc400078e0259 */
[--C-:B------:R-:W-:Y:S01]  /*94c0*/  @!P6 IMAD.IADD R87, R87, 0x1, -R165.reuse ;  /* 0x000000015757e824 */ /* 0x100fe200078e0aa5 */
[C---:B------:R-:W-:Y:S01]  /*94d0*/  ISETP.GT.U32.AND P6, PT, R165.reuse, R90, PT ;  /* 0x0000005aa500720c */ /* 0x040fe20003fc4070 */
[----:B------:R-:W-:Y:S02]  /*94e0*/  VIADD R95, R0, 0xb3 ;  /* 0x000000b3005f7836 */ /* 0x000fe40000000000 */
[--C-:B------:R-:W-:Y:S01]  /*94f0*/  @!P2 IMAD.IADD R86, R86, 0x1, -R165.reuse ;  /* 0x000000015656a824 */ /* 0x100fe200078e0aa5 */
[----:B------:R-:W-:Y:S01]  /*9500*/  ISETP.GT.U32.AND P2, PT, R165, R89, PT ;  /* 0x00000059a500720c */ /* 0x000fe20003f44070 */
[C---:B------:R-:W-:Y:S01]  /*9510*/  VIADD R6, R0.reuse, 0xb4 ;  /* 0x000000b400067836 */ /* 0x040fe20000000000 */
[----:B------:R-:W-:Y:S01]  /*9520*/  IABS R91, R95 ;  /* 0x0000005f005b7213 */ /* 0x000fe20000000000 */
[----:B------:R-:W-:Y:S02]  /*9530*/  VIADD R98, R0, 0xb5 ;  /* 0x000000b500627836 */ /* 0x000fe40000000000 */
[----:B------:R-:W-:Y:S01]  /*9540*/  @!P4 IMAD.IADD R88, R88, 0x1, -R165 ;  /* 0x000000015858c824 */ /* 0x000fe200078e0aa5 */
[----:B------:R-:W-:Y:S01]  /*9550*/  IABS R92, R6 ;  /* 0x00000006005c7213 */ /* 0x000fe20000000000 */
[----:B------:R-:W-:Y:S01]  /*9560*/  IMAD.HI.U32 R96, R9, R91, RZ ;  /* 0x0000005b09607227 */ /* 0x000fe200078e00ff */
[----:B------:R-:W-:-:S02]  /*9570*/  IABS R93, R98 ;  /* 0x00000062005d7213 */ /* 0x000fc40000000000 */
[----:B------:R-:W-:Y:S01]  /*9580*/  ISETP.GE.AND P4, PT, R7, RZ, PT ;  /* 0x000000ff0700720c */ /* 0x000fe20003f86270 */
[----:B------:R-:W-:Y:S02]  /*9590*/  @!P6 IMAD.IADD R90, R90, 0x1, -R165 ;  /* 0x000000015a5ae824 */ /* 0x000fe400078e0aa5 */
[----:B------:R-:W-:Y:S02]  /*95a0*/  IMAD.MOV R96, RZ, RZ, -R96 ;  /* 0x000000ffff607224 */ /* 0x000fe400078e0a60 */
[----:B------:R-:W-:Y:S01]  /*95b0*/  @!P3 IMAD.MOV R85, RZ, RZ, -R85 ;  /* 0x000000ffff55b224 */ /* 0x000fe200078e0a55 */
[----:B------:R-:W-:Y:S01]  /*95c0*/  ISETP.GT.U32.AND P3, PT, R165, R88, PT ;  /* 0x00000058a500720c */ /* 0x000fe20003f64070 */
[----:B------:R-:W-:Y:S01]  /*95d0*/  IMAD.HI.U32 R4, R9, R92, RZ ;  /* 0x0000005c09047227 */ /* 0x000fe200078e00ff */
[----:B------:R-:W-:-:S03]  /*95e0*/  ISETP.GT.U32.AND P6, PT, R165, R90, PT ;  /* 0x0000005aa500720c */ /* 0x000fc60003fc4070 */
[----:B------:R-:W-:Y:S01]  /*95f0*/  @!P2 IMAD.IADD R89, R89, 0x1, -R165 ;  /* 0x000000015959a824 */ /* 0x000fe200078e0aa5 */
[C---:B------:R-:W-:Y:S01]  /*9600*/  ISETP.GT.U32.AND P2, PT, R165.reuse, R87, PT ;  /* 0x00000057a500720c */ /* 0x040fe20003f44070 */
[----:B------:R-:W-:Y:S02]  /*9610*/  IMAD R91, R165, R96, R91 ;  /* 0x00000060a55b7224 */ /* 0x000fe400078e025b */
[----:B------:R-:W-:Y:S02]  /*9620*/  VIADD R8, R0, 0xb6 ;  /* 0x000000b600087836 */ /* 0x000fe40000000000 */
[----:B------:R-:W-:-:S03]  /*9630*/  IMAD.HI.U32 R96, R9, R93, RZ ;  /* 0x0000005d09607227 */ /* 0x000fc600078e00ff */
[----:B------:R-:W-:Y:S01]  /*9640*/  IABS R94, R8 ;  /* 0x00000008005e7213 */ /* 0x000fe20000000000 */
[----:B------:R-:W-:Y:S02]  /*9650*/  IMAD.MOV R4, RZ, RZ, -R4 ;  /* 0x000000ffff047224 */ /* 0x000fe400078e0a04 */
[----:B------:R-:W-:Y:S02]  /*9660*/  IMAD.MOV R96, RZ, RZ, -R96 ;  /* 0x000000ffff607224 */ /* 0x000fe400078e0a60 */
[C---:B------:R-:W-:Y:S02]  /*9670*/  IMAD R92, R165.reuse, R4, R92 ;  /* 0x00000004a55c7224 */ /* 0x040fe400078e025c */
[C---:B------:R-:W-:Y:S02]  /*9680*/  IMAD R93, R165.reuse, R96, R93 ;  /* 0x00000060a55d7224 */ /* 0x040fe400078e025d */
[----:B------:R-:W-:Y:S01]  /*9690*/  @!P3 IMAD.IADD R88, R88, 0x1, -R165 ;  /* 0x000000015858b824 */ /* 0x000fe200078e0aa5 */
[----:B------:R-:W-:Y:S01]  /*96a0*/  ISETP.GT.U32.AND P3, PT, R165, R92, PT ;  /* 0x0000005ca500720c */ /* 0x000fe20003f64070 */
[----:B------:R-:W-:-:S02]  /*96b0*/  VIADD R7, R0, 0xb7 ;  /* 0x000000b700077836 */ /* 0x000fc40000000000 */
[----:B------:R-:W-:-:S03]  /*96c0*/  IMAD.HI.U32 R4, R9, R94, RZ ;  /* 0x0000005e09047227 */ /* 0x000fc600078e00ff */
[----:B------:R-:W-:Y:S01]  /*96d0*/  IABS R99, R7 ;  /* 0x0000000700637213 */ /* 0x000fe20000000000 */
[--C-:B------:R-:W-:Y:S01]  /*96e0*/  @!P2 IMAD.IADD R87, R87, 0x1, -R165.reuse ;  /* 0x000000015757a824 */ /* 0x100fe200078e0aa5 */
[C---:B------:R-:W-:Y:S01]  /*96f0*/  ISETP.GT.U32.AND P2, PT, R165.reuse, R91, PT ;  /* 0x0000005ba500720c */ /* 0x040fe20003f44070 */
[----:B------:R-:W-:Y:S01]  /*9700*/  @!P6 IMAD.IADD R90, R90, 0x1, -R165 ;  /* 0x000000015a5ae824 */ /* 0x000fe200078e0aa5 */
[C---:B------:R-:W-:Y:S01]  /*9710*/  ISETP.GT.U32.AND P6, PT, R165.reuse, R93, PT ;  /* 0x0000005da500720c */ /* 0x040fe20003fc4070 */
[----:B------:R-:W-:Y:S02]  /*9720*/  IMAD.MOV R4, RZ, RZ, -R4 ;  /* 0x000000ffff047224 */ /* 0x000fe400078e0a04 */
[----:B------:R-:W-:Y:S01]  /*9730*/  @!P1 IMAD.MOV R86, RZ, RZ, -R86 ;  /* 0x000000ffff569224 */ /* 0x000fe200078e0a56 */
[C---:B------:R-:W-:Y:S01]  /*9740*/  ISETP.GT.U32.AND P1, PT, R165.reuse, R89, PT ;  /* 0x00000059a500720c */ /* 0x040fe20003f24070 */
[----:B------:R-:W-:Y:S02]  /*9750*/  IMAD R94, R165, R4, R94 ;  /* 0x00000004a55e7224 */ /* 0x000fe400078e025e */
[----:B------:R-:W-:-:S02]  /*9760*/  VIADD R4, R0, 0xb8 ;  /* 0x000000b800047836 */ /* 0x000fc40000000000 */
[----:B------:R-:W-:-:S03]  /*9770*/  IMAD.HI.U32 R100, R9, R99, RZ ;  /* 0x0000006309647227 */ /* 0x000fc600078e00ff */
[----:B------:R-:W-:Y:S01]  /*9780*/  IABS R96, R4 ;  /* 0x0000000400607213 */ /* 0x000fe20000000000 */
[--C-:B------:R-:W-:Y:S01]  /*9790*/  @!P3 IMAD.IADD R92, R92, 0x1, -R165.reuse ;  /* 0x000000015c5cb824 */ /* 0x100fe200078e0aa5 */
[----:B------:R-:W-:Y:S01]  /*97a0*/  ISETP.GE.AND P3, PT, R97, RZ, PT ;  /* 0x000000ff6100720c */ /* 0x000fe20003f66270 */
[----:B------:R-:W-:Y:S02]  /*97b0*/  IMAD.MOV R100, RZ, RZ, -R100 ;  /* 0x000000ffff647224 */ /* 0x000fe400078e0a64 */
[--C-:B------:R-:W-:Y:S01]  /*97c0*/  @!P2 IMAD.IADD R91, R91, 0x1, -R165.reuse ;  /* 0x000000015b5ba824 */ /* 0x100fe200078e0aa5 */
[----:B------:R-:W-:Y:S01]  /*97d0*/  ISETP.GT.U32.AND P2, PT, R165, R94, PT ;  /* 0x0000005ea500720c */ /* 0x000fe20003f44070 */
[----:B------:R-:W-:Y:S01]  /*97e0*/  @!P6 IMAD.IADD R93, R93, 0x1, -R165 ;  /* 0x000000015d5de824 */ /* 0x000fe200078e0aa5 */
[----:B------:R-:W-:Y:S01]  /*97f0*/  ISETP.GE.AND P6, PT, R95, RZ, PT ;  /* 0x000000ff5f00720c */ /* 0x000fe20003fc6270 */
[----:B------:R-:W-:Y:S01]  /*9800*/  @!P4 IMAD.MOV R88, RZ, RZ, -R88 ;  /* 0x000000ffff58c224 */ /* 0x000fe200078e0a58 */
[C---:B------:R-:W-:Y:S01]  /*9810*/  ISETP.GT.U32.AND P4, PT, R165.reuse, R92, PT ;  /* 0x0000005ca500720c */ /* 0x040fe20003f84070 */
[----:B------:R-:W-:-:S02]  /*9820*/  IMAD R95, R165, R100, R99 ;  /* 0x00000064a55f7224 */ /* 0x000fc400078e0263 */
[----:B------:R-:W-:-:S04]  /*9830*/  IMAD.HI.U32 R99, R9, R96, RZ ;  /* 0x0000006009637227 */ /* 0x000fc800078e00ff */
[----:B------:R-:W-:Y:S02]  /*9840*/  IMAD.MOV R100, RZ, RZ, -R99 ;  /* 0x000000ffff647224 */ /* 0x000fe400078e0a63 */
[--C-:B------:R-:W-:Y:S01]  /*9850*/  @!P1 IMAD.IADD R89, R89, 0x1, -R165.reuse ;  /* 0x0000000159599824 */ /* 0x100fe200078e0aa5 */
[----:B------:R-:W-:Y:S01]  /*9860*/  ISETP.GE.AND P1, PT, R5, RZ, PT ;  /* 0x000000ff0500720c */ /* 0x000fe20003f26270 */
[----:B------:R-:W-:Y:S02]  /*9870*/  VIADD R5, R0, 0xb9 ;  /* 0x000000b900057836 */ /* 0x000fe40000000000 */
[C---:B------:R-:W-:Y:S02]  /*9880*/  IMAD R96, R165.reuse, R100, R96 ;  /* 0x00000064a5607224 */ /* 0x040fe400078e0260 */
[----:B------:R-:W-:Y:S01]  /*9890*/  @!P2 IMAD.IADD R94, R94, 0x1, -R165 ;  /* 0x000000015e5ea824 */ /* 0x000fe200078e0aa5 */
[----:B------:R-:W-:Y:S01]  /*98a0*/  IABS R97, R5 ;  /* 0x0000000500617213 */ /* 0x000fe20000000000 */
[----:B------:R-:W-:Y:S01]  /*98b0*/  @!P5 IMAD.MOV R87, RZ, RZ, -R87 ;  /* 0x000000ffff57d224 */ /* 0x000fe200078e0a57 */
[C---:B------:R-:W-:Y:S01]  /*98c0*/  ISETP.GT.U32.AND P2, PT, R165.reuse, R91, PT ;  /* 0x0000005ba500720c */ /* 0x040fe20003f44070 */
[----:B------:R-:W-:Y:S01]  /*98d0*/  @!P4 IMAD.IADD R92, R92, 0x1, -R165 ;  /* 0x000000015c5cc824 */ /* 0x000fe200078e0aa5 */
[C---:B------:R-:W-:Y:S01]  /*98e0*/  ISETP.GT.U32.AND P5, PT, R165.reuse, R93, PT ;  /* 0x0000005da500720c */ /* 0x040fe20003fa4070 */
[----:B------:R-:W-:Y:S01]  /*98f0*/  @!P3 IMAD.MOV R90, RZ, RZ, -R90 ;  /* 0x000000ffff5ab224 */ /* 0x000fe200078e0a5a */
[----:B------:R-:W-:Y:S01]  /*9900*/  ISETP.GT.U32.AND P4, PT, R165, R96, PT ;  /* 0x00000060a500720c */ /* 0x000fe20003f84070 */
[----:B------:R-:W-:Y:S01]  /*9910*/  IMAD.HI.U32 R99, R9, R97, RZ ;  /* 0x0000006109637227 */ /* 0x000fe200078e00ff */
[----:B------:R-:W-:-:S03]  /*9920*/  ISETP.GE.AND P3, PT, R6, RZ, PT ;  /* 0x000000ff0600720c */ /* 0x000fc60003f66270 */
[----:B------:R-:W-:Y:S02]  /*9930*/  IMAD.MOV R99, RZ, RZ, -R99 ;  /* 0x000000ffff637224 */ /* 0x000fe400078e0a63 */
[----:B------:R-:W-:Y:S02]  /*9940*/  VIADD R6, R0, 0xba ;  /* 0x000000ba00067836 */ /* 0x000fe40000000000 */
[----:B------:R-:W-:Y:S01]  /*9950*/  @!P1 IMAD.MOV R89, RZ, RZ, -R89 ;  /* 0x000000ffff599224 */ /* 0x000fe200078e0a59 */
[----:B------:R-:W-:Y:S01]  /*9960*/  ISETP.GT.U32.AND P1, PT, R165, R94, PT ;  /* 0x0000005ea500720c */ /* 0x000fe20003f24070 */
[--C-:B------:R-:W-:Y:S01]  /*9970*/  @!P2 IMAD.IADD R91, R91, 0x1, -R165.reuse ;  /* 0x000000015b5ba824 */ /* 0x100fe200078e0aa5 */
[----:B------:R-:W-:Y:S01]  /*9980*/  ISETP.GT.U32.AND P2, PT, R165, R95, PT ;  /* 0x0000005fa500720c */ /* 0x000fe20003f44070 */
[----:B------:R-:W-:Y:S01]  /*9990*/  @!P5 IMAD.IADD R93, R93, 0x1, -R165 ;  /* 0x000000015d5dd824 */ /* 0x000fe200078e0aa5 */
[----:B------:R-:W-:Y:S01]  /*99a0*/  ISETP.GE.AND P5, PT, R98, RZ, PT ;  /* 0x000000ff6200720c */ /* 0x000fe20003fa6270 */
[----:B------:R-:W-:Y:S01]  /*99b0*/  IMAD R97, R165, R99, R97 ;  /* 0x00000063a5617224 */ /* 0x000fe200078e0261 */
[----:B------:R-:W-:Y:S01]  /*99c0*/  IABS R98, R6 ;  /* 0x0000000600627213 */ /* 0x000fe20000000000 */
[----:B------:R-:W-:Y:S01]  /*99d0*/  @!P4 IMAD.IADD R96, R96, 0x1, -R165 ;  /* 0x000000016060c824 */ /* 0x000fe200078e0aa5 */
[----:B------:R-:W-:Y:S01]  /*99e0*/  ISETP.GE.AND P4, PT, R7, RZ, PT ;  /* 0x000000ff0700720c */ /* 0x000fe20003f86270 */
[----:B------:R-:W-:Y:S01]  /*99f0*/  @!P6 IMAD.MOV R91, RZ, RZ, -R91 ;  /* 0x000000ffff5be224 */ /* 0x000fe200078e0a5b */
[C---:B------:R-:W-:Y:S01]  /*9a00*/  ISETP.GT.U32.AND P6, PT, R165.reuse, R97, PT ;  /* 0x00000061a500720c */ /* 0x040fe20003fc4070 */
[----:B------:R-:W-:Y:S01]  /*9a10*/  @!P3 IMAD.MOV R92, RZ, RZ, -R92 ;  /* 0x000000ffff5cb224 */ /* 0x000fe200078e0a5c */
[----:B------:R-:W-:Y:S01]  /*9a20*/  ISETP.GT.U32.AND P3, PT, R165, R96, PT ;  /* 0x00000060a500720c */ /* 0x000fe20003f64070 */
[----:B------:R-:W-:-:S04]  /*9a30*/  IMAD.HI.U32 R7, R9, R98, RZ ;  /* 0x0000006209077227 */ /* 0x000fc800078e00ff */
[----:B------:R-:W-:Y:S02]  /*9a40*/  IMAD.MOV R7, RZ, RZ, -R7 ;  /* 0x000000ffff077224 */ /* 0x000fe400078e0a07 */
[--C-:B------:R-:W-:Y:S01]  /*9a50*/  @!P1 IMAD.IADD R94, R94, 0x1, -R165.reuse ;  /* 0x000000015e5e9824 */ /* 0x100fe200078e0aa5 */
[----:B------:R-:W-:Y:S01]  /*9a60*/  ISETP.GE.AND P1, PT, R8, RZ, PT ;  /* 0x000000ff0800720c */ /* 0x000fe20003f26270 */
[----:B------:R-:W-:Y:S02]  /*9a70*/  IMAD R98, R165, R7, R98 ;  /* 0x00000007a5627224 */ /* 0x000fe400078e0262 */
[--C-:B------:R-:W-:Y:S02]  /*9a80*/  @!P6 IMAD.IADD R97, R97, 0x1, -R165.reuse ;  /* 0x000000016161e824 */ /* 0x100fe400078e0aa5 */
[--C-:B------:R-:W-:Y:S02]  /*9a90*/  @!P2 IMAD.IADD R95, R95, 0x1, -R165.reuse ;  /* 0x000000015f5fa824 */ /* 0x100fe400078e0aa5 */
[----:B------:R-:W-:Y:S01]  /*9aa0*/  @!P3 IMAD.IADD R96, R96, 0x1, -R165 ;  /* 0x000000016060b824 */ /* 0x000fe200078e0aa5 */
[C---:B------:R-:W-:Y:S01]  /*9ab0*/  ISETP.GT.U32.AND P3, PT, R165.reuse, R98, PT ;  /* 0x00000062a500720c */ /* 0x040fe20003f64070 */
[----:B------:R-:W-:Y:S01]  /*9ac0*/  @!P5 IMAD.MOV R93, RZ, RZ, -R93 ;  /* 0x000000ffff5dd224 */ /* 0x000fe200078e0a5d */
[----:B------:R-:W-:Y:S01]  /*9ad0*/  ISETP.GE.AND P5, PT, R4, RZ, PT ;  /* 0x000000ff0400720c */ /* 0x000fe20003fa6270 */
[C---:B------:R-:W-:Y:S01]  /*9ae0*/  VIADD R4, R0.reuse, 0xbc ;  /* 0x000000bc00047836 */ /* 0x040fe20000000000 */
[C---:B------:R-:W-:Y:S01]  /*9af0*/  ISETP.GT.U32.AND P6, PT, R165.reuse, R97, PT ;  /* 0x00000061a500720c */ /* 0x040fe20003fc4070 */
[----:B------:R-:W-:Y:S01]  /*9b00*/  @!P1 IMAD.MOV R94, RZ, RZ, -R94 ;  /* 0x000000ffff5e9224 */ /* 0x000fe200078e0a5e */
[----:B------:R-:W-:Y:S01]  /*9b10*/  ISETP.GT.U32.AND P2, PT, R165, R95, PT ;  /* 0x0000005fa500720c */ /* 0x000fe20003f44070 */
[C---:B------:R-:W-:Y:S01]  /*9b20*/  VIADD R101, R0.reuse, 0xbd ;  /* 0x000000bd00657836 */ /* 0x040fe20000000000 */
[----:B------:R-:W-:Y:S01]  /*9b30*/  ISETP.GE.AND P1, PT, R5, RZ, PT ;  /* 0x000000ff0500720c */ /* 0x000fe20003f26270 */
[C---:B------:R-:W-:Y:S01]  /*9b40*/  VIADD R5, R0.reuse, 0xbb ;  /* 0x000000bb00057836 */ /* 0x040fe20000000000 */
[----:B------:R-:W-:Y:S01]  /*9b50*/  IABS R100, R4 ;  /* 0x0000000400647213 */ /* 0x000fe20000000000 */
[----:B------:R-:W-:-:S02]  /*9b60*/  VIADD R109, R0, 0xbe ;  /* 0x000000be006d7836 */ /* 0x000fc40000000000 */
[--C-:B------:R-:W-:Y:S01]  /*9b70*/  @!P3 IMAD.IADD R98, R98, 0x1, -R165.reuse ;  /* 0x000000016262b824 */ /* 0x100fe200078e0aa5 */
[----:B------:R-:W-:Y:S01]  /*9b80*/  IABS R99, R5 ;  /* 0x0000000500637213 */ /* 0x000fe20000000000 */
[----:B------:R-:W-:Y:S01]  /*9b90*/  @!P5 IMAD.MOV R96, RZ, RZ, -R96 ;  /* 0x000000ffff60d224 */ /* 0x000fe200078e0a60 */
[----:B------:R-:W-:Y:S01]  /*9ba0*/  ISETP.GE.AND P5, PT, R4, RZ, PT ;  /* 0x000000ff0400720c */ /* 0x000fe20003fa6270 */
[--C-:B------:R-:W-:Y:S01]  /*9bb0*/  @!P6 IMAD.IADD R97, R97, 0x1, -R165.reuse ;  /* 0x000000016161e824 */ /* 0x100fe200078e0aa5 */
[----:B------:R-:W-:Y:S01]  /*9bc0*/  ISETP.GE.AND P6, PT, R101, RZ, PT ;  /* 0x000000ff6500720c */ /* 0x000fe20003fc6270 */
[----:B------:R-:W-:Y:S01]  /*9bd0*/  @!P2 IMAD.IADD R95, R95, 0x1, -R165 ;  /* 0x000000015f5fa824 */ /* 0x000fe200078e0aa5 */
[----:B------:R-:W-:Y:S01]  /*9be0*/  IABS R101, R101 ;  /* 0x0000006500657213 */ /* 0x000fe20000000000 */
[----:B------:R-:W-:Y:S01]  /*9bf0*/  IMAD.HI.U32 R4, R9, R99, RZ ;  /* 0x0000006309047227 */ /* 0x000fe200078e00ff */
[----:B------:R-:W-:Y:S02]  /*9c00*/  ISETP.GT.U32.AND P3, PT, R165, R98, PT ;  /* 0x00000062a500720c */ /* 0x000fe40003f64070 */
[----:B------:R-:W-:Y:S01]  /*9c10*/  ISETP.GE.AND P2, PT, R6, RZ, PT ;  /* 0x000000ff0600720c */ /* 0x000fe20003f46270 */
[----:B------:R-:W-:Y:S01]  /*9c20*/  @!P4 IMAD.MOV R95, RZ, RZ, -R95 ;  /* 0x000000ffff5fc224 */ /* 0x000fe200078e0a5f */
[----:B------:R-:W-:Y:S01]  /*9c30*/  ISETP.GE.AND P4, PT, R5, RZ, PT ;  /* 0x000000ff0500720c */ /* 0x000fe20003f86270 */
[----:B------:R-:W-:Y:S01]  /*9c40*/  IMAD.MOV R4, RZ, RZ, -R4 ;  /* 0x000000ffff047224 */ /* 0x000fe200078e0a04 */
[----:B------:R-:W-:Y:S01]  /*9c50*/  IABS R102, R109 ;  /* 0x0000006d00667213 */ /* 0x000fe20000000000 */
[----:B------:R-:W-:-:S04]  /*9c60*/  IMAD.HI.U32 R6, R9, R100, RZ ;  /* 0x0000006409067227 */ /* 0x000fc800078e00ff */
[----:B------:R-:W-:-:S04]  /*9c70*/  IMAD.HI.U32 R5, R9, R101, RZ ;  /* 0x0000006509057227 */ /* 0x000fc800078e00ff */
[C---:B------:R-:W-:Y:S02]  /*9c80*/  IMAD R99, R165.reuse, R4, R99 ;  /* 0x00000004a5637224 */ /* 0x040fe400078e0263 */
[----:B------:R-:W-:Y:S02]  /*9c90*/  IMAD.MOV R6, RZ, RZ, -R6 ;  /* 0x000000ffff067224 */ /* 0x000fe400078e0a06 */
[----:B------:R-:W-:Y:S02]  /*9ca0*/  IMAD.MOV R5, RZ, RZ, -R5 ;  /* 0x000000ffff057224 */ /* 0x000fe400078e0a05 */
[----:B------:R-:W-:Y:S01]  /*9cb0*/  @!P1 IMAD.MOV R97, RZ, RZ, -R97 ;  /* 0x000000ffff619224 */ /* 0x000fe200078e0a61 */
[C---:B------:R-:W-:Y:S01]  /*9cc0*/  ISETP.GT.U32.AND P1, PT, R165.reuse, R99, PT ;  /* 0x00000063a500720c */ /* 0x040fe20003f24070 */
[----:B------:R-:W-:Y:S02]  /*9cd0*/  IMAD R100, R165, R6, R100 ;  /* 0x00000006a5647224 */ /* 0x000fe400078e0264 */
[----:B------:R-:W-:-:S02]  /*9ce0*/  @!P3 IMAD.IADD R98, R98, 0x1, -R165 ;  /* 0x000000016262b824 */ /* 0x000fc400078e0aa5 */
[C---:B------:R-:W-:Y:S01]  /*9cf0*/  IMAD R101, R165.reuse, R5, R101 ;  /* 0x00000005a5657224 */ /* 0x040fe200078e0265 */
[----:B------:R-:W-:Y:S01]  /*9d00*/  ISETP.GT.U32.AND P3, PT, R165, R100, PT ;  /* 0x00000064a500720c */ /* 0x000fe20003f64070 */
[----:B------:R-:W-:Y:S02]  /*9d10*/  @!P2 IMAD.MOV R98, RZ, RZ, -R98 ;  /* 0x000000ffff62a224 */ /* 0x000fe400078e0a62 */
[----:B------:R-:W-:Y:S01]  /*9d20*/  IMAD.HI.U32 R4, R9, R102, RZ ;  /* 0x0000006609047227 */ /* 0x000fe200078e00ff */
[----:B------:R-:W-:-:S03]  /*9d30*/  ISETP.GT.U32.AND P2, PT, R165, R101, PT ;  /* 0x00000065a500720c */ /* 0x000fc60003f44070 */
[----:B------:R-:W-:Y:S02]  /*9d40*/  IMAD.MOV R4, RZ, RZ, -R4 ;  /* 0x000000ffff047224 */ /* 0x000fe400078e0a04 */
[--C-:B------:R-:W-:Y:S02]  /*9d50*/  @!P1 IMAD.IADD R99, R99, 0x1, -R165.reuse ;  /* 0x0000000163639824 */ /* 0x100fe400078e0aa5 */
[C---:B------:R-:W-:Y:S02]  /*9d60*/  IMAD R102, R165.reuse, R4, R102 ;  /* 0x00000004a5667224 */ /* 0x040fe400078e0266 */
[C---:B------:R-:W-:Y:S01]  /*9d70*/  VIADD R107, R0.reuse, 0xbf ;  /* 0x000000bf006b7836 */ /* 0x040fe20000000000 */
[----:B------:R-:W-:Y:S01]  /*9d80*/  ISETP.GT.U32.AND P1, PT, R165, R99, PT ;  /* 0x00000063a500720c */ /* 0x000fe20003f24070 */
[----:B------:R-:W-:Y:S02]  /*9d90*/  VIADD R4, R0, 0xc0 ;  /* 0x000000c000047836 */ /* 0x000fe40000000000 */
[--C-:B------:R-:W-:Y:S01]  /*9da0*/  @!P3 IMAD.IADD R100, R100, 0x1, -R165.reuse ;  /* 0x000000016464b824 */ /* 0x100fe200078e0aa5 */
[----:B------:R-:W-:Y:S01]  /*9db0*/  IABS R103, R107 ;  /* 0x0000006b00677213 */ /* 0x000fe20000000000 */
[----:B------:R-:W-:Y:S01]  /*9dc0*/  @!P2 IMAD.IADD R101, R101, 0x1, -R165 ;  /* 0x000000016565a824 */ /* 0x000fe200078e0aa5 */
[----:B------:R-:W-:Y:S01]  /*9dd0*/  IABS R104, R4 ;  /* 0x0000000400687213 */ /* 0x000fe20000000000 */
[----:B------:R-:W-:Y:S01]  /*9de0*/  VIADD R7, R0, 0xc2 ;  /* 0x000000c200077836 */ /* 0x000fe20000000000 */
[----:B------:R-:W-:Y:S01]  /*9df0*/  ISETP.GT.U32.AND P3, PT, R165, R100, PT ;  /* 0x00000064a500720c */ /* 0x000fe20003f64070 */
[----:B------:R-:W-:Y:S01]  /*9e00*/  IMAD.HI.U32 R8, R9, R103, RZ ;  /* 0x0000006709087227 */ /* 0x000fe200078e00ff */
[----:B------:R-:W-:-:S02]  /*9e10*/  ISETP.GT.U32.AND P2, PT, R165, R101, PT ;  /* 0x00000065a500720c */ /* 0x000fc40003f44070 */
[----:B------:R-:W-:Y:S01]  /*9e20*/  IABS R106, R7 ;  /* 0x00000007006a7213 */ /* 0x000fe20000000000 */
[----:B------:R-:W-:-:S04]  /*9e30*/  IMAD.HI.U32 R6, R9, R104, RZ ;  /* 0x0000006809067227 */ /* 0x000fc800078e00ff */
[----:B------:R-:W-:Y:S02]  /*9e40*/  IMAD.MOV R8, RZ, RZ, -R8 ;  /* 0x000000ffff087224 */ /* 0x000fe400078e0a08 */
[----:B------:R-:W-:Y:S02]  /*9e50*/  IMAD.MOV R6, RZ, RZ, -R6 ;  /* 0x000000ffff067224 */ /* 0x000fe400078e0a06 */
[----:B------:R-:W-:Y:S01]  /*9e60*/  @!P1 IMAD.IADD R99, R99, 0x1, -R165 ;  /* 0x0000000163639824 */ /* 0x000fe200078e0aa5 */
[C---:B------:R-:W-:Y:S01]  /*9e70*/  ISETP.GT.U32.AND P1, PT, R165.reuse, R102, PT ;  /* 0x00000066a500720c */ /* 0x040fe20003f24070 */
[C---:B------:R-:W-:Y:S02]  /*9e80*/  IMAD R103, R165.reuse, R8, R103 ;  /* 0x00000008a5677224 */ /* 0x040fe400078e0267 */
[C---:B------:R-:W-:Y:S02]  /*9e90*/  IMAD R104, R165.reuse, R6, R104 ;  /* 0x00000006a5687224 */ /* 0x040fe400078e0268 */
[--C-:B------:R-:W-:Y:S01]  /*9ea0*/  @!P3 IMAD.IADD R100, R100, 0x1, -R165.reuse ;  /* 0x000000016464b824 */ /* 0x100fe200078e0aa5 */
[----:B------:R-:W-:Y:S01]  /*9eb0*/  ISETP.GT.U32.AND P3, PT, R165, R103, PT ;  /* 0x00000067a500720c */ /* 0x000fe20003f64070 */
[----:B------:R-:W-:Y:S01]  /*9ec0*/  @!P2 IMAD.IADD R101, R101, 0x1, -R165 ;  /* 0x000000016565a824 */ /* 0x000fe200078e0aa5 */
[----:B------:R-:W-:Y:S01]  /*9ed0*/  ISETP.GT.U32.AND P2, PT, R165, R104, PT ;  /* 0x00000068a500720c */ /* 0x000fe20003f44070 */
[----:B------:R-:W-:-:S02]  /*9ee0*/  VIADD R5, R0, 0xc1 ;  /* 0x000000c100057836 */ /* 0x000fc40000000000 */
[----:B------:R-:W-:Y:S02]  /*9ef0*/  VIADD R6, R0, 0xc3 ;  /* 0x000000c300067836 */ /* 0x000fe40000000000 */
[----:B------:R-:W-:Y:S01]  /*9f00*/  @!P1 IMAD.IADD R102, R102, 0x1, -R165 ;  /* 0x0000000166669824 */ /* 0x000fe200078e0aa5 */
[----:B------:R-:W-:Y:S01]  /*9f10*/  ISETP.GE.AND P1, PT, R109, RZ, PT ;  /* 0x000000ff6d00720c */ /* 0x000fe20003f26270 */
[----:B------:R-:W-:Y:S01]  /*9f20*/  IMAD.HI.U32 R8, R9, R106, RZ ;  /* 0x0000006a09087227 */ /* 0x000fe200078e00ff */
[----:B------:R-:W-:Y:S02]  /*9f30*/  IABS R105, R5 ;  /* 0x0000000500697213 */ /* 0x000fe40000000000 */
[----:B------:R-:W-:Y:S01]  /*9f40*/  IABS R109, R6 ;  /* 0x00000006006d7213 */ /* 0x000fe20000000000 */
[----:B------:R-:W-:Y:S01]  /*9f50*/  @!P4 IMAD.MOV R99, RZ, RZ, -R99 ;  /* 0x000000ffff63c224 */ /* 0x000fe200078e0a63 */
[----:B------:R-:W-:Y:S01]  /*9f60*/  ISETP.GT.U32.AND P4, PT, R165, R102, PT ;  /* 0x00000066a500720c */ /* 0x000fe20003f84070 */
[--C-:B------:R-:W-:Y:S01]  /*9f70*/  @!P3 IMAD.IADD R103, R103, 0x1, -R165.reuse ;  /* 0x000000016767b824 */ /* 0x100fe200078e0aa5 */
[----:B------:R-:W-:Y:S01]  /*9f80*/  ISETP.GE.AND P3, PT, R107, RZ, PT ;  /* 0x000000ff6b00720c */ /* 0x000fe20003f66270 */
[----:B------:R-:W-:-:S02]  /*9f90*/  @!P2 IMAD.IADD R104, R104, 0x1, -R165 ;  /* 0x000000016868a824 */ /* 0x000fc400078e0aa5 */
[----:B------:R-:W-:Y:S01]  /*9fa0*/  IMAD.MOV R8, RZ, RZ, -R8 ;  /* 0x000000ffff087224 */ /* 0x000fe200078e0a08 */
[----:B------:R-:W-:Y:S01]  /*9fb0*/  ISETP.GT.U32.AND P2, PT, R165, R103, PT ;  /* 0x00000067a500720c */ /* 0x000fe20003f44070 */
[----:B------:R-:W-:-:S04]  /*9fc0*/  IMAD.HI.U32 R108, R9, R105, RZ ;  /* 0x00000069096c7227 */ /* 0x000fc800078e00ff */
[----:B------:R-:W-:Y:S02]  /*9fd0*/  IMAD.MOV.U32 R107, RZ, RZ, R109 ;  /* 0x000000ffff6b7224 */ /* 0x000fe400078e006d */
[----:B------:R-:W-:Y:S01]  /*9fe0*/  @!P5 IMAD.MOV R100, RZ, RZ, -R100 ;  /* 0x000000ffff64d224 */ /* 0x000fe200078e0a64 */
[C---:B------:R-:W-:Y:S01]  /*9ff0*/  ISETP.GT.U32.AND P5, PT, R165.reuse, R104, PT ;  /* 0x00000068a500720c */ /* 0x040fe20003fa4070 */
[----:B------:R-:W-:Y:S02]  /*a000*/  IMAD R106, R165, R8, R106 ;  /* 0x00000008a56a7224 */ /* 0x000fe400078e026a */
[----:B------:R-:W-:Y:S02]  /*a010*/  IMAD.MOV R108, RZ, RZ, -R108 ;  /* 0x000000ffff6c7224 */ /* 0x000fe400078e0a6c */
[----:B------:R-:W-:-:S04]  /*a020*/  IMAD.HI.U32 R8, R9, R107, RZ ;  /* 0x0000006b09087227 */ /* 0x000fc800078e00ff */
[C---:B------:R-:W-:Y:S02]  /*a030*/  IMAD R105, R165.reuse, R108, R105 ;  /* 0x0000006ca5697224 */ /* 0x040fe400078e0269 */
[----:B------:R-:W-:Y:S02]  /*a040*/  IMAD.MOV R8, RZ, RZ, -R8 ;  /* 0x000000ffff087224 */ /* 0x000fe400078e0a08 */
[----:B------:R-:W-:Y:S01]  /*a050*/  @!P4 IMAD.IADD R102, R102, 0x1, -R165 ;  /* 0x000000016666c824 */ /* 0x000fe200078e0aa5 */
[C---:B------:R-:W-:Y:S01]  /*a060*/  ISETP.GT.U32.AND P4, PT, R165.reuse, R105, PT ;  /* 0x00000069a500720c */ /* 0x040fe20003f84070 */
[C---:B------:R-:W-:Y:S02]  /*a070*/  IMAD R107, R165.reuse, R8, R107 ;  /* 0x00000008a56b7224 */ /* 0x040fe400078e026b */
[----:B------:R-:W-:Y:S01]  /*a080*/  @!P1 IMAD.MOV R102, RZ, RZ, -R102 ;  /* 0x000000ffff669224 */ /* 0x000fe200078e0a66 */
[C---:B------:R-:W-:Y:S01]  /*a090*/  ISETP.GT.U32.AND P1, PT, R165.reuse, R106, PT ;  /* 0x0000006aa500720c */ /* 0x040fe20003f24070 */
[----:B------:R-:W-:Y:S01]  /*a0a0*/  @!P5 IMAD.IADD R104, R104, 0x1, -R165 ;  /* 0x000000016868d824 */ /* 0x000fe200078e0aa5 */
[----:B------:R-:W-:Y:S01]  /*a0b0*/  ISETP.GT.U32.AND P5, PT, R165, R107, PT ;  /* 0x0000006ba500720c */ /* 0x000fe20003fa4070 */
[----:B------:R-:W-:Y:S01]  /*a0c0*/  @!P6 IMAD.MOV R101, RZ, RZ, -R101 ;  /* 0x000000ffff65e224 */ /* 0x000fe200078e0a65 */
[----:B------:R-:W-:Y:S01]  /*a0d0*/  ISETP.GE.AND P6, PT, R4, RZ, PT ;  /* 0x000000ff0400720c */ /* 0x000fe20003fc6270 */
[----:B------:R-:W-:-:S02]  /*a0e0*/  VIADD R4, R0, 0xc4 ;  /* 0x000000c400047836 */ /* 0x000fc40000000000 */
[--C-:B------:R-:W-:Y:S01]  /*a0f0*/  @!P2 IMAD.IADD R103, R103, 0x1, -R165.reuse ;  /* 0x000000016767a824 */ /* 0x100fe200078e0aa5 */
[----:B------:R-:W-:Y:S01]  /*a100*/  ISETP.GE.AND P2, PT, R5, RZ, PT ;  /* 0x000000ff0500720c */ /* 0x000fe20003f46270 */
[----:B------:R-:W-:Y:S01]  /*a110*/  VIADD R5, R0, 0xc5 ;  /* 0x000000c500057836 */ /* 0x000fe20000000000 */
[----:B------:R-:W-:Y:S01]  /*a120*/  IABS R108, R4 ;  /* 0x00000004006c7213 */ /* 0x000fe20000000000 */
[--C-:B------:R-:W-:Y:S01]  /*a130*/  @!P4 IMAD.IADD R105, R105, 0x1, -R165.reuse ;  /* 0x000000016969c824 */ /* 0x100fe200078e0aa5 */
[----:B------:R-:W-:Y:S01]  /*a140*/  ISETP.GE.AND P4, PT, R7, RZ, PT ;  /* 0x000000ff0700720c */ /* 0x000fe20003f86270 */
[--C-:B------:R-:W-:Y:S01]  /*a150*/  @!P1 IMAD.IADD R106, R106, 0x1, -R165.reuse ;  /* 0x000000016a6a9824 */ /* 0x100fe200078e0aa5 */
[----:B------:R-:W-:Y:S01]  /*a160*/  IABS R109, R5 ;  /* 0x00000005006d7213 */ /* 0x000fe20000000000 */
[----:B------:R-:W-:Y:S01]  /*a170*/  @!P5 IMAD.IADD R107, R107, 0x1, -R165 ;  /* 0x000000016b6bd824 */ /* 0x000fe200078e0aa5 */
[----:B------:R-:W-:Y:S01]  /*a180*/  ISETP.GT.U32.AND P1, PT, R165, R105, PT ;  /* 0x00000069a500720c */ /* 0x000fe20003f24070 */
[----:B------:R-:W-:Y:S01]  /*a190*/  IMAD.HI.U32 R110, R9, R108, RZ ;  /* 0x0000006c096e7227 */ /* 0x000fe200078e00ff */
[----:B------:R-:W-:-:S03]  /*a1a0*/  ISETP.GT.U32.AND P5, PT, R165, R106, PT ;  /* 0x0000006aa500720c */ /* 0x000fc60003fa4070 */
[----:B------:R-:W-:Y:S01]  /*a1b0*/  @!P3 IMAD.MOV R103, RZ, RZ, -R103 ;  /* 0x000000ffff67b224 */ /* 0x000fe200078e0a67 */
[----:B------:R-:W-:Y:S01]  /*a1c0*/  ISETP.GT.U32.AND P3, PT, R165, R107, PT ;  /* 0x0000006ba500720c */ /* 0x000fe20003f64070 */
[----:B------:R-:W-:Y:S02]  /*a1d0*/  IMAD.MOV R110, RZ, RZ, -R110 ;  /* 0x000000ffff6e7224 */ /* 0x000fe400078e0a6e */
[----:B------:R-:W-:-:S04]  /*a1e0*/  IMAD.HI.U32 R112, R9, R109, RZ ;  /* 0x0000006d09707227 */ /* 0x000fc800078e00ff */
[----:B------:R-:W-:Y:S02]  /*a1f0*/  IMAD R108, R165, R110, R108 ;  /* 0x0000006ea56c7224 */ /* 0x000fe400078e026c */
[----:B------:R-:W-:Y:S02]  /*a200*/  IMAD.MOV R112, RZ, RZ, -R112 ;  /* 0x000000ffff707224 */ /* 0x000fe400078e0a70 */
[----:B------:R-:W-:Y:S02]  /*a210*/  VIADD R7, R0, 0xc6 ;  /* 0x000000c600077836 */ /* 0x000fe40000000000 */
[----:B------:R-:W-:Y:S01]  /*a220*/  @!P1 IMAD.IADD R105, R105, 0x1, -R165 ;  /* 0x0000000169699824 */ /* 0x000fe200078e0aa5 */
[C---:B------:R-:W-:Y:S01]  /*a230*/  ISETP.GT.U32.AND P1, PT, R165.reuse, R108, PT ;  /* 0x0000006ca500720c */ /* 0x040fe20003f24070 */
[----:B------:R-:W-:Y:S01]  /*a240*/  IMAD R109, R165, R112, R109 ;  /* 0x00000070a56d7224 */ /* 0x000fe200078e026d */
[----:B------:R-:W-:Y:S01]  /*a250*/  IABS R110, R7 ;  /* 0x00000007006e7213 */ /* 0x000fe20000000000 */
[----:B------:R-:W-:-:S02]  /*a260*/  @!P3 IMAD.IADD R107, R107, 0x1, -R165 ;  /* 0x000000016b6bb824 */ /* 0x000fc400078e0aa5 */
[----:B------:R-:W-:Y:S01]  /*a270*/  VIADD R8, R0, 0xc7 ;  /* 0x000000c700087836 */ /* 0x000fe20000000000 */
[----:B------:R-:W-:Y:S01]  /*a280*/  ISETP.GT.U32.AND P3, PT, R165, R109, PT ;  /* 0x0000006da500720c */ /* 0x000fe20003f64070 */
[----:B------:R-:W-:-:S03]  /*a290*/  IMAD.HI.U32 R112, R9, R110, RZ ;  /* 0x0000006e09707227 */ /* 0x000fc600078e00ff */
[----:B------:R-:W-:Y:S01]  /*a2a0*/  IABS R111, R8 ;  /* 0x00000008006f7213 */ /* 0x000fe20000000000 */
[--C-:B------:R-:W-:Y:S01]  /*a2b0*/  @!P5 IMAD.IADD R106, R106, 0x1, -R165.reuse ;  /* 0x000000016a6ad824 */ /* 0x100fe200078e0aa5 */
[----:B------:R-:W-:Y:S01]  /*a2c0*/  ISETP.GE.AND P5, PT, R6, RZ, PT ;  /* 0x000000ff0600720c */ /* 0x000fe20003fa6270 */
[----:B------:R-:W-:Y:S02]  /*a2d0*/  VIADD R6, R0, 0xc8 ;  /* 0x000000c800067836 */ /* 0x000fe40000000000 */
[----:B------:R-:W-:Y:S02]  /*a2e0*/  IMAD.MOV R112, RZ, RZ, -R112 ;  /* 0x000000ffff707224 */ /* 0x000fe400078e0a70 */
[--C-:B------:R-:W-:Y:S01]  /*a2f0*/  @!P1 IMAD.IADD R108, R108, 0x1, -R165.reuse ;  /* 0x000000016c6c9824 */ /* 0x100fe200078e0aa5 */
[----:B------:R-:W-:Y:S01]  /*a300*/  ISETP.GE.AND P1, PT, R4, RZ, PT ;  /* 0x000000ff0400720c */ /* 0x000fe20003f26270 */
[----:B------:R-:W-:Y:S01]  /*a310*/  IMAD R110, R165, R112, R110 ;  /* 0x00000070a56e7224 */ /* 0x000fe200078e026e */
[----:B------:R-:W-:Y:S01]  /*a320*/  IABS R112, R6 ;  /* 0x0000000600707213 */ /* 0x000fe20000000000 */
[----:B------:R-:W-:Y:S01]  /*a330*/  @!P3 IMAD.IADD R109, R109, 0x1, -R165 ;  /* 0x000000016d6db824 */ /* 0x000fe200078e0aa5 */
[----:B------:R-:W-:Y:S01]  /*a340*/  ISETP.GT.U32.AND P3, PT, R165, R108, PT ;  /* 0x0000006ca500720c */ /* 0x000fe20003f64070 */
[----:B------:R-:W-:-:S04]  /*a350*/  IMAD.HI.U32 R113, R9, R111, RZ ;  /* 0x0000006f09717227 */ /* 0x000fc800078e00ff */
[----:B------:R-:W-:Y:S01]  /*a360*/  @!P2 IMAD.MOV R105, RZ, RZ, -R105 ;  /* 0x000000ffff69a224 */ /* 0x000fe200078e0a69 */
[----:B------:R-:W-:Y:S01]  /*a370*/  ISETP.GT.U32.AND P2, PT, R165, R110, PT ;  /* 0x0000006ea500720c */ /* 0x000fe20003f44070 */
[----:B------:R-:W-:-:S04]  /*a380*/  IMAD.HI.U32 R114, R9, R112, RZ ;  /* 0x0000007009727227 */ /* 0x000fc800078e00ff */
[----:B------:R-:W-:Y:S02]  /*a390*/  IMAD.MOV R113, RZ, RZ, -R113 ;  /* 0x000000ffff717224 */ /* 0x000fe400078e0a71 */
[----:B------:R-:W-:Y:S02]  /*a3a0*/  VIADD R4, R0, 0xc9 ;  /* 0x000000c900047836 */ /* 0x000fe40000000000 */
[----:B------:R-:W-:Y:S02]  /*a3b0*/  IMAD.MOV R114, RZ, RZ, -R114 ;  /* 0x000000ffff727224 */ /* 0x000fe400078e0a72 */
[C---:B------:R-:W-:Y:S01]  /*a3c0*/  IMAD R111, R165.reuse, R113, R111 ;  /* 0x00000071a56f7224 */ /* 0x040fe200078e026f */
[----:B------:R-:W-:Y:S01]  /*a3d0*/  IABS R113, R4 ;  /* 0x0000000400717213 */ /* 0x000fe20000000000 */
[----:B------:R-:W-:Y:S01]  /*a3e0*/  @!P6 IMAD.MOV R104, RZ, RZ, -R104 ;  /* 0x000000ffff68e224 */ /* 0x000fe200078e0a68 */
[----:B------:R-:W-:Y:S01]  /*a3f0*/  ISETP.GT.U32.AND P6, PT, R165, R109, PT ;  /* 0x0000006da500720c */ /* 0x000fe20003fc4070 */
[----:B------:R-:W-:Y:S01]  /*a400*/  @!P3 IMAD.IADD R108, R108, 0x1, -R165 ;  /* 0x000000016c6cb824 */ /* 0x000fe200078e0aa5 */
[----:B------:R-:W-:Y:S01]  /*a410*/  ISETP.GE.AND P3, PT, R7, RZ, PT ;  /* 0x000000ff0700720c */ /* 0x000fe20003f66270 */
[----:B------:R-:W-:-:S02]  /*a420*/  IMAD R112, R165, R114, R112 ;  /* 0x00000072a5707224 */ /* 0x000fc400078e0270 */
[----:B------:R-:W-:Y:S01]  /*a430*/  @!P4 IMAD.MOV R106, RZ, RZ, -R106 ;  /* 0x000000ffff6ac224 */ /* 0x000fe200078e0a6a */
[----:B------:R-:W-:Y:S01]  /*a440*/  ISETP.GT.U32.AND P4, PT, R165, R111, PT ;  /* 0x0000006fa500720c */ /* 0x000fe20003f84070 */
[----:B------:R-:W-:Y:S01]  /*a450*/  @!P5 IMAD.MOV R107, RZ, RZ, -R107 ;  /* 0x000000ffff6bd224 */ /* 0x000fe200078e0a6b */
[----:B------:R-:W-:Y:S01]  /*a460*/  ISETP.GE.AND P5, PT, R5, RZ, PT ;  /* 0x000000ff0500720c */ /* 0x000fe20003fa6270 */
[----:B------:R-:W-:-:S04]  /*a470*/  IMAD.HI.U32 R115, R9, R113, RZ ;  /* 0x0000007109737227 */ /* 0x000fc800078e00ff */
[----:B------:R-:W-:Y:S02]  /*a480*/  @!P2 IMAD.IADD R110, R110, 0x1, -R165 ;  /* 0x000000016e6ea824 */ /* 0x000fe400078e0aa5 */
[----:B------:R-:W-:Y:S01]  /*a490*/  @!P1 IMAD.MOV R108, RZ, RZ, -R108 ;  /* 0x000000ffff6c9224 */ /* 0x000fe200078e0a6c */
[C---:B------:R-:W-:Y:S01]  /*a4a0*/  ISETP.GT.U32.AND P1, PT, R165.reuse, R112, PT ;  /* 0x00000070a500720c */ /* 0x040fe20003f24070 */
[----:B------:R-:W-:Y:S01]  /*a4b0*/  IMAD.MOV R115, RZ, RZ, -R115 ;  /* 0x000000ffff737224 */ /* 0x000fe200078e0a73 */
[----:B------:R-:W-:Y:S01]  /*a4c0*/  ISETP.GT.U32.AND P2, PT, R165, R110, PT ;  /* 0x0000006ea500720c */ /* 0x000fe20003f44070 */
[----:B------:R-:W-:Y:S01]  /*a4d0*/  @!P6 IMAD.IADD R109, R109, 0x1, -R165 ;  /* 0x000000016d6de824 */ /* 0x000fe200078e0aa5 */
[----:B------:R-:W-:Y:S01]  /*a4e0*/  ISETP.GE.AND P6, PT, R8, RZ, PT ;  /* 0x000000ff0800720c */ /* 0x000fe20003fc6270 */
[----:B------:R-:W-:Y:S02]  /*a4f0*/  IMAD R113, R165, R115, R113 ;  /* 0x00000073a5717224 */ /* 0x000fe400078e0271 */
[----:B------:R-:W-:-:S02]  /*a500*/  VIADD R5, R0, 0xca ;  /* 0x000000ca00057836 */ /* 0x000fc40000000000 */
[----:B------:R-:W-:Y:S02]  /*a510*/  @!P4 IMAD.IADD R111, R111, 0x1, -R165 ;  /* 0x000000016f6fc824 */ /* 0x000fe400078e0aa5 */
[----:B------:R-:W-:Y:S01]  /*a520*/  @!P5 IMAD.MOV R109, RZ, RZ, -R109 ;  /* 0x000000ffff6dd224 */ /* 0x000fe200078e0a6d */
[C---:B------:R-:W-:Y:S01]  /*a530*/  ISETP.GT.U32.AND P5, PT, R165.reuse, R113, PT ;  /* 0x00000071a500720c */ /* 0x040fe20003fa4070 */
[--C-:B------:R-:W-:Y:S01]  /*a540*/  @!P1 IMAD.IADD R112, R112, 0x1, -R165.reuse ;  /* 0x0000000170709824 */ /* 0x100fe200078e0aa5 */
[----:B------:R-:W-:Y:S01]  /*a550*/  IABS R114, R5 ;  /* 0x0000000500727213 */ /* 0x000fe20000000000 */
[----:B------:R-:W-:Y:S01]  /*a560*/  @!P2 IMAD.IADD R110, R110, 0x1, -R165 ;  /* 0x000000016e6ea824 */ /* 0x000fe200078e0aa5 */
[----:B------:R-:W-:Y:S01]  /*a570*/  ISETP.GT.U32.AND P4, PT, R165, R111, PT ;  /* 0x0000006fa500720c */ /* 0x000fe20003f84070 */
[----:B------:R-:W-:Y:S01]  /*a580*/  VIADD R117, R0, 0xcb ;  /* 0x000000cb00757836 */ /* 0x000fe20000000000 */
[----:B------:R-:W-:Y:S01]  /*a590*/  ISETP.GE.AND P2, PT, R6, RZ, PT ;  /* 0x000000ff0600720c */ /* 0x000fe20003f46270 */
[----:B------:R-:W-:Y:S01]  /*a5a0*/  IMAD.HI.U32 R6, R9, R114, RZ ;  /* 0x0000007209067227 */ /* 0x000fe200078e00ff */
[----:B------:R-:W-:-:S02]  /*a5b0*/  ISETP.GT.U32.AND P1, PT, R165, R112, PT ;  /* 0x00000070a500720c */ /* 0x000fc40003f24070 */
[----:B------:R-:W-:Y:S01]  /*a5c0*/  IABS R115, R117 ;  /* 0x0000007500737213 */ /* 0x000fe20000000000 */
[----:B------:R-:W-:Y:S02]  /*a5d0*/  VIADD R7, R0, 0xcc ;  /* 0x000000cc00077836 */ /* 0x000fe40000000000 */
[----:B------:R-:W-:Y:S02]  /*a5e0*/  IMAD.MOV R6, RZ, RZ, -R6 ;  /* 0x000000ffff067224 */ /* 0x000fe400078e0a06 */
[--C-:B------:R-:W-:Y:S01]  /*a5f0*/  @!P5 IMAD.IADD R113, R113, 0x1, -R165.reuse ;  /* 0x000000017171d824 */ /* 0x100fe200078e0aa5 */
[----:B------:R-:W-:Y:S01]  /*a600*/  IABS R116, R7 ;  /* 0x0000000700747213 */ /* 0x000fe20000000000 */
[----:B------:R-:W-:Y:S02]  /*a610*/  IMAD R114, R165, R6, R114 ;  /* 0x00000006a5727224 */ /* 0x000fe400078e0272 */
[----:B------:R-:W-:Y:S01]  /*a620*/  @!P4 IMAD.IADD R111, R111, 0x1, -R165 ;  /* 0x000000016f6fc824 */ /* 0x000fe200078e0aa5 */
[----:B------:R-:W-:Y:S01]  /*a630*/  ISETP.GE.AND P4, PT, R4, RZ, PT ;  /* 0x000000ff0400720c */ /* 0x000fe20003f86270 */
[----:B------:R-:W-:Y:S01]  /*a640*/  IMAD.HI.U32 R4, R9, R115, RZ ;  /* 0x0000007309047227 */ /* 0x000fe200078e00ff */
[----:B------:R-:W-:-:S03]  /*a650*/  ISETP.GT.U32.AND P5, PT, R165, R113, PT ;  /* 0x00000071a500720c */ /* 0x000fc60003fa4070 */
[----:B------:R-:W-:Y:S01]  /*a660*/  @!P1 IMAD.IADD R112, R112, 0x1, -R165 ;  /* 0x0000000170709824 */ /* 0x000fe200078e0aa5 */
[----:B------:R-:W-:Y:S01]  /*a670*/  ISETP.GT.U32.AND P1, PT, R165, R114, PT ;  /* 0x00000072a500720c */ /* 0x000fe20003f24070 */
[----:B------:R-:W-:-:S04]  /*a680*/  IMAD.HI.U32 R6, R9, R116, RZ ;  /* 0x0000007409067227 */ /* 0x000fc800078e00ff */
[----:B------:R-:W-:Y:S02]  /*a690*/  IMAD.MOV R4, RZ, RZ, -R4 ;  /* 0x000000ffff047224 */ /* 0x000fe400078e0a04 */
[----:B------:R-:W-:Y:S02]  /*a6a0*/  IMAD.MOV R6, RZ, RZ, -R6 ;  /* 0x000000ffff067224 */ /* 0x000fe400078e0a06 */
[C---:B------:R-:W-:Y:S02]  /*a6b0*/  IMAD R115, R165.reuse, R4, R115 ;  /* 0x00000004a5737224 */ /* 0x040fe400078e0273 */
[----:B------:R-:W-:Y:S02]  /*a6c0*/  VIADD R4, R0, 0xcd ;  /* 0x000000cd00047836 */ /* 0x000fe40000000000 */
[----:B------:R-:W-:Y:S02]  /*a6d0*/  IMAD R116, R165, R6, R116 ;  /* 0x00000006a5747224 */ /* 0x000fe400078e0274 */
[--C-:B------:R-:W-:Y:S01]  /*a6e0*/  @!P5 IMAD.IADD R113, R113, 0x1, -R165.reuse ;  /* 0x000000017171d824 */ /* 0x100fe200078e0aa5 */
[----:B------:R-:W-:Y:S01]  /*a6f0*/  ISETP.GT.U32.AND P5, PT, R165, R115, PT ;  /* 0x00000073a500720c */ /* 0x000fe20003fa4070 */
[----:B------:R-:W-:Y:S01]  /*a700*/  @!P3 IMAD.MOV R110, RZ, RZ, -R110 ;  /* 0x000000ffff6eb224 */ /* 0x000fe200078e0a6e */
[----:B------:R-:W-:Y:S01]  /*a710*/  ISETP.GE.AND P3, PT, R5, RZ, PT ;  /* 0x000000ff0500720c */ /* 0x000fe20003f66270 */
[----:B------:R-:W-:Y:S01]  /*a720*/  @!P1 IMAD.IADD R114, R114, 0x1, -R165 ;  /* 0x0000000172729824 */ /* 0x000fe200078e0aa5 */
[----:B------:R-:W-:Y:S01]  /*a730*/  IABS R120, R4 ;  /* 0x0000000400787213 */ /* 0x000fe20000000000 */
[----:B------:R-:W-:Y:S01]  /*a740*/  VIADD R5, R0, 0xce ;  /* 0x000000ce00057836 */ /* 0x000fe20000000000 */
[C---:B------:R-:W-:Y:S01]  /*a750*/  ISETP.GT.U32.AND P1, PT, R165.reuse, R116, PT ;  /* 0x00000074a500720c */ /* 0x040fe20003f24070 */
[----:B------:R-:W-:Y:S01]  /*a760*/  @!P6 IMAD.MOV R111, RZ, RZ, -R111 ;  /* 0x000000ffff6fe224 */ /* 0x000fe200078e0a6f */
[----:B------:R-:W-:Y:S01]  /*a770*/  ISETP.GT.U32.AND P6, PT, R165, R114, PT ;  /* 0x00000072a500720c */ /* 0x000fe20003fc4070 */
[----:B------:R-:W-:Y:S01]  /*a780*/  IMAD.HI.U32 R122, R9, R120, RZ ;  /* 0x00000078097a7227 */ /* 0x000fe200078e00ff */
[----:B------:R-:W-:-:S03]  /*a790*/  IABS R118, R5 ;  /* 0x0000000500767213 */ /* 0x000fc60000000000 */
[----:B------:R-:W-:Y:S02]  /*a7a0*/  VIADD R8, R0, 0xcf ;  /* 0x000000cf00087836 */ /* 0x000fe40000000000 */
[----:B------:R-:W-:Y:S02]  /*a7b0*/  IMAD.MOV R122, RZ, RZ, -R122 ;  /* 0x000000ffff7a7224 */ /* 0x000fe400078e0a7a */
[----:B------:R-:W-:Y:S01]  /*a7c0*/  IMAD.HI.U32 R121, R9, R118, RZ ;  /* 0x0000007609797227 */ /* 0x000fe200078e00ff */
[----:B------:R-:W-:-:S03]  /*a7d0*/  IABS R119, R8 ;  /* 0x0000000800777213 */ /* 0x000fc60000000000 */
[--C-:B------:R-:W-:Y:S01]  /*a7e0*/  @!P5 IMAD.IADD R115, R115, 0x1, -R165.reuse ;  /* 0x000000017373d824 */ /* 0x100fe200078e0aa5 */
[----:B------:R-:W-:Y:S01]  /*a7f0*/  ISETP.GE.AND P5, PT, R117, RZ, PT ;  /* 0x000000ff7500720c */ /* 0x000fe20003fa6270 */
[C---:B------:R-:W-:Y:S02]  /*a800*/  IMAD R117, R165.reuse, R122, R120 ;  /* 0x0000007aa5757224 */ /* 0x040fe400078e0278 */
[----:B------:R-:W-:Y:S02]  /*a810*/  @!P1 IMAD.IADD R116, R116, 0x1, -R165 ;  /* 0x0000000174749824 */ /* 0x000fe400078e0aa5 */
[----:B------:R-:W-:Y:S02]  /*a820*/  IMAD.MOV R121, RZ, RZ, -R121 ;  /* 0x000000ffff797224 */ /* 0x000fe400078e0a79 */
[----:B------:R-:W-:Y:S01]  /*a830*/  @!P2 IMAD.MOV R112, RZ, RZ, -R112 ;  /* 0x000000ffff70a224 */ /* 0x000fe200078e0a70 */
[C---:B------:R-:W-:Y:S01]  /*a840*/  ISETP.GT.U32.AND P2, PT, R165.reuse, R115, PT ;  /* 0x00000073a500720c */ /* 0x040fe20003f44070 */
[----:B------:R-:W-:Y:S01]  /*a850*/  @!P6 IMAD.IADD R114, R114, 0x1, -R165 ;  /* 0x000000017272e824 */ /* 0x000fe200078e0aa5 */
[C---:B------:R-:W-:Y:S01]  /*a860*/  ISETP.GT.U32.AND P1, PT, R165.reuse, R116, PT ;  /* 0x00000074a500720c */ /* 0x040fe20003f24070 */
[C---:B------:R-:W-:Y:S01]  /*a870*/  IMAD R118, R165.reuse, R121, R118 ;  /* 0x00000079a5767224 */ /* 0x040fe200078e0276 */
[----:B------:R-:W-:Y:S01]  /*a880*/  ISETP.GT.U32.AND P6, PT, R165, R117, PT ;  /* 0x00000075a500720c */ /* 0x000fe20003fc4070 */
[----:B------:R-:W-:-:S04]  /*a890*/  IMAD.HI.U32 R121, R9, R119, RZ ;  /* 0x0000007709797227 */ /* 0x000fc800078e00ff */
[----:B------:R-:W-:Y:S02]  /*a8a0*/  IMAD.MOV R121, RZ, RZ, -R121 ;  /* 0x000000ffff797224 */ /* 0x000fe400078e0a79 */
[----:B------:R-:W-:Y:S01]  /*a8b0*/  @!P3 IMAD.MOV R114, RZ, RZ, -R114 ;  /* 0x000000ffff72b224 */ /* 0x000fe200078e0a72 */
[C---:B------:R-:W-:Y:S01]  /*a8c0*/  ISETP.GT.U32.AND P3, PT, R165.reuse, R118, PT ;  /* 0x00000076a500720c */ /* 0x040fe20003f64070 */
[----:B------:R-:W-:Y:S02]  /*a8d0*/  VIADD R6, R0, 0xd0 ;  /* 0x000000d000067836 */ /* 0x000fe40000000000 */
[----:B------:R-:W-:Y:S02]  /*a8e0*/  IMAD R119, R165, R121, R119 ;  /* 0x00000079a5777224 */ /* 0x000fe400078e0277 */
[--C-:B------:R-:W-:Y:S01]  /*a8f0*/  @!P2 IMAD.IADD R115, R115, 0x1, -R165.reuse ;  /* 0x000000017373a824 */ /* 0x100fe200078e0aa5 */
[----:B------:R-:W-:Y:S01]  /*a900*/  IABS R120, R6 ;  /* 0x0000000600787213 */ /* 0x000fe20000000000 */
[--C-:B------:R-:W-:Y:S01]  /*a910*/  @!P1 IMAD.IADD R116, R116, 0x1, -R165.reuse ;  /* 0x0000000174749824 */ /* 0x100fe200078e0aa5 */
[----:B------:R-:W-:Y:S01]  /*a920*/  ISETP.GE.AND P2, PT, R4, RZ, PT ;  /* 0x000000ff0400720c */ /* 0x000fe20003f46270 */
[----:B------:R-:W-:Y:S01]  /*a930*/  @!P6 IMAD.IADD R117, R117, 0x1, -R165 ;  /* 0x000000017575e824 */ /* 0x000fe200078e0aa5 */
[----:B------:R-:W-:Y:S01]  /*a940*/  ISETP.GT.U32.AND P1, PT, R165, R119, PT ;  /* 0x00000077a500720c */ /* 0x000fe20003f24070 */
[----:B------:R-:W-:Y:S01]  /*a950*/  VIADD R4, R0, 0xd2 ;  /* 0x000000d200047836 */ /* 0x000fe20000000000 */
[----:B------:R-:W-:Y:S01]  /*a960*/  ISETP.GE.AND P6, PT, R5, RZ, PT ;  /* 0x000000ff0500720c */ /* 0x000fe20003fc6270 */
[----:B------:R-:W-:Y:S01]  /*a970*/  @!P4 IMAD.MOV R113, RZ, RZ, -R113 ;  /* 0x000000ffff71c224 */ /* 0x000fe200078e0a71 */
[----:B------:R-:W-:Y:S01]  /*a980*/  ISETP.GE.AND P4, PT, R7, RZ, PT ;  /* 0x000000ff0700720c */ /* 0x000fe20003f86270 */
[----:B------:R-:W-:Y:S01]  /*a990*/  @!P5 IMAD.MOV R115, RZ, RZ, -R115 ;  /* 0x000000ffff73d224 */ /* 0x000fe200078e0a73 */
[----:B------:R-:W-:Y:S01]  /*a9a0*/  ISETP.GT.U32.AND P5, PT, R165, R117, PT ;  /* 0x00000075a500720c */ /* 0x000fe20003fa4070 */
[----:B------:R-:W-:Y:S01]  /*a9b0*/  IMAD.HI.U32 R7, R9, R120, RZ ;  /* 0x0000007809077227 */ /* 0x000fe200078e00ff */
[----:B------:R-:W-:-:S03]  /*a9c0*/  IABS R122, R4 ;  /* 0x00000004007a7213 */ /* 0x000fc60000000000 */
[----:B------:R-:W-:Y:S02]  /*a9d0*/  @!P3 IMAD.IADD R118, R118, 0x1, -R165 ;  /* 0x000000017676b824 */ /* 0x000fe400078e0aa5 */
[----:B------:R-:W-:Y:S02]  /*a9e0*/  VIADD R5, R0, 0xd3 ;  /* 0x000000d300057836 */ /* 0x000fe40000000000 */
[----:B------:R-:W-:Y:S01]  /*a9f0*/  IMAD.MOV R7, RZ, RZ, -R7 ;  /* 0x000000ffff077224 */ /* 0x000fe200078e0a07 */
[----:B------:R-:W-:Y:S01]  /*aa00*/  ISETP.GT.U32.AND P3, PT, R165, R118, PT ;  /* 0x00000076a500720c */ /* 0x000fe20003f64070 */
[----:B------:R-:W-:Y:S01]  /*aa10*/  IMAD.HI.U32 R125, R9, R122, RZ ;  /* 0x0000007a097d7227 */ /* 0x000fe200078e00ff */
[----:B------:R-:W-:-:S03]  /*aa20*/  IABS R123, R5 ;  /* 0x00000005007b7213 */ /* 0x000fc60000000000 */
[----:B------:R-:W-:Y:S02]  /*aa30*/  IMAD R120, R165, R7, R120 ;  /* 0x00000007a5787224 */ /* 0x000fe400078e0278 */
[----:B------:R-:W-:Y:S02]  /*aa40*/  @!P1 IMAD.IADD R119, R119, 0x1, -R165 ;  /* 0x0000000177779824 */ /* 0x000fe400078e0aa5 */
[----:B------:R-:W-:-:S03]  /*aa50*/  IMAD.HI.U32 R126, R9, R123, RZ ;  /* 0x0000007b097e7227 */ /* 0x000fc600078e00ff */
[----:B------:R-:W-:Y:S01]  /*aa60*/  ISETP.GT.U32.AND P1, PT, R165, R119, PT ;  /* 0x00000077a500720c */ /* 0x000fe20003f24070 */
[----:B------:R-:W-:Y:S02]  /*aa70*/  IMAD.MOV R125, RZ, RZ, -R125 ;  /* 0x000000ffff7d7224 */ /* 0x000fe400078e0a7d */
[--C-:B------:R-:W-:Y:S01]  /*aa80*/  @!P5 IMAD.IADD R117, R117, 0x1, -R165.reuse ;  /* 0x000000017575d824 */ /* 0x100fe200078e0aa5 */
[C---:B------:R-:W-:Y:S01]  /*aa90*/  ISETP.GT.U32.AND P5, PT, R165.reuse, R120, PT ;  /* 0x00000078a500720c */ /* 0x040fe20003fa4070 */
[----:B------:R-:W-:Y:S02]  /*aaa0*/  VIADD R127, R0, 0xd1 ;  /* 0x000000d1007f7836 */ /* 0x000fe40000000000 */
[----:B------:R-:W-:Y:S02]  /*aab0*/  IMAD.MOV R126, RZ, RZ, -R126 ;  /* 0x000000ffff7e7224 */ /* 0x000fe400078e0a7e */
[C---:B------:R-:W-:Y:S01]  /*aac0*/  IMAD R122, R165.reuse, R125, R122 ;  /* 0x0000007da57a7224 */ /* 0x040fe200078e027a */
[----:B------:R-:W-:Y:S01]  /*aad0*/  IABS R121, R127 ;  /* 0x0000007f00797213 */ /* 0x000fe20000000000 */
[----:B------:R-:W-:Y:S01]  /*aae0*/  @!P3 IMAD.IADD R118, R118, 0x1, -R165 ;  /* 0x000000017676b824 */ /* 0x000fe200078e0aa5 */
[----:B------:R-:W-:Y:S01]  /*aaf0*/  ISETP.GE.AND P3, PT, R8, RZ, PT ;  /* 0x000000ff0800720c */ /* 0x000fe20003f66270 */
[----:B------:R-:W-:-:S02]  /*ab00*/  IMAD R123, R165, R126, R123 ;  /* 0x0000007ea57b7224 */ /* 0x000fc400078e027b */
[----:B------:R-:W-:Y:S01]  /*ab10*/  @!P2 IMAD.MOV R117, RZ, RZ, -R117 ;  /* 0x000000ffff75a224 */ /* 0x000fe200078e0a75 */
[C---:B------:R-:W-:Y:S01]  /*ab20*/  ISETP.GT.U32.AND P2, PT, R165.reuse, R122, PT ;  /* 0x0000007aa500720c */ /* 0x040fe20003f44070 */
[----:B------:R-:W-:Y:S02]  /*ab30*/  VIADD R130, R0, 0xd4 ;  /* 0x000000d400827836 */ /* 0x000fe40000000000 */
        /* <DEDUP_REMOVED lines=8> */
[----:B------:R-:W-:Y:S02]  /*abc0*/  VIADD R6, R0, 0xd5 ;  /* 0x000000d500067836 */ /* 0x000fe40000000000 */
[----:B------:R-:W-:Y:S01]  /*abd0*/  @!P4 IMAD.MOV R116, RZ, RZ, -R116 ;  /* 0x000000ffff74c224 */ /* 0x000fe200078e0a74 */
[C---:B------:R-:W-:Y:S01]  /*abe0*/  ISETP.GT.U32.AND P4, PT, R165.reuse, R120, PT ;  /* 0x00000078a500720c */ /* 0x040fe20003f84070 */
[----:B------:R-:W-:Y:S01]  /*abf0*/  IMAD R121, R165, R7, R121 ;  /* 0x00000007a5797224 */ /* 0x000fe200078e0279 */
[----:B------:R-:W-:Y:S01]  /*ac00*/  IABS R125, R6 ;  /* 0x00000006007d7213 */ /* 0x000fe20000000000 */
[----:B------:R-:W-:-:S03]  /*ac10*/  IMAD.HI.U32 R8, R9, R124, RZ ;  /* 0x0000007c09087227 */ /* 0x000fc600078e00ff */
[----:B------:R-:W-:Y:S01]  /*ac20*/  ISETP.GT.U32.AND P5, PT, R165, R121, PT ;  /* 0x00000079a500720c */ /* 0x000fe20003fa4070 */
[--C-:B------:R-:W-:Y:S01]  /*ac30*/  @!P2 IMAD.IADD R122, R122, 0x1, -R165.reuse ;  /* 0x000000017a7aa824 */ /* 0x100fe200078e0aa5 */
[----:B------:R-:W-:Y:S01]  /*ac40*/  ISETP.GE.AND P2, PT, R5, RZ, PT ;  /* 0x000000ff0500720c */ /* 0x000fe20003f46270 */
[----:B------:R-:W-:Y:S02]  /*ac50*/  IMAD.MOV R8, RZ, RZ, -R8 ;  /* 0x000000ffff087224 */ /* 0x000fe400078e0a08 */
[----:B------:R-:W-:Y:S01]  /*ac60*/  @!P6 IMAD.IADD R123, R123, 0x1, -R165 ;  /* 0x000000017b7be824 */ /* 0x000fe200078e0aa5 */
[----:B------:R-:W-:Y:S01]  /*ac70*/  ISETP.GT.U32.AND P6, PT, R165, R122, PT ;  /* 0x0000007aa500720c */ /* 0x000fe20003fc4070 */
[----:B------:R-:W-:-:S04]  /*ac80*/  IMAD.HI.U32 R128, R9, R125, RZ ;  /* 0x0000007d09807227 */ /* 0x000fc800078e00ff */
[C---:B------:R-:W-:Y:S02]  /*ac90*/  IMAD R124, R165.reuse, R8, R124 ;  /* 0x00000008a57c7224 */ /* 0x040fe400078e027c */
[----:B------:R-:W-:Y:S02]  /*aca0*/  IMAD.MOV R128, RZ, RZ, -R128 ;  /* 0x000000ffff807224 */ /* 0x000fe400078e0a80 */
[----:B------:R-:W-:Y:S02]  /*acb0*/  VIADD R131, R0, 0xd7 ;  /* 0x000000d700837836 */ /* 0x000fe40000000000 */
[----:B------:R-:W-:Y:S01]  /*acc0*/  @!P4 IMAD.IADD R120, R120, 0x1, -R165 ;  /* 0x000000017878c824 */ /* 0x000fe200078e0aa5 */
[----:B------:R-:W-:Y:S01]  /*acd0*/  ISETP.GT.U32.AND P4, PT, R165, R124, PT ;  /* 0x0000007ca500720c */ /* 0x000fe20003f84070 */
[----:B------:R-:W-:Y:S01]  /*ace0*/  @!P3 IMAD.MOV R119, RZ, RZ, -R119 ;  /* 0x000000ffff77b224 */ /* 0x000fe200078e0a77 */
[----:B------:R-:W-:Y:S01]  /*acf0*/  ISETP.GE.AND P3, PT, R127, RZ, PT ;  /* 0x000000ff7f00720c */ /* 0x000fe20003f66270 */
[----:B------:R-:W-:Y:S01]  /*ad00*/  IMAD R125, R165, R128, R125 ;  /* 0x00000080a57d7224 */ /* 0x000fe200078e027d */
[----:B------:R-:W-:Y:S01]  /*ad10*/  IABS R127, R131 ;  /* 0x00000083007f7213 */ /* 0x000fe20000000000 */
[----:B------:R-:W-:-:S02]  /*ad20*/  VIADD R7, R0, 0xd6 ;  /* 0x000000d600077836 */ /* 0x000fc40000000000 */
[--C-:B------:R-:W-:Y:S02]  /*ad30*/  @!P5 IMAD.IADD R121, R121, 0x1, -R165.reuse ;  /* 0x000000017979d824 */ /* 0x100fe400078e0aa5 */
[--C-:B------:R-:W-:Y:S01]  /*ad40*/  @!P6 IMAD.IADD R122, R122, 0x1, -R165.reuse ;  /* 0x000000017a7ae824 */ /* 0x100fe200078e0aa5 */
[----:B------:R-:W-:Y:S01]  /*ad50*/  ISETP.GT.U32.AND P6, PT, R165, R125, PT ;  /* 0x0000007da500720c */ /* 0x000fe20003fc4070 */
[----:B------:R-:W-:Y:S01]  /*ad60*/  IMAD.HI.U32 R132, R9, R127, RZ ;  /* 0x0000007f09847227 */ /* 0x000fe200078e00ff */
[----:B------:R-:W-:Y:S02]  /*ad70*/  IABS R126, R7 ;  /* 0x00000007007e7213 */ /* 0x000fe40000000000 */
[C---:B------:R-:W-:Y:S01]  /*ad80*/  ISETP.GT.U32.AND P5, PT, R165.reuse, R121, PT ;  /* 0x00000079a500720c */ /* 0x040fe20003fa4070 */
[----:B------:R-:W-:Y:S02]  /*ad90*/  IMAD.MOV R132, RZ, RZ, -R132 ;  /* 0x000000ffff847224 */ /* 0x000fe400078e0a84 */
[----:B------:R-:W-:Y:S01]  /*ada0*/  @!P4 IMAD.IADD R124, R124, 0x1, -R165 ;  /* 0x000000017c7cc824 */ /* 0x000fe200078e0aa5 */
[----:B------:R-:W-:Y:S01]  /*adb0*/  ISETP.GT.U32.AND P4, PT, R165, R123, PT ;  /* 0x0000007ba500720c */ /* 0x000fe20003f84070 */
[----:B------:R-:W-:-:S04]  /*adc0*/  IMAD.HI.U32 R8, R9, R126, RZ ;  /* 0x0000007e09087227 */ /* 0x000fc800078e00ff */
[C---:B------:R-:W-:Y:S02]  /*add0*/  IMAD R127, R165.reuse, R132, R127 ;  /* 0x00000084a57f7224 */ /* 0x040fe400078e027f */
[----:B------:R-:W-:Y:S02]  /*ade0*/  IMAD.MOV R8, RZ, RZ, -R8 ;  /* 0x000000ffff087224 */ /* 0x000fe400078e0a08 */
[----:B------:R-:W-:Y:S01]  /*adf0*/  @!P1 IMAD.MOV R120, RZ, RZ, -R120 ;  /* 0x000000ffff789224 */ /* 0x000fe200078e0a78 */
[----:B------:R-:W-:Y:S01]  /*ae00*/  ISETP.GT.U32.AND P1, PT, R165, R124, PT ;  /* 0x0000007ca500720c */ /* 0x000fe20003f24070 */
[--C-:B------:R-:W-:Y:S01]  /*ae10*/  @!P6 IMAD.IADD R125, R125, 0x1, -R165.reuse ;  /* 0x000000017d7de824 */ /* 0x100fe200078e0aa5 */
[----:B------:R-:W-:Y:S01]  /*ae20*/  ISETP.GT.U32.AND P6, PT, R165, R127, PT ;  /* 0x0000007fa500720c */ /* 0x000fe20003fc4070 */
[----:B------:R-:W-:Y:S01]  /*ae30*/  @!P5 IMAD.IADD R121, R121, 0x1, -R165 ;  /* 0x000000017979d824 */ /* 0x000fe200078e0aa5 */
[----:B------:R-:W-:Y:S01]  /*ae40*/  ISETP.GE.AND P5, PT, R4, RZ, PT ;  /* 0x000000ff0400720c */ /* 0x000fe20003fa6270 */
[----:B------:R-:W-:-:S02]  /*ae50*/  IMAD R126, R165, R8, R126 ;  /* 0x00000008a57e7224 */ /* 0x000fc400078e027e */
[C---:B------:R-:W-:Y:S02]  /*ae60*/  VIADD R4, R0.reuse, 0xd9 ;  /* 0x000000d900047836 */ /* 0x040fe40000000000 */
[--C-:B------:R-:W-:Y:S01]  /*ae70*/  @!P4 IMAD.IADD R123, R123, 0x1, -R165.reuse ;  /* 0x000000017b7bc824 */ /* 0x100fe200078e0aa5 */
[----:B------:R-:W-:Y:S01]  /*ae80*/  ISETP.GT.U32.AND P4, PT, R165, R126, PT ;  /* 0x0000007ea500720c */ /* 0x000fe20003f84070 */
[----:B------:R-:W-:Y:S01]  /*ae90*/  VIADD R8, R0, 0xd8 ;  /* 0x000000d800087836 */ /* 0x000fe20000000000 */
[----:B------:R-:W-:Y:S01]  /*aea0*/  IABS R129, R4 ;  /* 0x0000000400817213 */ /* 0x000fe20000000000 */
[--C-:B------:R-:W-:Y:S01]  /*aeb0*/  @!P1 IMAD.IADD R124, R124, 0x1, -R165.reuse ;  /* 0x000000017c7c9824 */ /* 0x100fe200078e0aa5 */
[----:B------:R-:W-:Y:S01]  /*aec0*/  ISETP.GE.AND P1, PT, R130, RZ, PT ;  /* 0x000000ff8200720c */ /* 0x000fe20003f26270 */
[----:B------:R-:W-:Y:S01]  /*aed0*/  @!P6 IMAD.IADD R127, R127, 0x1, -R165 ;  /* 0x000000017f7fe824 */ /* 0x000fe200078e0aa5 */
[----:B------:R-:W-:Y:S01]  /*aee0*/  IABS R128, R8 ;  /* 0x0000000800807213 */ /* 0x000fe20000000000 */
[----:B------:R-:W-:-:S02]  /*aef0*/  VIADD R5, R0, 0xda ;  /* 0x000000da00057836 */ /* 0x000fc40000000000 */
[----:B------:R-:W-:-:S03]  /*af00*/  IMAD.HI.U32 R132, R9, R129, RZ ;  /* 0x0000008109847227 */ /* 0x000fc600078e00ff */
[----:B------:R-:W-:Y:S01]  /*af10*/  IABS R130, R5 ;  /* 0x0000000500827213 */ /* 0x000fe20000000000 */
[----:B------:R-:W-:Y:S01]  /*af20*/  @!P5 IMAD.MOV R122, RZ, RZ, -R122 ;  /* 0x000000ffff7ad224 */ /* 0x000fe200078e0a7a */
[----:B------:R-:W-:Y:S01]  /*af30*/  ISETP.GT.U32.AND P5, PT, R165, R127, PT ;  /* 0x0000007fa500720c */ /* 0x000fe20003fa4070 */
[----:B------:R-:W-:-:S04]  /*af40*/  IMAD.HI.U32 R134, R9, R128, RZ ;  /* 0x0000008009867227 */ /* 0x000fc800078e00ff */
[----:B------:R-:W-:Y:S02]  /*af50*/  IMAD.MOV R132, RZ, RZ, -R132 ;  /* 0x000000ffff847224 */ /* 0x000fe400078e0a84 */
[----:B------:R-:W-:Y:S01]  /*af60*/  @!P4 IMAD.IADD R126, R126, 0x1, -R165 ;  /* 0x000000017e7ec824 */ /* 0x000fe200078e0aa5 */
[----:B------:R-:W-:Y:S01]  /*af70*/  ISETP.GE.AND P4, PT, R6, RZ, PT ;  /* 0x000000ff0600720c */ /* 0x000fe20003f86270 */
[----:B------:R-:W-:Y:S01]  /*af80*/  @!P3 IMAD.MOV R121, RZ, RZ, -R121 ;  /* 0x000000ffff79b224 */ /* 0x000fe200078e0a79 */
[C---:B------:R-:W-:Y:S01]  /*af90*/  ISETP.GT.U32.AND P3, PT, R165.reuse, R125, PT ;  /* 0x0000007da500720c */ /* 0x040fe20003f64070 */
[----:B------:R-:W-:Y:S01]  /*afa0*/  IMAD.MOV R134, RZ, RZ, -R134 ;  /* 0x000000ffff867224 */ /* 0x000fe200078e0a86 */
[C---:B------:R-:W-:Y:S01]  /*afb0*/  ISETP.GT.U32.AND P6, PT, R165.reuse, R126, PT ;  /* 0x0000007ea500720c */ /* 0x040fe20003fc4070 */
[----:B------:R-:W-:Y:S02]  /*afc0*/  VIADD R6, R0, 0xdb ;  /* 0x000000db00067836 */ /* 0x000fe40000000000 */
[----:B------:R-:W-:-:S02]  /*afd0*/  IMAD R129, R165, R132, R129 ;  /* 0x00000084a5817224 */ /* 0x000fc400078e0281 */
[----:B------:R-:W-:Y:S01]  /*afe0*/  IMAD.HI.U32 R133, R9, R130, RZ ;  /* 0x0000008209857227 */ /* 0x000fe200078e00ff */
[----:B------:R-:W-:-:S03]  /*aff0*/  IABS R132, R6 ;  /* 0x0000000600847213 */ /* 0x000fc60000000000 */
[C---:B------:R-:W-:Y:S02]  /*b000*/  IMAD R128, R165.reuse, R134, R128 ;  /* 0x00000086a5807224 */ /* 0x040fe400078e0280 */
[----:B------:R-:W-:Y:S01]  /*b010*/  @!P1 IMAD.MOV R124, RZ, RZ, -R124 ;  /* 0x000000ffff7c9224 */ /* 0x000fe200078e0a7c */
[C---:B------:R-:W-:Y:S01]  /*b020*/  ISETP.GT.U32.AND P1, PT, R165.reuse, R129, PT ;  /* 0x00000081a500720c */ /* 0x040fe20003f24070 */
[----:B------:R-:W-:Y:S02]  /*b030*/  IMAD.MOV R133, RZ, RZ, -R133 ;  /* 0x000000ffff857224 */ /* 0x000fe400078e0a85 */
[----:B------:R-:W-:Y:S01]  /*b040*/  @!P2 IMAD.MOV R123, RZ, RZ, -R123 ;  /* 0x000000ffff7ba224 */ /* 0x000fe200078e0a7b */
[----:B------:R-:W-:Y:S01]  /*b050*/  ISETP.GT.U32.AND P2, PT, R165, R128, PT ;  /* 0x00000080a500720c */ /* 0x000fe20003f44070 */
[----:B------:R-:W-:Y:S01]  /*b060*/  @!P5 IMAD.IADD R127, R127, 0x1, -R165 ;  /* 0x000000017f7fd824 */ /* 0x000fe200078e0aa5 */
[----:B------:R-:W-:Y:S01]  /*b070*/  ISETP.GE.AND P5, PT, R131, RZ, PT ;  /* 0x000000ff8300720c */ /* 0x000fe20003fa6270 */
[----:B------:R-:W-:-:S02]  /*b080*/  IMAD R130, R165, R133, R130 ;  /* 0x00000085a5827224 */ /* 0x000fc400078e0282 */
[----:B------:R-:W-:-:S04]  /*b090*/  IMAD.HI.U32 R133, R9, R132, RZ ;  /* 0x0000008409857227 */ /* 0x000fc800078e00ff */
[----:B------:R-:W-:Y:S01]  /*b0a0*/  @!P3 IMAD.IADD R125, R125, 0x1, -R165 ;  /* 0x000000017d7db824 */ /* 0x000fe200078e0aa5 */
[----:B------:R-:W-:Y:S01]  /*b0b0*/  ISETP.GE.AND P3, PT, R7, RZ, PT ;  /* 0x000000ff0700720c */ /* 0x000fe20003f66270 */
[----:B------:R-:W-:Y:S02]  /*b0c0*/  VIADD R7, R0, 0xdc ;  /* 0x000000dc00077836 */ /* 0x000fe40000000000 */
[----:B------:R-:W-:Y:S02]  /*b0d0*/  IMAD.MOV R133, RZ, RZ, -R133 ;  /* 0x000000ffff857224 */ /* 0x000fe400078e0a85 */
[--C-:B------:R-:W-:Y:S01]  /*b0e0*/  @!P6 IMAD.IADD R126, R126, 0x1, -R165.reuse ;  /* 0x000000017e7ee824 */ /* 0x100fe200078e0aa5 */
[C---:B------:R-:W-:Y:S01]  /*b0f0*/  ISETP.GT.U32.AND P6, PT, R165.reuse, R130, PT ;  /* 0x00000082a500720c */ /* 0x040fe20003fc4070 */
[----:B------:R-:W-:Y:S01]  /*b100*/  IMAD R131, R165, R133, R132 ;  /* 0x00000085a5837224 */ /* 0x000fe200078e0284 */
[----:B------:R-:W-:Y:S01]  /*b110*/  IABS R134, R7 ;  /* 0x0000000700867213 */ /* 0x000fe20000000000 */
[----:B------:R-:W-:-:S02]  /*b120*/  @!P1 IMAD.IADD R129, R129, 0x1, -R165 ;  /* 0x0000000181819824 */ /* 0x000fc400078e0aa5 */
[----:B------:R-:W-:Y:S01]  /*b130*/  @!P2 IMAD.IADD R128, R128, 0x1, -R165 ;  /* 0x000000018080a824 */ /* 0x000fe200078e0aa5 */
[----:B------:R-:W-:Y:S01]  /*b140*/  ISETP.GE.AND P2, PT, R8, RZ, PT ;  /* 0x000000ff0800720c */ /* 0x000fe20003f46270 */
[----:B------:R-:W-:Y:S01]  /*b150*/  @!P4 IMAD.MOV R125, RZ, RZ, -R125 ;  /* 0x000000ffff7dc224 */ /* 0x000fe200078e0a7d */
[C---:B------:R-:W-:Y:S01]  /*b160*/  ISETP.GT.U32.AND P4, PT, R165.reuse, R129, PT ;  /* 0x00000081a500720c */ /* 0x040fe20003f84070 */
[----:B------:R-:W-:Y:S01]  /*b170*/  @!P5 IMAD.MOV R127, RZ, RZ, -R127 ;  /* 0x000000ffff7fd224 */ /* 0x000fe200078e0a7f */
[C---:B------:R-:W-:Y:S01]  /*b180*/  ISETP.GT.U32.AND P5, PT, R165.reuse, R131, PT ;  /* 0x00000083a500720c */ /* 0x040fe20003fa4070 */
[----:B------:R-:W-:Y:S01]  /*b190*/  IMAD.MOV.U32 R132, RZ, RZ, R134 ;  /* 0x000000ffff847224 */ /* 0x000fe200078e0086 */
[----:B------:R-:W-:Y:S01]  /*b1a0*/  ISETP.GT.U32.AND P1, PT, R165, R128, PT ;  /* 0x00000080a500720c */ /* 0x000fe20003f24070 */
[----:B------:R-:W-:Y:S01]  /*b1b0*/  @!P3 IMAD.MOV R126, RZ, RZ, -R126 ;  /* 0x000000ffff7eb224 */ /* 0x000fe200078e0a7e */
[----:B------:R-:W-:Y:S01]  /*b1c0*/  ISETP.GE.AND P3, PT, R4, RZ, PT ;  /* 0x000000ff0400720c */ /* 0x000fe20003f66270 */
[----:B------:R-:W-:-:S04]  /*b1d0*/  IMAD.HI.U32 R8, R9, R132, RZ ;  /* 0x0000008409087227 */ /* 0x000fc800078e00ff */
[--C-:B------:R-:W-:Y:S02]  /*b1e0*/  @!P6 IMAD.IADD R130, R130, 0x1, -R165.reuse ;  /* 0x000000018282e824 */ /* 0x100fe400078e0aa5 */
[----:B------:R-:W-:Y:S02]  /*b1f0*/  IMAD.MOV R8, RZ, RZ, -R8 ;  /* 0x000000ffff087224 */ /* 0x000fe400078e0a08 */
[----:B------:R-:W-:Y:S01]  /*b200*/  VIADD R4, R0, 0xdd ;  /* 0x000000dd00047836 */ /* 0x000fe20000000000 */
[----:B------:R-:W-:Y:S01]  /*b210*/  ISETP.GT.U32.AND P6, PT, R165, R130, PT ;  /* 0x00000082a500720c */ /* 0x000fe20003fc4070 */
[--C-:B------:R-:W-:Y:S01]  /*b220*/  @!P4 IMAD.IADD R129, R129, 0x1, -R165.reuse ;  /* 0x000000018181c824 */ /* 0x100fe200078e0aa5 */
[----:B------:R-:W-:Y:S01]  /*b230*/  ISETP.GE.AND P4, PT, R6, RZ, PT ;  /* 0x000000ff0600720c */ /* 0x000fe20003f86270 */
[----:B------:R-:W-:Y:S01]  /*b240*/  IMAD R132, R165, R8, R132 ;  /* 0x00000008a5847224 */ /* 0x000fe200078e0284 */
[----:B------:R-:W-:Y:S01]  /*b250*/  IABS R133, R4 ;  /* 0x0000000400857213 */ /* 0x000fe20000000000 */
[----:B------:R-:W-:-:S02]  /*b260*/  @!P5 IMAD.IADD R131, R131, 0x1, -R165 ;  /* 0x000000018383d824 */ /* 0x000fc400078e0aa5 */
[----:B------:R-:W-:Y:S01]  /*b270*/  @!P1 IMAD.IADD R128, R128, 0x1, -R165 ;  /* 0x0000000180809824 */ /* 0x000fe200078e0aa5 */
[----:B------:R-:W-:Y:S01]  /*b280*/  ISETP.GE.AND P1, PT, R5, RZ, PT ;  /* 0x000000ff0500720c */ /* 0x000fe20003f26270 */
[----:B------:R-:W-:Y:S01]  /*b290*/  @!P3 IMAD.MOV R129, RZ, RZ, -R129 ;  /* 0x000000ffff81b224 */ /* 0x000fe200078e0a81 */
[----:B------:R-:W-:Y:S01]  /*b2a0*/  ISETP.GT.U32.AND P5, PT, R165, R131, PT ;  /* 0x00000083a500720c */ /* 0x000fe20003fa4070 */
[----:B------:R-:W-:Y:S01]  /*b2b0*/  IMAD.HI.U32 R5, R9, R133, RZ ;  /* 0x0000008509057227 */ /* 0x000fe200078e00ff */
[----:B------:R-:W-:-:S03]  /*b2c0*/  ISETP.GT.U32.AND P3, PT, R165, R132, PT ;  /* 0x00000084a500720c */ /* 0x000fc60003f64070 */
[----:B------:R-:W-:Y:S01]  /*b2d0*/  @!P6 IMAD.IADD R130, R130, 0x1, -R165 ;  /* 0x000000018282e824 */ /* 0x000fe200078e0aa5 */
[----:B------:R-:W-:Y:S01]  /*b2e0*/  ISETP.GE.AND P6, PT, R7, RZ, PT ;  /* 0x000000ff0700720c */ /* 0x000fe20003fc6270 */
[----:B------:R-:W-:Y:S02]  /*b2f0*/  VIADD R134, R0, 0xde ;  /* 0x000000de00867836 */ /* 0x000fe40000000000 */
[----:B------:R-:W-:Y:S02]  /*b300*/  IMAD.MOV R5, RZ, RZ, -R5 ;  /* 0x000000ffff057224 */ /* 0x000fe400078e0a05 */
[----:B------:R-:W-:Y:S01]  /*b310*/  @!P1 IMAD.MOV R130, RZ, RZ, -R130 ;  /* 0x000000ffff829224 */ /* 0x000fe200078e0a82 */
[----:B------:R-:W-:Y:S01]  /*b320*/  ISETP.GE.AND P1, PT, R134, RZ, PT ;  /* 0x000000ff8600720c */ /* 0x000fe20003f26270 */
[----:B------:R-:W-:Y:S01]  /*b330*/  IMAD R133, R165, R5, R133 ;  /* 0x00000005a5857224 */ /* 0x000fe200078e0285 */
[----:B------:R-:W-:Y:S01]  /*b340*/  IABS R134, R134 ;  /* 0x0000008600867213 */ /* 0x000fe20000000000 */
[----:B------:R-:W-:-:S02]  /*b350*/  @!P5 IMAD.IADD R131, R131, 0x1, -R165 ;  /* 0x000000018383d824 */ /* 0x000fc400078e0aa5 */
[----:B------:R-:W-:Y:S02]  /*b360*/  @!P3 IMAD.IADD R132, R132, 0x1, -R165 ;  /* 0x000000018484b824 */ /* 0x000fe400078e0aa5 */
[----:B------:R-:W-:Y:S01]  /*b370*/  @!P2 IMAD.MOV R128, RZ, RZ, -R128 ;  /* 0x000000ffff80a224 */ /* 0x000fe200078e0a80 */
[----:B------:R-:W-:Y:S01]  /*b380*/  ISETP.GE.AND P2, PT, R4, RZ, PT ;  /* 0x000000ff0400720c */ /* 0x000fe20003f46270 */
[----:B------:R-:W-:Y:S01]  /*b390*/  @!P4 IMAD.MOV R131, RZ, RZ, -R131 ;  /* 0x000000ffff83c224 */ /* 0x000fe200078e0a83 */
[----:B------:R-:W-:Y:S01]  /*b3a0*/  ISETP.GT.U32.AND P3, PT, R165, R132, PT ;  /* 0x00000084a500720c */ /* 0x000fe20003f64070 */
[----:B------:R-:W-:Y:S01]  /*b3b0*/  IMAD.HI.U32 R4, R9, R134, RZ ;  /* 0x0000008609047227 */ /* 0x000fe200078e00ff */
[----:B------:R-:W-:-:S03]  /*b3c0*/  ISETP.GT.U32.AND P4, PT, R165, R133, PT ;  /* 0x00000085a500720c */ /* 0x000fc60003f84070 */
[----:B------:R-:W-:Y:S02]  /*b3d0*/  IMAD.MOV R4, RZ, RZ, -R4 ;  /* 0x000000ffff047224 */ /* 0x000fe400078e0a04 */
[C---:B------:R-:W-:Y:S02]  /*b3e0*/  VIADD R135, R0.reuse, 0xdf ;  /* 0x000000df00877836 */ /* 0x040fe40000000000 */
[----:B------:R-:W-:Y:S02]  /*b3f0*/  IMAD R134, R165, R4, R134 ;  /* 0x00000004a5867224 */ /* 0x000fe400078e0286 */
[----:B------:R-:W-:Y:S01]  /*b400*/  VIADD R5, R0, 0xe0 ;  /* 0x000000e000057836 */ /* 0x000fe20000000000 */
[----:B------:R-:W-:Y:S01]  /*b410*/  ISETP.GE.AND P5, PT, R135, RZ, PT ;  /* 0x000000ff8700720c */ /* 0x000fe20003fa6270 */
[--C-:B------:R-:W-:Y:S01]  /*b420*/  @!P3 IMAD.IADD R132, R132, 0x1, -R165.reuse ;  /* 0x000000018484b824 */ /* 0x100fe200078e0aa5 */
[----:B------:R-:W-:Y:S01]  /*b430*/  IABS R135, R135 ;  /* 0x0000008700877213 */ /* 0x000fe20000000000 */
[----:B------:R-:W-:Y:S01]  /*b440*/  @!P4 IMAD.IADD R133, R133, 0x1, -R165 ;  /* 0x000000018585c824 */ /* 0x000fe200078e0aa5 */
[----:B------:R-:W-:Y:S01]  /*b450*/  ISETP.GT.U32.AND P3, PT, R165, R134, PT ;  /* 0x00000086a500720c */ /* 0x000fe20003f64070 */
[----:B------:R-:W-:Y:S01]  /*b460*/  VIADD R149, R0, 0xe1 ;  /* 0x000000e100957836 */ /* 0x000fe20000000000 */
[----:B------:R-:W-:Y:S01]  /*b470*/  IABS R136, R5 ;  /* 0x0000000500887213 */ /* 0x000fe20000000000 */
[----:B------:R-:W-:Y:S01]  /*b480*/  IMAD.HI.U32 R4, R9, R135, RZ ;  /* 0x0000008709047227 */ /* 0x000fe200078e00ff */
[----:B------:R-:W-:-:S02]  /*b490*/  ISETP.GT.U32.AND P4, PT, R165, R133, PT ;  /* 0x00000085a500720c */ /* 0x000fc40003f84070 */
[----:B------:R-:W-:Y:S01]  /*b4a0*/  IABS R137, R149 ;  /* 0x0000009500897213 */ /* 0x000fe20000000000 */
[----:B------:R-:W-:Y:S02]  /*b4b0*/  IMAD.MOV R4, RZ, RZ, -R4 ;  /* 0x000000ffff047224 */ /* 0x000fe400078e0a04 */
[----:B------:R-:W-:-:S04]  /*b4c0*/  IMAD.HI.U32 R6, R9, R136, RZ ;  /* 0x0000008809067227 */ /* 0x000fc800078e00ff */
[----:B------:R-:W-:Y:S02]  /*b4d0*/  IMAD R135, R165, R4, R135 ;  /* 0x00000004a5877224 */ /* 0x000fe400078e0287 */
[--C-:B------:R-:W-:Y:S02]  /*b4e0*/  @!P3 IMAD.IADD R134, R134, 0x1, -R165.reuse ;  /* 0x000000018686b824 */ /* 0x100fe400078e0aa5 */
[----:B------:R-:W-:Y:S01]  /*b4f0*/  @!P4 IMAD.IADD R133, R133, 0x1, -R165 ;  /* 0x000000018585c824 */ /* 0x000fe200078e0aa5 */
[----:B------:R-:W-:Y:S01]  /*b500*/  ISETP.GT.U32.AND P4, PT, R165, R135, PT ;  /* 0x00000087a500720c */ /* 0x000fe20003f84070 */
[----:B------:R-:W-:Y:S01]  /*b510*/  IMAD.HI.U32 R7, R9, R137, RZ ;  /* 0x0000008909077227 */ /* 0x000fe200078e00ff */
[----:B------:R-:W-:-:S03]  /*b520*/  ISETP.GT.U32.AND P3, PT, R165, R134, PT ;  /* 0x00000086a500720c */ /* 0x000fc60003f64070 */
[C---:B------:R-:W-:Y:S02]  /*b530*/  VIADD R150, R0.reuse, 0xe2 ;  /* 0x000000e200967836 */ /* 0x040fe40000000000 */
[----:B------:R-:W-:Y:S02]  /*b540*/  IMAD.MOV R6, RZ, RZ, -R6 ;  /* 0x000000ffff067224 */ /* 0x000fe400078e0a06 */
[----:B------:R-:W-:Y:S01]  /*b550*/  IMAD.MOV R7, RZ, RZ, -R7 ;  /* 0x000000ffff077224 */ /* 0x000fe200078e0a07 */
[----:B------:R-:W-:Y:S01]  /*b560*/  IABS R138, R150 ;  /* 0x00000096008a7213 */ /* 0x000fe20000000000 */
[----:B------:R-:W-:Y:S02]  /*b570*/  VIADD R144, R0, 0xe3 ;  /* 0x000000e300907836 */ /* 0x000fe40000000000 */
[C---:B------:R-:W-:Y:S02]  /*b580*/  IMAD R136, R165.reuse, R6, R136 ;  /* 0x00000006a5887224 */ /* 0x040fe400078e0288 */
[C---:B------:R-:W-:Y:S01]  /*b590*/  IMAD R137, R165.reuse, R7, R137 ;  /* 0x00000007a5897224 */ /* 0x040fe200078e0289 */
[----:B------:R-:W-:Y:S01]  /*b5a0*/  IABS R139, R144 ;  /* 0x00000090008b7213 */ /* 0x000fe20000000000 */
[--C-:B------:R-:W-:Y:S01]  /*b5b0*/  @!P3 IMAD.IADD R134, R134, 0x1, -R165.reuse ;  /* 0x000000018686b824 */ /* 0x100fe200078e0aa5 */
[----:B------:R-:W-:Y:S01]  /*b5c0*/  ISETP.GT.U32.AND P3, PT, R165, R136, PT ;  /* 0x00000088a500720c */ /* 0x000fe20003f64070 */
[----:B------:R-:W-:Y:S01]  /*b5d0*/  @!P4 IMAD.IADD R135, R135, 0x1, -R165 ;  /* 0x000000018787c824 */ /* 0x000fe200078e0aa5 */
[----:B------:R-:W-:Y:S01]  /*b5e0*/  ISETP.GT.U32.AND P4, PT, R165, R137, PT ;  /* 0x00000089a500720c */ /* 0x000fe20003f84070 */
[----:B------:R-:W-:-:S04]  /*b5f0*/  IMAD.HI.U32 R8, R9, R138, RZ ;  /* 0x0000008a09087227 */ /* 0x000fc800078e00ff */
[----:B------:R-:W-:-:S04]  /*b600*/  IMAD.HI.U32 R4, R9, R139, RZ ;  /* 0x0000008b09047227 */ /* 0x000fc800078e00ff */
[----:B------:R-:W-:Y:S02]  /*b610*/  IMAD.MOV R8, RZ, RZ, -R8 ;  /* 0x000000ffff087224 */ /* 0x000fe400078e0a08 */
[----:B------:R-:W-:Y:S02]  /*b620*/  IMAD.MOV R4, RZ, RZ, -R4 ;  /* 0x000000ffff047224 */ /* 0x000fe400078e0a04 */
[C---:B------:R-:W-:Y:S02]  /*b630*/  IMAD R138, R165.reuse, R8, R138 ;  /* 0x00000008a58a7224 */ /* 0x040fe400078e028a */
[C---:B------:R-:W-:Y:S02]  /*b640*/  IMAD R139, R165.reuse, R4, R139 ;  /* 0x00000004a58b7224 */ /* 0x040fe400078e028b */
[----:B------:R-:W-:Y:S02]  /*b650*/  VIADD R6, R0, 0xe4 ;  /* 0x000000e400067836 */ /* 0x000fe40000000000 */
[--C-:B------:R-:W-:Y:S01]  /*b660*/  @!P3 IMAD.IADD R136, R136, 0x1, -R165.reuse ;  /* 0x000000018888b824 */ /* 0x100fe200078e0aa5 */
[----:B------:R-:W-:Y:S01]  /*b670*/  ISETP.GT.U32.AND P3, PT, R165, R138, PT ;  /* 0x0000008aa500720c */ /* 0x000fe20003f64070 */
[----:B------:R-:W-:Y:S01]  /*b680*/  @!P4 IMAD.IADD R137, R137, 0x1, -R165 ;  /* 0x000000018989c824 */ /* 0x000fe200078e0aa5 */
[----:B------:R-:W-:Y:S01]  /*b690*/  ISETP.GT.U32.AND P4, PT, R165, R139, PT ;  /* 0x0000008ba500720c */ /* 0x000fe20003f84070 */
[C---:B------:R-:W-:Y:S01]  /*b6a0*/  VIADD R8, R0.reuse, 0xe6 ;  /* 0x000000e600087836 */ /* 0x040fe20000000000 */
[----:B------:R-:W-:Y:S01]  /*b6b0*/  IABS R140, R6 ;  /* 0x00000006008c7213 */ /* 0x000fe20000000000 */
[----:B------:R-:W-:-:S02]  /*b6c0*/  VIADD R7, R0, 0xe5 ;  /* 0x000000e500077836 */ /* 0x000fc40000000000 */
[----:B------:R-:W-:Y:S01]  /*b6d0*/  VIADD R146, R0, 0xe7 ;  /* 0x000000e700927836 */ /* 0x000fe20000000000 */
[----:B------:R-:W-:Y:S01]  /*b6e0*/  IABS R142, R8 ;  /* 0x00000008008e7213 */ /* 0x000fe20000000000 */
[----:B------:R-:W-:Y:S01]  /*b6f0*/  IMAD.HI.U32 R145, R9, R140, RZ ;  /* 0x0000008c09917227 */ /* 0x000fe200078e00ff */
[----:B------:R-:W-:Y:S02]  /*b700*/  IABS R141, R7 ;  /* 0x00000007008d7213 */ /* 0x000fe40000000000 */
[----:B------:R-:W-:Y:S01]  /*b710*/  IABS R143, R146 ;  /* 0x00000092008f7213 */ /* 0x000fe20000000000 */
[----:B------:R-:W-:Y:S02]  /*b720*/  IMAD.MOV R4, RZ, RZ, -R145 ;  /* 0x000000ffff047224 */ /* 0x000fe400078e0a91 */
[--C-:B------:R-:W-:Y:S01]  /*b730*/  @!P3 IMAD.IADD R138, R138, 0x1, -R165.reuse ;  /* 0x000000018a8ab824 */ /* 0x100fe200078e0aa5 */
[C---:B------:R-:W-:Y:S01]  /*b740*/  ISETP.GT.U32.AND P3, PT, R165.reuse, R135, PT ;  /* 0x00000087a500720c */ /* 0x040fe20003f64070 */
[----:B------:R-:W-:Y:S01]  /*b750*/  @!P6 IMAD.MOV R132, RZ, RZ, -R132 ;  /* 0x000000ffff84e224 */ /* 0x000fe200078e0a84 */
[----:B------:R-:W-:Y:S01]  /*b760*/  ISETP.GT.U32.AND P6, PT, R165, R136, PT ;  /* 0x00000088a500720c */ /* 0x000fe20003fc4070 */
[----:B------:R-:W-:Y:S01]  /*b770*/  @!P4 IMAD.IADD R139, R139, 0x1, -R165 ;  /* 0x000000018b8bc824 */ /* 0x000fe200078e0aa5 */
[----:B------:R-:W-:Y:S01]  /*b780*/  ISETP.GT.U32.AND P4, PT, R165, R138, PT ;  /* 0x0000008aa500720c */ /* 0x000fe20003f84070 */
[----:B------:R-:W-:-:S04]  /*b790*/  IMAD.HI.U32 R145, R9, R142, RZ ;  /* 0x0000008e09917227 */ /* 0x000fc800078e00ff */
[----:B------:R-:W-:-:S04]  /*b7a0*/  IMAD.HI.U32 R147, R9, R141, RZ ;  /* 0x0000008d09937227 */ /* 0x000fc800078e00ff */
[C---:B------:R-:W-:Y:S02]  /*b7b0*/  IMAD R140, R165.reuse, R4, R140 ;  /* 0x00000004a58c7224 */ /* 0x040fe400078e028c */
[----:B------:R-:W-:Y:S01]  /*b7c0*/  @!P1 IMAD.MOV R134, RZ, RZ, -R134 ;  /* 0x000000ffff869224 */ /* 0x000fe200078e0a86 */
[----:B------:R-:W-:Y:S01]  /*b7d0*/  ISETP.GT.U32.AND P1, PT, R165, R139, PT ;  /* 0x0000008ba500720c */ /* 0x000fe20003f24070 */
[----:B------:R-:W-:Y:S02]  /*b7e0*/  IMAD.MOV R4, RZ, RZ, -R145 ;  /* 0x000000ffff047224 */ /* 0x000fe400078e0a91 */
[----:B------:R-:W-:Y:S02]  /*b7f0*/  IMAD.MOV R147, RZ, RZ, -R147 ;  /* 0x000000ffff937224 */ /* 0x000fe400078e0a93 */
[----:B------:R-:W-:-:S04]  /*b800*/  IMAD.HI.U32 R145, R9, R143, RZ ;  /* 0x0000008f09917227 */ /* 0x000fc800078e00ff */
[----:B------:R-:W-:Y:S01]  /*b810*/  @!P2 IMAD.MOV R133, RZ, RZ, -R133 ;  /* 0x000000ffff85a224 */ /* 0x000fe200078e0a85 */
[C---:B------:R-:W-:Y:S01]  /*b820*/  ISETP.GT.U32.AND P2, PT, R165.reuse, R137, PT ;  /* 0x00000089a500720c */ /* 0x040fe20003f44070 */
[----:B------:R-:W-:Y:S02]  /*b830*/  IMAD R141, R165, R147, R141 ;  /* 0x00000093a58d7224 */ /* 0x000fe400078e028d */
[----:B------:R-:W-:Y:S02]  /*b840*/  IMAD.MOV R145, RZ, RZ, -R145 ;  /* 0x000000ffff917224 */ /* 0x000fe400078e0a91 */
[----:B------:R-:W-:Y:S01]  /*b850*/  @!P3 IMAD.IADD R135, R135, 0x1, -R165 ;  /* 0x000000018787b824 */ /* 0x000fe200078e0aa5 */
[C---:B------:R-:W-:Y:S01]  /*b860*/  ISETP.GT.U32.AND P3, PT, R165.reuse, R140, PT ;  /* 0x0000008ca500720c */ /* 0x040fe20003f64070 */
[C---:B------:R-:W-:Y:S02]  /*b870*/  IMAD R143, R165.reuse, R145, R143 ;  /* 0x00000091a58f7224 */ /* 0x040fe400078e028f */
[----:B------:R-:W-:Y:S01]  /*b880*/  @!P6 IMAD.IADD R136, R136, 0x1, -R165 ;  /* 0x000000018888e824 */ /* 0x000fe200078e0aa5 */
[C---:B------:R-:W-:Y:S01]  /*b890*/  ISETP.GT.U32.AND P6, PT, R165.reuse, R141, PT ;  /* 0x0000008da500720c */ /* 0x040fe20003fc4070 */
[----:B------:R-:W-:-:S02]  /*b8a0*/  IMAD R142, R165, R4, R142 ;  /* 0x00000004a58e7224 */ /* 0x000fc400078e028e */
[--C-:B------:R-:W-:Y:S01]  /*b8b0*/  @!P1 IMAD.IADD R139, R139, 0x1, -R165.reuse ;  /* 0x000000018b8b9824 */ /* 0x100fe200078e0aa5 */
[----:B------:R-:W-:Y:S01]  /*b8c0*/  ISETP.GT.U32.AND P1, PT, R165, R143, PT ;  /* 0x0000008fa500720c */ /* 0x000fe20003f24070 */
[----:B------:R-:W-:Y:S02]  /*b8d0*/  VIADD R147, R0, 0xe8 ;  /* 0x000000e800937836 */ /* 0x000fe40000000000 */
[--C-:B------:R-:W-:Y:S01]  /*b8e0*/  @!P2 IMAD.IADD R137, R137, 0x1, -R165.reuse ;  /* 0x000000018989a824 */ /* 0x100fe200078e0aa5 */
[----:B------:R-:W-:Y:S01]  /*b8f0*/  ISETP.GT.U32.AND P2, PT, R165, R142, PT ;  /* 0x0000008ea500720c */ /* 0x000fe20003f44070 */
[--C-:B------:R-:W-:Y:S01]  /*b900*/  @!P4 IMAD.IADD R138, R138, 0x1, -R165.reuse ;  /* 0x000000018a8ac824 */ /* 0x100fe200078e0aa5 */
[----:B------:R-:W-:Y:S01]  /*b910*/  ISETP.GE.AND P4, PT, R5, RZ, PT ;  /* 0x000000ff0500720c */ /* 0x000fe20003f86270 */
[----:B------:R-:W-:Y:S01]  /*b920*/  VIADD R4, R0, 0xe9 ;  /* 0x000000e900047836 */ /* 0x000fe20000000000 */
        /* <DEDUP_REMOVED lines=8> */
[----:B------:R-:W-:Y:S01]  /*b9b0*/  ISETP.GT.U32.AND P1, PT, R165, R140, PT ;  /* 0x0000008ca500720c */ /* 0x000fe20003f24070 */
[----:B------:R-:W-:-:S04]  /*b9c0*/  IMAD.HI.U32 R151, R9, R145, RZ ;  /* 0x0000009109977227 */ /* 0x000fc800078e00ff */
[----:B------:R-:W-:Y:S02]  /*b9d0*/  IMAD.MOV R149, RZ, RZ, -R5 ;  /* 0x000000ffff957224 */ /* 0x000fe400078e0a05 */
[----:B------:R-:W-:Y:S01]  /*b9e0*/  @!P2 IMAD.IADD R142, R142, 0x1, -R165 ;  /* 0x000000018e8ea824 */ /* 0x000fe200078e0aa5 */
[----:B------:R-:W-:Y:S01]  /*b9f0*/  ISETP.GE.AND P2, PT, R144, RZ, PT ;  /* 0x000000ff9000720c */ /* 0x000fe20003f46270 */
[----:B------:R-:W-:Y:S01]  /*ba00*/  @!P4 IMAD.MOV R136, RZ, RZ, -R136 ;  /* 0x000000ffff88c224 */ /* 0x000fe200078e0a88 */
[C---:B------:R-:W-:Y:S01]  /*ba10*/  ISETP.GT.U32.AND P4, PT, R165.reuse, R141, PT ;  /* 0x0000008da500720c */ /* 0x040fe20003f84070 */
[----:B------:R-:W-:Y:S02]  /*ba20*/  IMAD.MOV R150, RZ, RZ, -R151 ;  /* 0x000000ffff967224 */ /* 0x000fe400078e0a97 */
[----:B------:R-:W-:Y:S02]  /*ba30*/  IMAD R144, R165, R149, R148 ;  /* 0x00000095a5907224 */ /* 0x000fe400078e0294 */
[----:B------:R-:W-:-:S02]  /*ba40*/  VIADD R5, R0, 0xea ;  /* 0x000000ea00057836 */ /* 0x000fc40000000000 */
[----:B------:R-:W-:Y:S01]  /*ba50*/  @!P5 IMAD.MOV R135, RZ, RZ, -R135 ;  /* 0x000000ffff87d224 */ /* 0x000fe200078e0a87 */
[C---:B------:R-:W-:Y:S01]  /*ba60*/  ISETP.GT.U32.AND P5, PT, R165.reuse, R143, PT ;  /* 0x0000008fa500720c */ /* 0x040fe20003fa4070 */
[C---:B------:R-:W-:Y:S01]  /*ba70*/  IMAD R145, R165.reuse, R150, R145 ;  /* 0x00000096a5917224 */ /* 0x040fe200078e0291 */
[----:B------:R-:W-:Y:S01]  /*ba80*/  IABS R148, R5 ;  /* 0x0000000500947213 */ /* 0x000fe20000000000 */
[----:B------:R-:W-:Y:S01]  /*ba90*/  @!P6 IMAD.MOV R138, RZ, RZ, -R138 ;  /* 0x000000ffff8ae224 */ /* 0x000fe200078e0a8a */
[C---:B------:R-:W-:Y:S01]  /*baa0*/  ISETP.GT.U32.AND P6, PT, R165.reuse, R144, PT ;  /* 0x00000090a500720c */ /* 0x040fe20003fc4070 */
[----:B------:R-:W-:Y:S01]  /*bab0*/  @!P3 IMAD.MOV R137, RZ, RZ, -R137 ;  /* 0x000000ffff89b224 */ /* 0x000fe200078e0a89 */
[C---:B------:R-:W-:Y:S01]  /*bac0*/  ISETP.GT.U32.AND P3, PT, R165.reuse, R142, PT ;  /* 0x0000008ea500720c */ /* 0x040fe20003f64070 */
[----:B------:R-:W-:Y:S01]  /*bad0*/  @!P1 IMAD.IADD R140, R140, 0x1, -R165 ;  /* 0x000000018c8c9824 */ /* 0x000fe200078e0aa5 */
[----:B------:R-:W-:Y:S01]  /*bae0*/  ISETP.GT.U32.AND P1, PT, R165, R145, PT ;  /* 0x00000091a500720c */ /* 0x000fe20003f24070 */
[----:B------:R-:W-:Y:S01]  /*baf0*/  @!P2 IMAD.MOV R139, RZ, RZ, -R139 ;  /* 0x000000ffff8ba224 */ /* 0x000fe200078e0a8b */
[----:B------:R-:W-:Y:S01]  /*bb00*/  ISETP.GE.AND P2, PT, R6, RZ, PT ;  /* 0x000000ff0600720c */ /* 0x000fe20003f46270 */
[----:B------:R-:W-:Y:S01]  /*bb10*/  @!P4 IMAD.IADD R141, R141, 0x1, -R165 ;  /* 0x000000018d8dc824 */ /* 0x000fe200078e0aa5 */
[----:B------:R-:W-:Y:S01]  /*bb20*/  ISETP.GE.AND P4, PT, R7, RZ, PT ;  /* 0x000000ff0700720c */ /* 0x000fe20003f86270 */
[----:B------:R-:W-:-:S04]  /*bb30*/  IMAD.HI.U32 R6, R9, R148, RZ ;  /* 0x0000009409067227 */ /* 0x000fc800078e00ff */
[----:B------:R-:W-:Y:S02]  /*bb40*/  IMAD.MOV R7, RZ, RZ, -R6 ;  /* 0x000000ffff077224 */ /* 0x000fe400078e0a06 */
[--C-:B------:R-:W-:Y:S01]  /*bb50*/  @!P5 IMAD.IADD R143, R143, 0x1, -R165.reuse ;  /* 0x000000018f8fd824 */ /* 0x100fe200078e0aa5 */
[----:B------:R-:W-:Y:S01]  /*bb60*/  ISETP.GE.AND P5, PT, R146, RZ, PT ;  /* 0x000000ff9200720c */ /* 0x000fe20003fa6270 */
[----:B------:R-:W-:Y:S02]  /*bb70*/  VIADD R6, R0, 0xeb ;  /* 0x000000eb00067836 */ /* 0x000fe40000000000 */
[--C-:B------:R-:W-:Y:S01]  /*bb80*/  @!P6 IMAD.IADD R144, R144, 0x1, -R165.reuse ;  /* 0x000000019090e824 */ /* 0x100fe200078e0aa5 */
[----:B------:R-:W-:Y:S01]  /*bb90*/  ISETP.GE.AND P6, PT, R147, RZ, PT ;  /* 0x000000ff9300720c */ /* 0x000fe20003fc6270 */
[----:B------:R-:W-:Y:S01]  /*bba0*/  IMAD R146, R165, R7, R148 ;  /* 0x00000007a5927224 */ /* 0x000fe200078e0294 */
[----:B------:R-:W-:Y:S01]  /*bbb0*/  IABS R147, R6 ;  /* 0x0000000600937213 */ /* 0x000fe20000000000 */
[--C-:B------:R-:W-:Y:S01]  /*bbc0*/  @!P3 IMAD.IADD R142, R142, 0x1, -R165.reuse ;  /* 0x000000018e8eb824 */ /* 0x100fe200078e0aa5 */
[----:B------:R-:W-:Y:S01]  /*bbd0*/  ISETP.GE.AND P3, PT, R8, RZ, PT ;  /* 0x000000ff0800720c */ /* 0x000fe20003f66270 */
[----:B------:R-:W-:Y:S01]  /*bbe0*/  @!P1 IMAD.IADD R145, R145, 0x1, -R165 ;  /* 0x0000000191919824 */ /* 0x000fe200078e0aa5 */
[C---:B------:R-:W-:Y:S01]  /*bbf0*/  ISETP.GT.U32.AND P1, PT, R165.reuse, R144, PT ;  /* 0x00000090a500720c */ /* 0x040fe20003f24070 */
[----:B------:R-:W-:Y:S01]  /*bc00*/  @!P4 IMAD.MOV R141, RZ, RZ, -R141 ;  /* 0x000000ffff8dc224 */ /* 0x000fe200078e0a8d */
[----:B------:R-:W-:Y:S01]  /*bc10*/  ISETP.GT.U32.AND P4, PT, R165, R146, PT ;  /* 0x00000092a500720c */ /* 0x000fe20003f84070 */
[----:B------:R-:W-:-:S04]  /*bc20*/  IMAD.HI.U32 R7, R9, R147, RZ ;  /* 0x0000009309077227 */ /* 0x000fc800078e00ff */
[----:B------:R-:W-:Y:S01]  /*bc30*/  @!P5 IMAD.MOV R143, RZ, RZ, -R143 ;  /* 0x000000ffff8fd224 */ /* 0x000fe200078e0a8f */
[----:B------:R-:W-:Y:S01]  /*bc40*/  ISETP.GE.AND P5, PT, R5, RZ, PT ;  /* 0x000000ff0500720c */ /* 0x000fe20003fa6270 */
[----:B------:R-:W-:Y:S01]  /*bc50*/  @!P2 IMAD.MOV R140, RZ, RZ, -R140 ;  /* 0x000000ffff8ca224 */ /* 0x000fe200078e0a8c */
[C---:B------:R-:W-:Y:S01]  /*bc60*/  ISETP.GT.U32.AND P2, PT, R165.reuse, R145, PT ;  /* 0x00000091a500720c */ /* 0x040fe20003f44070 */
[----:B------:R-:W-:Y:S02]  /*bc70*/  IMAD.MOV R5, RZ, RZ, -R7 ;  /* 0x000000ffff057224 */ /* 0x000fe400078e0a07 */
[----:B------:R-:W-:Y:S01]  /*bc80*/  @!P3 IMAD.MOV R142, RZ, RZ, -R142 ;  /* 0x000000ffff8eb224 */ /* 0x000fe200078e0a8e */
[----:B------:R-:W-:Y:S01]  /*bc90*/  ISETP.GE.AND P3, PT, R4, RZ, PT ;  /* 0x000000ff0400720c */ /* 0x000fe20003f66270 */
[----:B------:R-:W-:Y:S01]  /*bca0*/  @!P1 IMAD.IADD R144, R144, 0x1, -R165 ;  /* 0x0000000190909824 */ /* 0x000fe200078e0aa5 */
[----:B------:R-:W-:Y:S01]  /*bcb0*/  ISETP.GE.AND P1, PT, R6, RZ, PT ;  /* 0x000000ff0600720c */ /* 0x000fe20003f26270 */
[----:B------:R-:W-:-:S02]  /*bcc0*/  IMAD R147, R165, R5, R147 ;  /* 0x00000005a5937224 */ /* 0x000fc400078e0293 */
[----:B------:R-:W-:Y:S02]  /*bcd0*/  VIADD R4, R0, 0xec ;  /* 0x000000ec00047836 */ /* 0x000fe40000000000 */
[--C-:B------:R-:W-:Y:S02]  /*bce0*/  @!P4 IMAD.IADD R146, R146, 0x1, -R165.reuse ;  /* 0x000000019292c824 */ /* 0x100fe400078e0aa5 */
[----:B------:R-:W-:Y:S01]  /*bcf0*/  @!P6 IMAD.MOV R144, RZ, RZ, -R144 ;  /* 0x000000ffff90e224 */ /* 0x000fe200078e0a90 */
[----:B------:R-:W-:Y:S01]  /*bd00*/  ISETP.GT.U32.AND P6, PT, R165, R147, PT ;  /* 0x00000093a500720c */ /* 0x000fe20003fc4070 */
[----:B------:R-:W-:Y:S01]  /*bd10*/  @!P2 IMAD.IADD R145, R145, 0x1, -R165 ;  /* 0x000000019191a824 */ /* 0x000fe200078e0aa5 */
[----:B------:R-:W-:Y:S01]  /*bd20*/  IABS R148, R4 ;  /* 0x0000000400947213 */ /* 0x000fe20000000000 */
[----:B------:R-:W-:Y:S01]  /*bd30*/  VIADD R5, R0, 0xed ;  /* 0x000000ed00057836 */ /* 0x000fe20000000000 */
[----:B------:R-:W-:Y:S01]  /*bd40*/  ISETP.GT.U32.AND P4, PT, R165, R146, PT ;  /* 0x00000092a500720c */ /* 0x000fe20003f84070 */
[----:B------:R-:W-:Y:S01]  /*bd50*/  @!P3 IMAD.MOV R145, RZ, RZ, -R145 ;  /* 0x000000ffff91b224 */ /* 0x000fe200078e0a91 */
[----:B------:R-:W-:Y:S01]  /*bd60*/  ISETP.GE.AND P2, PT, R4, RZ, PT ;  /* 0x000000ff0400720c */ /* 0x000fe20003f46270 */
[----:B------:R-:W-:Y:S01]  /*bd70*/  IMAD.HI.U32 R6, R9, R148, RZ ;  /* 0x0000009409067227 */ /* 0x000fe200078e00ff */
[----:B------:R-:W-:-:S02]  /*bd80*/  IABS R149, R5 ;  /* 0x0000000500957213 */ /* 0x000fc40000000000 */
[----:B------:R-:W-:Y:S01]  /*bd90*/  ISETP.GE.AND P3, PT, R5, RZ, PT ;  /* 0x000000ff0500720c */ /* 0x000fe20003f66270 */
[----:B------:R-:W-:Y:S02]  /*bda0*/  IMAD.MOV R5, RZ, RZ, -R6 ;  /* 0x000000ffff057224 */ /* 0x000fe400078e0a06 */
[----:B------:R-:W-:Y:S02]  /*bdb0*/  VIADD R4, R0, 0xee ;  /* 0x000000ee00047836 */ /* 0x000fe40000000000 */
[--C-:B------:R-:W-:Y:S02]  /*bdc0*/  @!P6 IMAD.IADD R147, R147, 0x1, -R165.reuse ;  /* 0x000000019393e824 */ /* 0x100fe400078e0aa5 */
[----:B------:R-:W-:Y:S01]  /*bdd0*/  @!P4 IMAD.IADD R146, R146, 0x1, -R165 ;  /* 0x000000019292c824 */ /* 0x000fe200078e0aa5 */
[----:B------:R-:W-:Y:S01]  /*bde0*/  IABS R150, R4 ;  /* 0x0000000400967213 */ /* 0x000fe20000000000 */
[C---:B------:R-:W-:Y:S01]  /*bdf0*/  IMAD R148, R165.reuse, R5, R148 ;  /* 0x00000005a5947224 */ /* 0x040fe200078e0294 */
[----:B------:R-:W-:Y:S01]  /*be00*/  ISETP.GT.U32.AND P6, PT, R165, R147, PT ;  /* 0x00000093a500720c */ /* 0x000fe20003fc4070 */
[----:B------:R-:W-:Y:S01]  /*be10*/  @!P5 IMAD.MOV R146, RZ, RZ, -R146 ;  /* 0x000000ffff92d224 */ /* 0x000fe200078e0a92 */
[----:B------:R-:W-:Y:S01]  /*be20*/  ISETP.GE.AND P4, PT, R4, RZ, PT ;  /* 0x000000ff0400720c */ /* 0x000fe20003f86270 */
[----:B------:R-:W-:Y:S01]  /*be30*/  IMAD.HI.U32 R7, R9, R150, RZ ;  /* 0x0000009609077227 */ /* 0x000fe200078e00ff */
[----:B------:R-:W-:-:S03]  /*be40*/  ISETP.GT.U32.AND P5, PT, R165, R148, PT ;  /* 0x00000094a500720c */ /* 0x000fc60003fa4070 */
[----:B------:R-:W-:-:S04]  /*be50*/  IMAD.HI.U32 R5, R9, R149, RZ ;  /* 0x0000009509057227 */ /* 0x000fc800078e00ff */
[----:B------:R-:W-:Y:S02]  /*be60*/  IMAD.MOV R7, RZ, RZ, -R7 ;  /* 0x000000ffff077224 */ /* 0x000fe400078e0a07 */
[----:B------:R-:W-:Y:S02]  /*be70*/  VIADD R4, R0, 0xef ;  /* 0x000000ef00047836 */ /* 0x000fe40000000000 */
[----:B------:R-:W-:Y:S02]  /*be80*/  IMAD.MOV R5, RZ, RZ, -R5 ;  /* 0x000000ffff057224 */ /* 0x000fe400078e0a05 */
[----:B------:R-:W-:Y:S01]  /*be90*/  IMAD R150, R165, R7, R150 ;  /* 0x00000007a5967224 */ /* 0x000fe200078e0296 */
[----:B------:R-:W-:Y:S01]  /*bea0*/  IABS R151, R4 ;  /* 0x0000000400977213 */ /* 0x000fe20000000000 */
[--C-:B------:R-:W-:Y:S02]  /*beb0*/  @!P6 IMAD.IADD R147, R147, 0x1, -R165.reuse ;  /* 0x000000019393e824 */ /* 0x100fe400078e0aa5 */
[----:B------:R-:W-:-:S02]  /*bec0*/  @!P5 IMAD.IADD R148, R148, 0x1, -R165 ;  /* 0x000000019494d824 */ /* 0x000fc400078e0aa5 */
[C---:B------:R-:W-:Y:S02]  /*bed0*/  IMAD R149, R165.reuse, R5, R149 ;  /* 0x00000005a5957224 */ /* 0x040fe400078e0295 */
[----:B------:R-:W-:Y:S01]  /*bee0*/  @!P1 IMAD.MOV R147, RZ, RZ, -R147 ;  /* 0x000000ffff939224 */ /* 0x000fe200078e0a93 */
[C---:B------:R-:W-:Y:S01]  /*bef0*/  ISETP.GT.U32.AND P1, PT, R165.reuse, R150, PT ;  /* 0x00000096a500720c */ /* 0x040fe20003f24070 */
[----:B------:R-:W-:Y:S01]  /*bf00*/  VIADD R6, R0, 0xf0 ;  /* 0x000000f000067836 */ /* 0x000fe20000000000 */
[----:B------:R-:W-:Y:S01]  /*bf10*/  ISETP.GT.U32.AND P5, PT, R165, R148, PT ;  /* 0x00000094a500720c */ /* 0x000fe20003fa4070 */
[----:B------:R-:W-:Y:S01]  /*bf20*/  IMAD.HI.U32 R153, R9, R151, RZ ;  /* 0x0000009709997227 */ /* 0x000fe200078e00ff */
[----:B------:R-:W-:Y:S02]  /*bf30*/  ISETP.GT.U32.AND P6, PT, R165, R149, PT ;  /* 0x00000095a500720c */ /* 0x000fe40003fc4070 */
[----:B------:R-:W-:Y:S01]  /*bf40*/  IABS R152, R6 ;  /* 0x0000000600987213 */ /* 0x000fe20000000000 */
[----:B------:R-:W-:-:S02]  /*bf50*/  IMAD.MOV R154, RZ, RZ, -R153 ;  /* 0x000000ffff9a7224 */ /* 0x000fc400078e0a99 */
[C---:B------:R-:W-:Y:S02]  /*bf60*/  VIADD R8, R0.reuse, 0xf2 ;  /* 0x000000f200087836 */ /* 0x040fe40000000000 */
[----:B------:R-:W-:Y:S02]  /*bf70*/  VIADD R5, R0, 0xf1 ;  /* 0x000000f100057836 */ /* 0x000fe40000000000 */
[----:B------:R-:W-:Y:S01]  /*bf80*/  IMAD R151, R165, R154, R151 ;  /* 0x0000009aa5977224 */ /* 0x000fe200078e0297 */
[----:B------:R-:W-:Y:S01]  /*bf90*/  IABS R155, R8 ;  /* 0x00000008009b7213 */ /* 0x000fe20000000000 */
[----:B------:R-:W-:Y:S01]  /*bfa0*/  IMAD.HI.U32 R7, R9, R152, RZ ;  /* 0x0000009809077227 */ /* 0x000fe200078e00ff */
[----:B------:R-:W-:-:S03]  /*bfb0*/  IABS R156, R5 ;  /* 0x00000005009c7213 */ /* 0x000fc60000000000 */
[--C-:B------:R-:W-:Y:S02]  /*bfc0*/  @!P1 IMAD.IADD R150, R150, 0x1, -R165.reuse ;  /* 0x0000000196969824 */ /* 0x100fe400078e0aa5 */
[--C-:B------:R-:W-:Y:S01]  /*bfd0*/  @!P5 IMAD.IADD R148, R148, 0x1, -R165.reuse ;  /* 0x000000019494d824 */ /* 0x100fe200078e0aa5 */
[----:B------:R-:W-:Y:S01]  /*bfe0*/  ISETP.GT.U32.AND P5, PT, R165, R151, PT ;  /* 0x00000097a500720c */ /* 0x000fe20003fa4070 */
[----:B------:R-:W-:Y:S01]  /*bff0*/  @!P6 IMAD.IADD R149, R149, 0x1, -R165 ;  /* 0x000000019595e824 */ /* 0x000fe200078e0aa5 */
[C---:B------:R-:W-:Y:S01]  /*c000*/  ISETP.GT.U32.AND P1, PT, R165.reuse, R150, PT ;  /* 0x00000096a500720c */ /* 0x040fe20003f24070 */
[----:B------:R-:W-:Y:S02]  /*c010*/  IMAD.MOV R7, RZ, RZ, -R7 ;  /* 0x000000ffff077224 */ /* 0x000fe400078e0a07 */
[----:B------:R-:W-:Y:S01]  /*c020*/  IMAD.MOV.U32 R154, RZ, RZ, R155 ;  /* 0x000000ffff9a7224 */ /* 0x000fe200078e009b */
[----:B------:R-:W-:Y:S01]  /*c030*/  ISETP.GT.U32.AND P6, PT, R165, R149, PT ;  /* 0x00000095a500720c */ /* 0x000fe20003fc4070 */
[----:B------:R-:W-:-:S02]  /*c040*/  IMAD.MOV.U32 R153, RZ, RZ, R156 ;  /* 0x000000ffff997224 */ /* 0x000fc400078e009c */
[----:B------:R-:W-:Y:S02]  /*c050*/  IMAD R152, R165, R7, R152 ;  /* 0x00000007a5987224 */ /* 0x000fe400078e0298 */
[----:B------:R-:W-:-:S04]  /*c060*/  IMAD.HI.U32 R156, R9, R154, RZ ;  /* 0x0000009a099c7227 */ /* 0x000fc800078e00ff */
[----:B------:R-:W-:-:S04]  /*c070*/  IMAD.HI.U32 R155, R9, R153, RZ ;  /* 0x00000099099b7227 */ /* 0x000fc800078e00ff */
[----:B------:R-:W-:Y:S01]  /*c080*/  @!P2 IMAD.MOV R148, RZ, RZ, -R148 ;  /* 0x000000ffff94a224 */ /* 0x000fe200078e0a94 */
[----:B------:R-:W-:Y:S01]  /*c090*/  ISETP.GT.U32.AND P2, PT, R165, R152, PT ;  /* 0x00000098a500720c */ /* 0x000fe20003f44070 */
[----:B------:R-:W-:Y:S02]  /*c0a0*/  IMAD.MOV R156, RZ, RZ, -R156 ;  /* 0x000000ffff9c7224 */ /* 0x000fe400078e0a9c */
[----:B------:R-:W-:Y:S02]  /*c0b0*/  IMAD.MOV R155, RZ, RZ, -R155 ;  /* 0x000000ffff9b7224 */ /* 0x000fe400078e0a9b */
[--C-:B------:R-:W-:Y:S02]  /*c0c0*/  @!P5 IMAD.IADD R151, R151, 0x1, -R165.reuse ;  /* 0x000000019797d824 */ /* 0x100fe400078e0aa5 */
[----:B------:R-:W-:Y:S02]  /*c0d0*/  VIADD R7, R0, 0xf3 ;  /* 0x000000f300077836 */ /* 0x000fe40000000000 */
[C---:B------:R-:W-:Y:S01]  /*c0e0*/  IMAD R154, R165.reuse, R156, R154 ;  /* 0x0000009ca59a7224 */ /* 0x040fe200078e029a */
[----:B------:R-:W-:Y:S01]  /*c0f0*/  ISETP.GT.U32.AND P5, PT, R165, R151, PT ;  /* 0x00000097a500720c */ /* 0x000fe20003fa4070 */
[----:B------:R-:W-:-:S02]  /*c100*/  @!P1 IMAD.IADD R150, R150, 0x1, -R165 ;  /* 0x0000000196969824 */ /* 0x000fc400078e0aa5 */
[----:B------:R-:W-:Y:S02]  /*c110*/  IMAD R153, R165, R155, R153 ;  /* 0x0000009ba5997224 */ /* 0x000fe400078e0299 */
[--C-:B------:R-:W-:Y:S01]  /*c120*/  @!P6 IMAD.IADD R149, R149, 0x1, -R165.reuse ;  /* 0x000000019595e824 */ /* 0x100fe200078e0aa5 */
[----:B------:R-:W-:Y:S01]  /*c130*/  ISETP.GE.AND P6, PT, R4, RZ, PT ;  /* 0x000000ff0400720c */ /* 0x000fe20003fc6270 */
[----:B------:R-:W-:Y:S01]  /*c140*/  @!P4 IMAD.MOV R150, RZ, RZ, -R150 ;  /* 0x000000ffff96c224 */ /* 0x000fe200078e0a96 */
[----:B------:R-:W-:Y:S01]  /*c150*/  IABS R4, R7 ;  /* 0x0000000700047213 */ /* 0x000fe20000000000 */
[----:B------:R-:W-:Y:S01]  /*c160*/  @!P2 IMAD.IADD R152, R152, 0x1, -R165 ;  /* 0x000000019898a824 */ /* 0x000fe200078e0aa5 */
[C---:B------:R-:W-:Y:S01]  /*c170*/  ISETP.GT.U32.AND P4, PT, R165.reuse, R154, PT ;  /* 0x0000009aa500720c */ /* 0x040fe20003f84070 */
[----:B------:R-:W-:Y:S01]  /*c180*/  @!P3 IMAD.MOV R149, RZ, RZ, -R149 ;  /* 0x000000ffff95b224 */ /* 0x000fe200078e0a95 */
[C---:B------:R-:W-:Y:S01]  /*c190*/  ISETP.GT.U32.AND P1, PT, R165.reuse, R153, PT ;  /* 0x00000099a500720c */ /* 0x040fe20003f24070 */
[----:B------:R-:W-:Y:S01]  /*c1a0*/  IMAD.MOV.U32 R155, RZ, RZ, R4 ;  /* 0x000000ffff9b7224 */ /* 0x000fe200078e0004 */
[----:B------:R-:W-:Y:S01]  /*c1b0*/  ISETP.GT.U32.AND P3, PT, R165, R152, PT ;  /* 0x00000098a500720c */ /* 0x000fe20003f64070 */
[----:B------:R-:W-:Y:S01]  /*c1c0*/  @!P5 IMAD.IADD R151, R151, 0x1, -R165 ;  /* 0x000000019797d824 */ /* 0x000fe200078e0aa5 */
[----:B------:R-:W-:Y:S01]  /*c1d0*/  ISETP.GE.AND P2, PT, R6, RZ, PT ;  /* 0x000000ff0600720c */ /* 0x000fe20003f46270 */
[----:B------:R-:W-:Y:S01]  /*c1e0*/  IMAD.HI.U32 R4, R9, R155, RZ ;  /* 0x0000009b09047227 */ /* 0x000fe200078e00ff */
[----:B------:R-:W-:-:S03]  /*c1f0*/  ISETP.GE.AND P5, PT, R5, RZ, PT ;  /* 0x000000ff0500720c */ /* 0x000fc60003fa6270 */
[----:B------:R-:W-:Y:S02]  /*c200*/  IMAD.MOV R6, RZ, RZ, -R4 ;  /* 0x000000ffff067224 */ /* 0x000fe400078e0a04 */
[----:B------:R-:W-:Y:S02]  /*c210*/  VIADD R5, R0, 0xf5 ;  /* 0x000000f500057836 */ /* 0x000fe40000000000 */
[--C-:B------:R-:W-:Y:S01]  /*c220*/  @!P4 IMAD.IADD R154, R154, 0x1, -R165.reuse ;  /* 0x000000019a9ac824 */ /* 0x100fe200078e0aa5 */
[----:B------:R-:W-:Y:S01]  /*c230*/  ISETP.GE.AND P4, PT, R8, RZ, PT ;  /* 0x000000ff0800720c */ /* 0x000fe20003f86270 */
[----:B------:R-:W-:Y:S01]  /*c240*/  @!P1 IMAD.IADD R153, R153, 0x1, -R165 ;  /* 0x0000000199999824 */ /* 0x000fe200078e0aa5 */
[----:B------:R-:W-:Y:S01]  /*c250*/  IABS R157, R5 ;  /* 0x00000005009d7213 */ /* 0x000fe20000000000 */
[C---:B------:R-:W-:Y:S02]  /*c260*/  IMAD R155, R165.reuse, R6, R155 ;  /* 0x00000006a59b7224 */ /* 0x040fe400078e029b */
[----:B------:R-:W-:Y:S01]  /*c270*/  @!P6 IMAD.MOV R151, RZ, RZ, -R151 ;  /* 0x000000ffff97e224 */ /* 0x000fe200078e0a97 */
[C---:B------:R-:W-:Y:S01]  /*c280*/  ISETP.GT.U32.AND P6, PT, R165.reuse, R154, PT ;  /* 0x0000009aa500720c */ /* 0x040fe20003fc4070 */
[----:B------:R-:W-:Y:S01]  /*c290*/  VIADD R4, R0, 0xf4 ;  /* 0x000000f400047836 */ /* 0x000fe20000000000 */
[C---:B------:R-:W-:Y:S01]  /*c2a0*/  ISETP.GT.U32.AND P1, PT, R165.reuse, R153, PT ;  /* 0x00000099a500720c */ /* 0x040fe20003f24070 */
[----:B------:R-:W-:Y:S01]  /*c2b0*/  @!P3 IMAD.IADD R152, R152, 0x1, -R165 ;  /* 0x000000019898b824 */ /* 0x000fe200078e0aa5 */
[----:B------:R-:W-:Y:S01]  /*c2c0*/  ISETP.GT.U32.AND P3, PT, R165, R155, PT ;  /* 0x0000009ba500720c */ /* 0x000fe20003f64070 */
[----:B------:R-:W-:Y:S01]  /*c2d0*/  IMAD.HI.U32 R6, R9, R157, RZ ;  /* 0x0000009d09067227 */ /* 0x000fe200078e00ff */
[----:B------:R-:W-:-:S03]  /*c2e0*/  IABS R156, R4 ;  /* 0x00000004009c7213 */ /* 0x000fc60000000000 */
[----:B------:R-:W-:Y:S02]  /*c2f0*/  IMAD.MOV R6, RZ, RZ, -R6 ;  /* 0x000000ffff067224 */ /* 0x000fe400078e0a06 */
[----:B------:R-:W-:-:S04]  /*c300*/  IMAD.HI.U32 R8, R9, R156, RZ ;  /* 0x0000009c09087227 */ /* 0x000fc800078e00ff */
[----:B------:R-:W-:Y:S02]  /*c310*/  @!P6 IMAD.IADD R154, R154, 0x1, -R165 ;  /* 0x000000019a9ae824 */ /* 0x000fe400078e0aa5 */
[----:B------:R-:W-:Y:S02]  /*c320*/  IMAD R157, R165, R6, R157 ;  /* 0x00000006a59d7224 */ /* 0x000fe400078e029d */
[--C-:B------:R-:W-:Y:S01]  /*c330*/  @!P1 IMAD.IADD R153, R153, 0x1, -R165.reuse ;  /* 0x0000000199999824 */ /* 0x100fe200078e0aa5 */
[----:B------:R-:W-:Y:S01]  /*c340*/  ISETP.GE.AND P1, PT, R7, RZ, PT ;  /* 0x000000ff0700720c */ /* 0x000fe20003f26270 */
[----:B------:R-:W-:Y:S02]  /*c350*/  IMAD.MOV R7, RZ, RZ, -R8 ;  /* 0x000000ffff077224 */ /* 0x000fe400078e0a08 */
[----:B------:R-:W-:Y:S02]  /*c360*/  @!P3 IMAD.IADD R155, R155, 0x1, -R165 ;  /* 0x000000019b9bb824 */ /* 0x000fe400078e0aa5 */
[----:B------:R-:W-:Y:S01]  /*c370*/  @!P4 IMAD.MOV R154, RZ, RZ, -R154 ;  /* 0x000000ffff9ac224 */ /* 0x000fe200078e0a9a */
[C---:B------:R-:W-:Y:S01]  /*c380*/  ISETP.GT.U32.AND P4, PT, R165.reuse, R157, PT ;  /* 0x0000009da500720c */ /* 0x040fe20003f84070 */
[C---:B------:R-:W-:Y:S01]  /*c390*/  IMAD R156, R165.reuse, R7, R156 ;  /* 0x00000007a59c7224 */ /* 0x040fe200078e029c */
[C---:B------:R-:W-:Y:S01]  /*c3a0*/  ISETP.GT.U32.AND P3, PT, R165.reuse, R155, PT ;  /* 0x0000009ba500720c */ /* 0x040fe20003f64070 */
[----:B------:R-:W-:Y:S01]  /*c3b0*/  @!P2 IMAD.MOV R152, RZ, RZ, -R152 ;  /* 0x000000ffff98a224 */ /* 0x000fe200078e0a98 */
[----:B------:R-:W-:Y:S01]  /*c3c0*/  ISETP.GE.AND P2, PT, R4, RZ, PT ;  /* 0x000000ff0400720c */ /* 0x000fe20003f46270 */
[C---:B------:R-:W-:Y:S01]  /*c3d0*/  VIADD R4, R0.reuse, 0xf6 ;  /* 0x000000f600047836 */ /* 0x040fe20000000000 */
[----:B------:R-:W-:Y:S01]  /*c3e0*/  ISETP.GT.U32.AND P6, PT, R165, R156, PT ;  /* 0x0000009ca500720c */ /* 0x000fe20003fc4070 */
[----:B------:R-:W-:-:S02]  /*c3f0*/  VIADD R6, R0, 0xf7 ;  /* 0x000000f700067836 */ /* 0x000fc40000000000 */
[----:B------:R-:W-:Y:S01]  /*c400*/  @!P5 IMAD.MOV R153, RZ, RZ, -R153 ;  /* 0x000000ffff99d224 */ /* 0x000fe200078e0a99 */
[----:B------:R-:W-:Y:S01]  /*c410*/  IABS R158, R4 ;  /* 0x00000004009e7213 */ /* 0x000fe20000000000 */
[----:B------:R-:W-:Y:S01]  /*c420*/  VIADD R7, R0, 0xf9 ;  /* 0x000000f900077836 */ /* 0x000fe20000000000 */
[----:B------:R-:W-:Y:S01]  /*c430*/  IABS R159, R6 ;  /* 0x00000006009f7213 */ /* 0x000fe20000000000 */
[--C-:B------:R-:W-:Y:S01]  /*c440*/  @!P4 IMAD.IADD R157, R157, 0x1, -R165.reuse ;  /* 0x000000019d9dc824 */ /* 0x100fe200078e0aa5 */
[----:B------:R-:W-:Y:S01]  /*c450*/  ISETP.GE.AND P5, PT, R5, RZ, PT ;  /* 0x000000ff0500720c */ /* 0x000fe20003fa6270 */
[--C-:B------:R-:W-:Y:S01]  /*c460*/  @!P3 IMAD.IADD R155, R155, 0x1, -R165.reuse ;  /* 0x000000019b9bb824 */ /* 0x100fe200078e0aa5 */
[----:B------:R-:W-:Y:S01]  /*c470*/  ISETP.GE.AND P3, PT, R4, RZ, PT ;  /* 0x000000ff0400720c */ /* 0x000fe20003f66270 */
[----:B------:R-:W-:Y:S01]  /*c480*/  IMAD.HI.U32 R4, R9, R158, RZ ;  /* 0x0000009e09047227 */ /* 0x000fe200078e00ff */
[----:B------:R-:W-:Y:S02]  /*c490*/  ISETP.GT.U32.AND P4, PT, R165, R157, PT ;  /* 0x0000009da500720c */ /* 0x000fe40003f84070 */
[----:B------:R-:W-:Y:S01]  /*c4a0*/  IABS R163, R7 ;  /* 0x0000000700a37213 */ /* 0x000fe20000000000 */
[----:B------:R-:W-:-:S02]  /*c4b0*/  @!P6 IMAD.IADD R156, R156, 0x1, -R165 ;  /* 0x000000019c9ce824 */ /* 0x000fc400078e0aa5 */
[----:B------:R-:W-:Y:S02]  /*c4c0*/  IMAD.MOV R4, RZ, RZ, -R4 ;  /* 0x000000ffff047224 */ /* 0x000fe400078e0a04 */
[----:B------:R-:W-:Y:S01]  /*c4d0*/  VIADD R5, R0, 0xf8 ;  /* 0x000000f800057836 */ /* 0x000fe20000000000 */
[C---:B------:R-:W-:Y:S01]  /*c4e0*/  ISETP.GT.U32.AND P6, PT, R165.reuse, R156, PT ;  /* 0x0000009ca500720c */ /* 0x040fe20003fc4070 */
[----:B------:R-:W-:Y:S02]  /*c4f0*/  IMAD R158, R165, R4, R158 ;  /* 0x00000004a59e7224 */ /* 0x000fe400078e029e */
[----:B------:R-:W-:Y:S01]  /*c500*/  IMAD.HI.U32 R8, R9, R159, RZ ;  /* 0x0000009f09087227 */ /* 0x000fe200078e00ff */
[----:B------:R-:W-:-:S03]  /*c510*/  IABS R162, R5 ;  /* 0x0000000500a27213 */ /* 0x000fc60000000000 */
[----:B------:R-:W-:Y:S01]  /*c520*/  @!P1 IMAD.MOV R155, RZ, RZ, -R155 ;  /* 0x000000ffff9b9224 */ /* 0x000fe200078e0a9b */
[----:B------:R-:W-:Y:S01]  /*c530*/  ISETP.GE.AND P1, PT, R6, RZ, PT ;  /* 0x000000ff0600720c */ /* 0x000fe20003f26270 */
[----:B------:R-:W-:Y:S01]  /*c540*/  @!P4 IMAD.IADD R157, R157, 0x1, -R165 ;  /* 0x000000019d9dc824 */ /* 0x000fe200078e0aa5 */
[C---:B------:R-:W-:Y:S01]  /*c550*/  ISETP.GT.U32.AND P4, PT, R165.reuse, R158, PT ;  /* 0x0000009ea500720c */ /* 0x040fe20003f84070 */
[----:B------:R-:W-:Y:S02]  /*c560*/  IMAD.MOV R6, RZ, RZ, -R8 ;  /* 0x000000ffff067224 */ /* 0x000fe400078e0a08 */
[----:B--2---:R-:W-:Y:S02]  /*c570*/  VIADD R33, R0, 0xfa ;  /* 0x000000fa00217836 */ /* 0x004fe40000000000 */
[----:B------:R-:W-:Y:S02]  /*c580*/  IMAD R159, R165, R6, R159 ;  /* 0x00000006a59f7224 */ /* 0x000fe400078e029f */
[----:B------:R-:W-:Y:S01]  /*c590*/  IMAD.HI.U32 R4, R9, R162, RZ ;  /* 0x000000a209047227 */ /* 0x000fe200078e00ff */
[----:B------:R-:W-:-:S03]  /*c5a0*/  IABS R164, R33 ;  /* 0x0000002100a47213 */ /* 0x000fc60000000000 */
[----:B------:R-:W-:Y:S02]  /*c5b0*/  VIADD R31, R0, 0xfb ;  /* 0x000000fb001f7836 */ /* 0x000fe40000000000 */
[----:B------:R-:W-:-:S03]  /*c5c0*/  IMAD.HI.U32 R6, R9, R163, RZ ;  /* 0x000000a309067227 */ /* 0x000fc600078e00ff */
[----:B------:R-:W-:Y:S01]  /*c5d0*/  IABS R8, R31 ;  /* 0x0000001f00087213 */ /* 0x000fe20000000000 */
[----:B------:R-:W-:Y:S01]  /*c5e0*/  @!P6 IMAD.IADD R156, R156, 0x1, -R165 ;  /* 0x000000019c9ce824 */ /* 0x000fe200078e0aa5 */
[----:B------:R-:W-:Y:S01]  /*c5f0*/  ISETP.GE.AND P6, PT, R5, RZ, PT ;  /* 0x000000ff0500720c */ /* 0x000fe20003fc6270 */
[----:B------:R-:W-:Y:S02]  /*c600*/  IMAD.MOV R5, RZ, RZ, -R4 ;  /* 0x000000ffff057224 */ /* 0x000fe400078e0a04 */
[C---:B------:R-:W-:Y:S02]  /*c610*/  VIADD R30, R0.reuse, 0xfc ;  /* 0x000000fc001e7836 */ /* 0x040fe40000000000 */
[----:B------:R-:W-:Y:S02]  /*c620*/  IMAD.MOV R4, RZ, RZ, -R6 ;  /* 0x000000ffff047224 */ /* 0x000fe400078e0a06 */
[----:B------:R-:W-:Y:S02]  /*c630*/  VIADD R28, R0, 0xfe ;  /* 0x000000fe001c7836 */ /* 0x000fe40000000000 */
[----:B------:R-:W-:Y:S01]  /*c640*/  @!P5 IMAD.MOV R157, RZ, RZ, -R157 ;  /* 0x000000ffff9dd224 */ /* 0x000fe200078e0a9d */
[----:B------:R-:W-:Y:S01]  /*c650*/  ISETP.GE.AND P5, PT, R7, RZ, PT ;  /* 0x000000ff0700720c */ /* 0x000fe20003fa6270 */
[----:B------:R-:W-:Y:S01]  /*c660*/  @!P2 IMAD.MOV R156, RZ, RZ, -R156 ;  /* 0x000000ffff9ca224 */ /* 0x000fe200078e0a9c */
[C---:B------:R-:W-:Y:S01]  /*c670*/  ISETP.GT.U32.AND P2, PT, R165.reuse, R159, PT ;  /* 0x0000009fa500720c */ /* 0x040fe20003f44070 */
[----:B------:R-:W-:Y:S01]  /*c680*/  @!P4 IMAD.IADD R158, R158, 0x1, -R165 ;  /* 0x000000019e9ec824 */ /* 0x000fe200078e0aa5 */
[----:B------:R-:W-:Y:S01]  /*c690*/  IABS R7, R30 ;  /* 0x0000001e00077213 */ /* 0x000fe20000000000 */
[----:B------:R-:W-:Y:S01]  /*c6a0*/  IMAD R163, R165, R4, R163 ;  /* 0x00000004a5a37224 */ /* 0x000fe200078e02a3 */
[----:B---3--:R-:W-:Y:S01]  /*c6b0*/  IABS R35, R28 ;  /* 0x0000001c00237213 */ /* 0x008fe20000000000 */
[----:B------:R-:W-:Y:S01]  /*c6c0*/  IMAD.HI.U32 R6, R9, R164, RZ ;  /* 0x000000a409067227 */ /* 0x000fe200078e00ff */
[----:B------:R-:W-:-:S03]  /*c6d0*/  ISETP.GT.U32.AND P4, PT, R165, R158, PT ;  /* 0x0000009ea500720c */ /* 0x000fc60003f84070 */
[----:B------:R-:W-:-:S04]  /*c6e0*/  IMAD.HI.U32 R4, R9, R8, RZ ;  /* 0x0000000809047227 */ /* 0x000fc800078e00ff */
[----:B------:R-:W-:Y:S02]  /*c6f0*/  IMAD.MOV R6, RZ, RZ, -R6 ;  /* 0x000000ffff067224 */ /* 0x000fe400078e0a06 */
[----:B------:R-:W-:Y:S02]  /*c700*/  IMAD.MOV R34, RZ, RZ, -R4 ;  /* 0x000000ffff227224 */ /* 0x000fe400078e0a04 */
[----:B------:R-:W-:-:S04]  /*c710*/  IMAD.HI.U32 R32, R9, R7, RZ ;  /* 0x0000000709207227 */ /* 0x000fc800078e00ff */
[----:B------:R-:W-:Y:S02]  /*c720*/  IMAD.MOV.U32 R4, RZ, RZ, R35 ;  /* 0x000000ffff047224 */ /* 0x000fe400078e0023 */
[----:B------:R-:W-:Y:S02]  /*c730*/  IMAD R164, R165, R6, R164 ;  /* 0x00000006a5a47224 */ /* 0x000fe400078e02a4 */
[----:B------:R-:W-:Y:S02]  /*c740*/  IMAD.MOV R6, RZ, RZ, -R32 ;  /* 0x000000ffff067224 */ /* 0x000fe400078e0a20 */
[----:B------:R-:W-:-:S04]  /*c750*/  IMAD.HI.U32 R32, R9, R4, RZ ;  /* 0x0000000409207227 */ /* 0x000fc800078e00ff */
[----:B------:R-:W-:Y:S02]  /*c760*/  IMAD R162, R165, R5, R162 ;  /* 0x00000005a5a27224 */ /* 0x000fe400078e02a2 */
[----:B------:R-:W-:Y:S02]  /*c770*/  @!P2 IMAD.IADD R159, R159, 0x1, -R165 ;  /* 0x000000019f9fa824 */ /* 0x000fe400078e0aa5 */
[C---:B------:R-:W-:Y:S02]  /*c780*/  IMAD R7, R165.reuse, R6, R7 ;  /* 0x00000006a5077224 */ /* 0x040fe400078e0207 */
[----:B------:R-:W-:Y:S01]  /*c790*/  IMAD.MOV R6, RZ, RZ, -R32 ;  /* 0x000000ffff067224 */ /* 0x000fe200078e0a20 */
[C---:B------:R-:W-:Y:S01]  /*c7a0*/  ISETP.GT.U32.AND P2, PT, R165.reuse, R159, PT ;  /* 0x0000009fa500720c */ /* 0x040fe20003f44070 */
[----:B------:R-:W1:Y:S01]  /*c7b0*/  S2R R32, SR_TID.X ;  /* 0x0000000000207919 */ /* 0x000e620000002100 */
[----:B------:R-:W-:Y:S01]  /*c7c0*/  @!P4 IMAD.IADD R158, R158, 0x1, -R165 ;  /* 0x000000019e9ec824 */ /* 0x000fe200078e0aa5 */
[----:B------:R-:W-:Y:S01]  /*c7d0*/  ISETP.GT.U32.AND P4, PT, R165, R162, PT ;  /* 0x000000a2a500720c */ /* 0x000fe20003f84070 */
[----:B------:R-:W-:-:S02]  /*c7e0*/  VIADD R29, R0, 0xfd ;  /* 0x000000fd001d7836 */ /* 0x000fc40000000000 */
[C---:B------:R-:W-:Y:S02]  /*c7f0*/  IMAD R8, R165.reuse, R34, R8 ;  /* 0x00000022a5087224 */ /* 0x040fe400078e0208 */
[----:B------:R-:W-:Y:S01]  /*c800*/  @!P3 IMAD.MOV R158, RZ, RZ, -R158 ;  /* 0x000000ffff9eb224 */ /* 0x000fe200078e0a9e */
[----:B------:R-:W-:Y:S01]  /*c810*/  IABS R5, R29 ;  /* 0x0000001d00057213 */ /* 0x000fe20000000000 */
[----:B------:R-:W-:Y:S02]  /*c820*/  IMAD R4, R165, R6, R4 ;  /* 0x00000006a5047224 */ /* 0x000fe400078e0204 */
[----:B----4-:R-:W-:Y:S02]  /*c830*/  IMAD.MOV.U32 R36, RZ, RZ, R23 ;  /* 0x000000ffff247224 */ /* 0x010fe400078e0017 */
[--C-:B------:R-:W-:Y:S01]  /*c840*/  @!P2 IMAD.IADD R159, R159, 0x1, -R165.reuse ;  /* 0x000000019f9fa824 */ /* 0x100fe200078e0aa5 */
[C---:B------:R-:W-:Y:S01]  /*c850*/  ISETP.GT.U32.AND P2, PT, R165.reuse, R163, PT ;  /* 0x000000a3a500720c */ /* 0x040fe20003f44070 */
[----:B------:R-:W-:Y:S01]  /*c860*/  @!P4 IMAD.IADD R162, R162, 0x1, -R165 ;  /* 0x00000001a2a2c824 */ /* 0x000fe200078e0aa5 */
[----:B------:R-:W-:Y:S01]  /*c870*/  ISETP.GT.U32.AND P4, PT, R165, R164, PT ;  /* 0x000000a4a500720c */ /* 0x000fe20003f84070 */
[----:B------:R-:W-:-:S04]  /*c880*/  IMAD.HI.U32 R34, R9, R5, RZ ;  /* 0x0000000509227227 */ /* 0x000fc800078e00ff */
[----:B------:R-:W-:Y:S02]  /*c890*/  IMAD.MOV R34, RZ, RZ, -R34 ;  /* 0x000000ffff227224 */ /* 0x000fe400078e0a22 */
[----:B------:R-:W-:Y:S01]  /*c8a0*/  @!P1 IMAD.MOV R159, RZ, RZ, -R159 ;  /* 0x000000ffff9f9224 */ /* 0x000fe200078e0a9f */
[C---:B------:R-:W-:Y:S01]  /*c8b0*/  ISETP.GT.U32.AND P1, PT, R165.reuse, R7, PT ;  /* 0x00000007a500720c */ /* 0x040fe20003f24070 */
[----:B------:R-:W-:Y:S02]  /*c8c0*/  IMAD R5, R165, R34, R5 ;  /* 0x00000022a5057224 */ /* 0x000fe400078e0205 */
[--C-:B------:R-:W-:Y:S01]  /*c8d0*/  @!P2 IMAD.IADD R163, R163, 0x1, -R165.reuse ;  /* 0x00000001a3a3a824 */ /* 0x100fe200078e0aa5 */
[C---:B------:R-:W-:Y:S01]  /*c8e0*/  ISETP.GT.U32.AND P2, PT, R165.reuse, R162, PT ;  /* 0x000000a2a500720c */ /* 0x040fe20003f44070 */
[--C-:B------:R-:W-:Y:S02]  /*c8f0*/  @!P4 IMAD.IADD R164, R164, 0x1, -R165.reuse ;  /* 0x00000001a4a4c824 */ /* 0x100fe400078e0aa5 */
[----:B------:R-:W-:Y:S01]  /*c900*/  IMAD.MOV.U32 R23, RZ, RZ, R2 ;  /* 0x000000ffff177224 */ /* 0x000fe200078e0002 */
[----:B-1----:R-:W-:Y:S01]  /*c910*/  SHF.R.U32.HI R34, RZ, 0x6, R32 ;  /* 0x00000006ff227819 */ /* 0x002fe20000011620 */
[----:B------:R-:W-:Y:S01]  /*c920*/  IMAD.MOV.U32 R35, RZ, RZ, R22 ;  /* 0x000000ffff237224 */ /* 0x000fe200078e0016 */
[----:B------:R-:W-:Y:S01]  /*c930*/  ISETP.GT.U32.AND P3, PT, R165, R164, PT ;  /* 0x000000a4a500720c */ /* 0x000fe20003f64070 */
[----:B------:R-:W-:Y:S01]  /*c940*/  IMAD.MOV.U32 R22, RZ, RZ, R10 ;  /* 0x000000ffff167224 */ /* 0x000fe200078e000a */
[----:B------:R-:W-:Y:S01]  /*c950*/  SGXT.U32 R6, R34, 0x1 ;  /* 0x000000012206781a */ /* 0x000fe20000000000 */
[----:B------:R-:W-:Y:S01]  /*c960*/  @!P1 IMAD.IADD R7, R7, 0x1, -R165 ;  /* 0x0000000107079824 */ /* 0x000fe200078e0aa5 */
[----:B------:R-:W-:Y:S01]  /*c970*/  ISETP.GT.U32.AND P4, PT, R165, R163, PT ;  /* 0x000000a3a500720c */ /* 0x000fe20003f84070 */
[----:B------:R-:W-:Y:S01]  /*c980*/  IMAD.MOV.U32 R34, RZ, RZ, R21 ;  /* 0x000000ffff227224 */ /* 0x000fe200078e0015 */
[----:B------:R-:W-:Y:S01]  /*c990*/  IABS R32, R0 ;  /* 0x0000000000207213 */ /* 0x000fe20000000000 */
[----:B------:R-:W-:Y:S01]  /*c9a0*/  IMAD R6, R6, R160, RZ ;  /* 0x000000a006067224 */ /* 0x000fe200078e02ff */
[----:B------:R-:W-:Y:S01]  /*c9b0*/  ISETP.GE.AND P1, PT, R31, RZ, PT ;  /* 0x000000ff1f00720c */ /* 0x000fe20003f26270 */
[----:B------:R-:W-:Y:S01]  /*c9c0*/  @!P2 IMAD.IADD R162, R162, 0x1, -R165 ;  /* 0x00000001a2a2a824 */ /* 0x000fe200078e0aa5 */
[----:B------:R-:W-:Y:S01]  /*c9d0*/  ISETP.GT.U32.AND P2, PT, R165, R8, PT ;  /* 0x00000008a500720c */ /* 0x000fe20003f44070 */
[----:B------:R-:W-:-:S04]  /*c9e0*/  IMAD.HI.U32 R9, R9, R32, RZ ;  /* 0x0000002009097227 */ /* 0x000fc800078e00ff */
[----:B------:R-:W-:Y:S02]  /*c9f0*/  IMAD R6, R160, 0x2, R6 ;  /* 0x00000002a0067824 */ /* 0x000fe400078e0206 */
[----:B------:R-:W-:Y:S01]  /*ca00*/  @!P3 IMAD.IADD R164, R164, 0x1, -R165 ;  /* 0x00000001a4a4b824 */ /* 0x000fe200078e0aa5 */
[----:B------:R-:W-:Y:S01]  /*ca10*/  ISETP.GT.U32.AND P3, PT, R165, R4, PT ;  /* 0x00000004a500720c */ /* 0x000fe20003f64070 */
[----:B------:R-:W-:Y:S02]  /*ca20*/  IMAD.MOV R9, RZ, RZ, -R9 ;  /* 0x000000ffff097224 */ /* 0x000fe400078e0a09 */
[----:B------:R-:W-:Y:S02]  /*ca30*/  IMAD R6, R160, 0x2, R6 ;  /* 0x00000002a0067824 */ /* 0x000fe400078e0206 */
[----:B------:R-:W-:Y:S01]  /*ca40*/  @!P4 IMAD.IADD R163, R163, 0x1, -R165 ;  /* 0x00000001a3a3c824 */ /* 0x000fe200078e0aa5 */
[----:B------:R-:W-:Y:S01]  /*ca50*/  ISETP.GE.AND P4, PT, R33, RZ, PT ;  /* 0x000000ff2100720c */ /* 0x000fe20003f86270 */
[----:B------:R-:W-:-:S02]  /*ca60*/  IMAD R9, R165, R9, R32 ;  /* 0x00000009a5097224 */ /* 0x000fc400078e0220 */
[----:B------:R-:W-:Y:S02]  /*ca70*/  IMAD R6, R160, 0x2, R6 ;  /* 0x00000002a0067824 */ /* 0x000fe400078e0206 */
[--C-:B------:R-:W-:Y:S01]  /*ca80*/  @!P2 IMAD.IADD R8, R8, 0x1, -R165.reuse ;  /* 0x000000010808a824 */ /* 0x100fe200078e0aa5 */
[C---:B------:R-:W-:Y:S01]  /*ca90*/  ISETP.GT.U32.AND P2, PT, R165.reuse, R9, PT ;  /* 0x00000009a500720c */ /* 0x040fe20003f44070 */
[----:B------:R-:W-:Y:S02]  /*caa0*/  IMAD R6, R160, 0x2, R6 ;  /* 0x00000002a0067824 */ /* 0x000fe400078e0206 */
[----:B------:R-:W-:Y:S01]  /*cab0*/  @!P6 IMAD.MOV R162, RZ, RZ, -R162 ;  /* 0x000000ffffa2e224 */ /* 0x000fe200078e0aa2 */
[----:B------:R-:W-:Y:S01]  /*cac0*/  ISETP.GT.U32.AND P6, PT, R165, R5, PT ;  /* 0x00000005a500720c */ /* 0x000fe20003fc4070 */
[----:B------:R-:W-:Y:S01]  /*cad0*/  @!P3 IMAD.IADD R4, R4, 0x1, -R165 ;  /* 0x000000010404b824 */ /* 0x000fe200078e0aa5 */
[----:B------:R1:W-:Y:S01]  /*cae0*/  STL [R1+0x9c], R6 ;  /* 0x00009c0601007387 */ /* 0x0003e20000100800 */
[----:B------:R-:W-:-:S02]  /*caf0*/  @!P4 IMAD.MOV R164, RZ, RZ, -R164 ;  /* 0x000000ffffa4c224 */ /* 0x000fc400078e0aa4 */
[----:B------:R-:W-:Y:S01]  /*cb00*/  @!P5 IMAD.MOV R163, RZ, RZ, -R163 ;  /* 0x000000ffffa3d224 */ /* 0x000fe200078e0aa3 */
[C---:B------:R-:W-:Y:S01]  /*cb10*/  ISETP.GT.U32.AND P4, PT, R165.reuse, R4, PT ;  /* 0x00000004a500720c */ /* 0x040fe20003f84070 */
[----:B------:R-:W-:Y:S01]  /*cb20*/  IMAD.MOV.U32 R33, RZ, RZ, R20 ;  /* 0x000000ffff217224 */ /* 0x000fe200078e0014 */
[----:B------:R-:W-:Y:S01]  /*cb30*/  ISETP.GT.U32.AND P5, PT, R165, R8, PT ;  /* 0x00000008a500720c */ /* 0x000fe20003fa4070 */
[----:B------:R-:W-:Y:S02]  /*cb40*/  @!P2 IMAD.IADD R9, R9, 0x1, -R165 ;  /* 0x000000010909a824 */ /* 0x000fe400078e0aa5 */
[----:B------:R-:W-:Y:S02]  /*cb50*/  IMAD.MOV.U32 R32, RZ, RZ, R19 ;  /* 0x000000ffff207224 */ /* 0x000fe400078e0013 */
[----:B-1----:R-:W-:Y:S01]  /*cb60*/  IMAD R6, R160, 0x2, R6 ;  /* 0x00000002a0067824 */ /* 0x002fe200078e0206 */
[----:B------:R-:W-:Y:S01]  /*cb70*/  ISETP.GT.U32.AND P2, PT, R165, R9, PT ;  /* 0x00000009a500720c */ /* 0x000fe20003f44070 */
[--C-:B------:R-:W-:Y:S01]  /*cb80*/  @!P6 IMAD.IADD R5, R5, 0x1, -R165.reuse ;  /* 0x000000010505e824 */ /* 0x100fe200078e0aa5 */
[C---:B------:R-:W-:Y:S01]  /*cb90*/  ISETP.GT.U32.AND P6, PT, R165.reuse, R7, PT ;  /* 0x00000007a500720c */ /* 0x040fe20003fc4070 */
[----:B------:R-:W-:Y:S01]  /*cba0*/  IMAD.MOV.U32 R31, RZ, RZ, R18 ;  /* 0x000000ffff1f7224 */ /* 0x000fe200078e0012 */
[----:B------:R1:W-:Y:S01]  /*cbb0*/  STL [R1+0x3c], R6 ;  /* 0x00003c0601007387 */ /* 0x0003e20000100800 */
[--C-:B------:R-:W-:Y:S01]  /*cbc0*/  @!P4 IMAD.IADD R4, R4, 0x1, -R165.reuse ;  /* 0x000000010404c824 */ /* 0x100fe200078e0aa5 */
[----:B------:R-:W-:Y:S01]  /*cbd0*/  ISETP.GT.U32.AND P3, PT, R165, R5, PT ;  /* 0x00000005a500720c */ /* 0x000fe20003f64070 */
[----:B------:R-:W-:Y:S01]  /*cbe0*/  @!P5 IMAD.IADD R8, R8, 0x1, -R165 ;  /* 0x000000010808d824 */ /* 0x000fe200078e0aa5 */
[----:B------:R-:W-:Y:S01]  /*cbf0*/  ISETP.GE.AND P4, PT, R0, RZ, PT ;  /* 0x000000ff0000720c */ /* 0x000fe20003f86270 */
[----:B------:R-:W-:Y:S01]  /*cc00*/  IMAD.MOV.U32 R21, RZ, RZ, R11 ;  /* 0x000000ffff157224 */ /* 0x000fe200078e000b */
[----:B------:R-:W-:Y:S01]  /*cc10*/  ISETP.GE.AND P5, PT, R30, RZ, PT ;  /* 0x000000ff1e00720c */ /* 0x000fe20003fa6270 */
[----:B------:R-:W-:-:S02]  /*cc20*/  IMAD.MOV.U32 R30, RZ, RZ, R17 ;  /* 0x000000ffff1e7224 */ /* 0x000fc400078e0011 */
[--C-:B------:R-:W-:Y:S01]  /*cc30*/  @!P2 IMAD.IADD R9, R9, 0x1, -R165.reuse ;  /* 0x000000010909a824 */ /* 0x100fe200078e0aa5 */
[----:B------:R-:W-:Y:S01]  /*cc40*/  ISETP.NE.AND P2, PT, RZ, UR10, PT ;  /* 0x0000000aff007c0c */ /* 0x000fe2000bf45270 */
[----:B-1----:R-:W-:Y:S02]  /*cc50*/  IMAD R6, R160, 0x2, R6 ;  /* 0x00000002a0067824 */ /* 0x002fe400078e0206 */
[--C-:B------:R-:W-:Y:S01]  /*cc60*/  @!P6 IMAD.IADD R7, R7, 0x1, -R165.reuse ;  /* 0x000000010707e824 */ /* 0x100fe200078e0aa5 */
[----:B------:R-:W-:Y:S01]  /*cc70*/  ISETP.GE.AND P6, PT, R29, RZ, PT ;  /* 0x000000ff1d00720c */ /* 0x000fe20003fc6270 */
[----:B------:R-:W-:Y:S01]  /*cc80*/  @!P3 IMAD.IADD R5, R5, 0x1, -R165 ;  /* 0x000000010505b824 */ /* 0x000fe200078e0aa5 */
[----:B------:R1:W-:Y:S01]  /*cc90*/  STL [R1+0x84], R6 ;  /* 0x0000840601007387 */ /* 0x0003e20000100800 */
[----:B------:R-:W-:Y:S01]  /*cca0*/  @!P4 IMAD.MOV R9, RZ, RZ, -R9 ;  /* 0x000000ffff09c224 */ /* 0x000fe200078e0a09 */
[----:B------:R-:W-:Y:S01]  /*ccb0*/  LOP3.LUT R165, RZ, UR10, RZ, 0x33, !PT ;  /* 0x0000000affa57c12 */ /* 0x000fe2000f8e33ff */
[----:B------:R-:W-:Y:S01]  /*ccc0*/  IMAD.MOV.U32 R29, RZ, RZ, R16 ;  /* 0x000000ffff1d7224 */ /* 0x000fe200078e0010 */
[----:B------:R-:W-:Y:S01]  /*ccd0*/  ISETP.GE.AND P3, PT, R28, RZ, PT ;  /* 0x000000ff1c00720c */ /* 0x000fe20003f66270 */
[----:B------:R-:W-:Y:S01]  /*cce0*/  IMAD.MOV.U32 R28, RZ, RZ, R15 ;  /* 0x000000ffff1c7224 */ /* 0x000fe200078e000f */
[C---:B------:R-:W-:Y:S01]  /*ccf0*/  SEL R9, R165.reuse, R9, !P2 ;  /* 0x00000009a5097207 */ /* 0x040fe20005000000 */
[----:B------:R-:W-:Y:S01]  /*cd00*/  @!P1 IMAD.MOV R8, RZ, RZ, -R8 ;  /* 0x000000ffff089224 */ /* 0x000fe200078e0a08 */
[----:B------:R-:W-:Y:S01]  /*cd10*/  SEL R26, R165, R26, !P2 ;  /* 0x0000001aa51a7207 */ /* 0x000fe20005000000 */
[----:B------:R-:W-:-:S02]  /*cd20*/  @!P5 IMAD.MOV R7, RZ, RZ, -R7 ;  /* 0x000000ffff07d224 */ /* 0x000fc400078e0a07 */
[----:B-1----:R-:W-:Y:S02]  /*cd30*/  IMAD R6, R160, 0x2, R6 ;  /* 0x00000002a0067824 */ /* 0x002fe400078e0206 */
[----:B------:R-:W-:-:S03]  /*cd40*/  @!P6 IMAD.MOV R5, RZ, RZ, -R5 ;  /* 0x000000ffff05e224 */ /* 0x000fc600078e0a05 */
[----:B------:R1:W-:Y:S01]  /*cd50*/  STL [R1+0x48], R6 ;  /* 0x0000480601007387 */ /* 0x0003e20000100800 */
[----:B------:R-:W-:Y:S01]  /*cd60*/  SEL R36, R165, R36, !P2 ;  /* 0x00000024a5247207 */ /* 0x000fe20005000000 */
[----:B------:R-:W-:Y:S02]  /*cd70*/  @!P3 IMAD.MOV R4, RZ, RZ, -R4 ;  /* 0x000000ffff04b224 */ /* 0x000fe400078e0a04 */
[----:B-1----:R-:W-:-:S05]  /*cd80*/  IMAD R6, R160, 0x2, R6 ;  /* 0x00000002a0067824 */ /* 0x002fca00078e0206 */
[----:B------:R1:W-:Y:S02]  /*cd90*/  STL [R1+0x34], R6 ;  /* 0x0000340601007387 */ /* 0x0003e40000100800 */
[----:B-1----:R-:W-:-:S05]  /*cda0*/  IMAD R6, R160, 0x2, R6 ;  /* 0x00000002a0067824 */ /* 0x002fca00078e0206 */
[----:B------:R1:W-:Y:S02]  /*cdb0*/  STL [R1+0x40], R6 ;  /* 0x0000400601007387 */ /* 0x0003e40000100800 */
[----:B-1----:R-:W-:-:S05]  /*cdc0*/  IMAD R6, R160, 0x2, R6 ;  /* 0x00000002a0067824 */ /* 0x002fca00078e0206 */
[----:B------:R1:W-:Y:S04]  /*cdd0*/  STL [R1+0x44], R6 ;  /* 0x0000440601007387 */ /* 0x0003e80000100800 */
[----:B------:R2:W-:Y:S01]  /*cde0*/  STL [R1+0x1bc], R9 ;  /* 0x0001bc0901007387 */ /* 0x0005e20000100800 */
[----:B-1----:R-:W-:Y:S01]  /*cdf0*/  SEL R6, R165, R27, !P2 ;  /* 0x0000001ba5067207 */ /* 0x002fe20005000000 */
[----:B------:R-:W-:Y:S02]  /*ce00*/  IMAD.MOV.U32 R27, RZ, RZ, R14 ;  /* 0x000000ffff1b7224 */ /* 0x000fe400078e000e */
[----:B--2---:R-:W-:Y:S02]  /*ce10*/  IMAD.MOV.U32 R9, RZ, RZ, R25 ;  /* 0x000000ffff097224 */ /* 0x004fe400078e0019 */
[----:B------:R1:W-:Y:S01]  /*ce20*/  STL [R1+0x1b8], R6 ;  /* 0x0001b80601007387 */ /* 0x0003e20000100800 */
[----:B------:R-:W-:-:S03]  /*ce30*/  IMAD.MOV.U32 R25, RZ, RZ, R12 ;  /* 0x000000ffff197224 */ /* 0x000fc600078e000c */
[----:B------:R2:W-:Y:S04]  /*ce40*/  STL [R1+0x1b4], R26 ;  /* 0x0001b41a01007387 */ /* 0x0005e80000100800 */
[----:B------:R-:W3:Y:S01]  /*ce50*/  LDL.LU R20, [R1+0x168] ;  /* 0x0001680001147983 */ /* 0x000ee20000300800 */
[----:B-1----:R-:W-:-:S03]  /*ce60*/  IMAD.MOV.U32 R6, RZ, RZ, R24 ;  /* 0x000000ffff067224 */ /* 0x002fc600078e0018 */
[----:B------:R-:W4:Y:S01]  /*ce70*/  LDL.LU R19, [R1+0x164] ;  /* 0x0001640001137983 */ /* 0x000f220000300800 */
[----:B------:R-:W-:Y:S02]  /*ce80*/  IMAD.MOV.U32 R24, RZ, RZ, R3 ;  /* 0x000000ffff187224 */ /* 0x000fe400078e0003 */
[----:B--2---:R-:W-:Y:S01]  /*ce90*/  IMAD.MOV.U32 R26, RZ, RZ, R13 ;  /* 0x000000ffff1a7224 */ /* 0x004fe200078e000d */
[----:B------:R-:W2:Y:S04]  /*cea0*/  LDL.LU R18, [R1+0x160] ;  /* 0x0001600001127983 */ /* 0x000ea80000300800 */
        /* <DEDUP_REMOVED lines=9> */
[----:B------:R-:W2:Y:S01]  /*cf40*/  LDL.LU R11, [R1+0x138] ;  /* 0x00013800010b7983 */ /* 0x000ea20000300800 */
[----:B------:R-:W-:-:S02]  /*cf50*/  SEL R9, R165, R9, !P2 ;  /* 0x00000009a5097207 */ /* 0x000fc40005000000 */
[----:B------:R-:W-:-:S03]  /*cf60*/  SEL R6, R165, R6, !P2 ;  /* 0x00000006a5067207 */ /* 0x000fc60005000000 */
[----:B------:R1:W-:Y:S04]  /*cf70*/  STL [R1+0x1b0], R9 ;  /* 0x0001b00901007387 */ /* 0x0003e80000100800 */
[----:B------:R0:W-:Y:S01]  /*cf80*/  STL [R1+0x1ac], R6 ;  /* 0x0001ac0601007387 */ /* 0x0001e20000100800 */
[C---:B------:R-:W-:Y:S02]  /*cf90*/  SEL R33, R165.reuse, R33, !P2 ;  /* 0x00000021a5217207 */ /* 0x040fe40005000000 */
[C---:B-1----:R-:W-:Y:S01]  /*cfa0*/  SEL R9, R165.reuse, R35, !P2 ;  /* 0x00000023a5097207 */ /* 0x042fe20005000000 */
[----:B------:R-:W-:Y:S01]  /*cfb0*/  STL [R1+0x1a8], R36 ;  /* 0x0001a82401007387 */ /* 0x000fe20000100800 */
[----:B0-----:R-:W-:-:S03]  /*cfc0*/  SEL R6, R165, R34, !P2 ;  /* 0x00000022a5067207 */ /* 0x001fc60005000000 */
[----:B------:R0:W-:Y:S04]  /*cfd0*/  STL [R1+0x1a4], R9 ;  /* 0x0001a40901007387 */ /* 0x0001e80000100800 */
[----:B------:R1:W-:Y:S01]  /*cfe0*/  STL [R1+0x1a0], R6 ;  /* 0x0001a00601007387 */ /* 0x0003e20000100800 */
[C---:B------:R-:W-:Y:S02]  /*cff0*/  SEL R30, R165.reuse, R30, !P2 ;  /* 0x0000001ea51e7207 */ /* 0x040fe40005000000 */
[C---:B0-----:R-:W-:Y:S01]  /*d000*/  SEL R9, R165.reuse, R32, !P2 ;  /* 0x00000020a5097207 */ /* 0x041fe20005000000 */
[----:B------:R-:W-:Y:S01]  /*d010*/  STL [R1+0x19c], R33 ;  /* 0x00019c2101007387 */ /* 0x000fe20000100800 */
[----:B-1----:R-:W-:-:S03]  /*d020*/  SEL R6, R165, R31, !P2 ;  /* 0x0000001fa5067207 */ /* 0x002fc60005000000 */
        /* <DEDUP_REMOVED lines=19> */
[----:B------:R4:W-:Y:S04]  /*d160*/  STL [R1+0x170], R6 ;  /* 0x0001700601007387 */ /* 0x0009e80000100800 */
[----:B------:R-:W-:Y:S01]  /*d170*/  STL [R1+0x16c], R21 ;  /* 0x00016c1501007387 */ /* 0x000fe20000100800 */
[C---:B---3--:R-:W-:Y:S02]  /*d180*/  SEL R9, R165.reuse, R20, !P2 ;  /* 0x00000014a5097207 */ /* 0x048fe40005000000 */
[----:B----4-:R-:W-:-:S03]  /*d190*/  SEL R6, R165, R19, !P2 ;  /* 0x00000013a5067207 */ /* 0x010fc60005000000 */
[----:B------:R0:W-:Y:S01]  /*d1a0*/  STL [R1+0x168], R9 ;  /* 0x0001680901007387 */ /* 0x0001e20000100800 */
[----:B--2---:R-:W-:-:S03]  /*d1b0*/  SEL R18, R165, R18, !P2 ;  /* 0x00000012a5127207 */ /* 0x004fc60005000000 */
[----:B------:R1:W-:Y:S01]  /*d1c0*/  STL [R1+0x164], R6 ;  /* 0x0001640601007387 */ /* 0x0003e20000100800 */
[----:B0-----:R-:W-:-:S03]  /*d1d0*/  SEL R9, R165, R17, !P2 ;  /* 0x00000011a5097207 */ /* 0x001fc60005000000 */
[----:B------:R-:W-:Y:S01]  /*d1e0*/  STL [R1+0x160], R18 ;  /* 0x0001601201007387 */ /* 0x000fe20000100800 */
[----:B-1----:R-:W-:-:S03]  /*d1f0*/  SEL R6, R165, R16, !P2 ;  /* 0x00000010a5067207 */ /* 0x002fc60005000000 */
[----:B------:R0:W-:Y:S01]  /*d200*/  STL [R1+0x15c], R9 ;  /* 0x00015c0901007387 */ /* 0x0001e20000100800 */
[----:B------:R-:W-:-:S03]  /*d210*/  SEL R15, R165, R15, !P2 ;  /* 0x0000000fa50f7207 */ /* 0x000fc60005000000 */
        /* <DEDUP_REMOVED lines=9> */
[C---:B------:R-:W-:Y:S02]  /*d2b0*/  SEL R3, R165.reuse, R10, !P2 ;  /* 0x0000000aa5037207 */ /* 0x040fe40005000000 */
[C---:B-1----:R-:W-:Y:S01]  /*d2c0*/  SEL R6, R165.reuse, R2, !P2 ;  /* 0x00000002a5067207 */ /* 0x042fe20005000000 */
[----:B------:R0:W-:Y:S01]  /*d2d0*/  STL [R1+0x144], R9 ;  /* 0x0001440901007387 */ /* 0x0001e20000100800 */
[----:B------:R-:W-:-:S03]  /*d2e0*/  SEL R2, R165, R11, !P2 ;  /* 0x0000000ba5027207 */ /* 0x000fc60005000000 */
[----:B------:R1:W-:Y:S04]  /*d2f0*/  STL [R1+0x140], R6 ;  /* 0x0001400601007387 */ /* 0x0003e80000100800 */
[----:B0-----:R-:W2:Y:S04]  /*d300*/  LDL.LU R9, [R1+0x130] ;  /* 0x0001300001097983 */ /* 0x001ea80000300800 */
[----:B------:R0:W-:Y:S04]  /*d310*/  STL [R1+0x13c], R3 ;  /* 0x00013c0301007387 */ /* 0x0001e80000100800 */
[----:B-1----:R-:W3:Y:S04]  /*d320*/  LDL.LU R6, [R1+0x12c] ;  /* 0x00012c0001067983 */ /* 0x002ee80000300800 */
[----:B------:R1:W-:Y:S04]  /*d330*/  STL [R1+0x138], R2 ;  /* 0x0001380201007387 */ /* 0x0003e80000100800 */
[----:B------:R-:W4:Y:S04]  /*d340*/  LDL.LU R36, [R1+0x128] ;  /* 0x0001280001247983 */ /* 0x000f280000300800 */
        /* <DEDUP_REMOVED lines=24> */
[----:B0-----:R-:W4:Y:S04]  /*d4d0*/  LDL.LU R3, [R1+0xc0] ;  /* 0x0000c00001037983 */ /* 0x001f280000300800 */
[----:B-1----:R-:W4:Y:S04]  /*d4e0*/  LDL.LU R2, [R1+0xbc] ;  /* 0x0000bc0001027983 */ /* 0x002f280000300800 */
[----:B------:R-:W4:Y:S04]  /*d4f0*/  LDL.LU R10, [R1+0xb8] ;  /* 0x0000b800010a7983 */ /* 0x000f280000300800 */
[----:B------:R-:W4:Y:S01]  /*d500*/  LDL.LU R11, [R1+0xb4] ;  /* 0x0000b400010b7983 */ /* 0x000f220000300800 */
[----:B--2---:R-:W-:-:S02]  /*d510*/  SEL R9, R165, R9, !P2 ;  /* 0x00000009a5097207 */ /* 0x004fc40005000000 */
[----:B---3--:R-:W-:-:S03]  /*d520*/  SEL R6, R165, R6, !P2 ;  /* 0x00000006a5067207 */ /* 0x008fc60005000000 */
[----:B------:R0:W-:Y:S04]  /*d530*/  STL [R1+0x130], R9 ;  /* 0x0001300901007387 */ /* 0x0001e80000100800 */
[----:B------:R1:W-:Y:S01]  /*d540*/  STL [R1+0x12c], R6 ;  /* 0x00012c0601007387 */ /* 0x0003e20000100800 */
[C---:B----4-:R-:W-:Y:S02]  /*d550*/  SEL R36, R165.reuse, R36, !P2 ;  /* 0x00000024a5247207 */ /* 0x050fe40005000000 */
        /* <DEDUP_REMOVED lines=48> */
[----:B0-----:R-:W-:-:S03]  /*d860*/  SEL R9, R165, R3, !P2 ;  /* 0x00000003a5097207 */ /* 0x001fc60005000000 */
[----:B------:R0:W-:Y:S01]  /*d870*/  STL [R1+0xc4], R12 ;  /* 0x0000c40c01007387 */ /* 0x0001e20000100800 */
[C---:B------:R-:W-:Y:S02]  /*d880*/  SEL R3, R165.reuse, R10, !P2 ;  /* 0x0000000aa5037207 */ /* 0x040fe40005000000 */
[C---:B-1----:R-:W-:Y:S01]  /*d890*/  SEL R6, R165.reuse, R2, !P2 ;  /* 0x00000002a5067207 */ /* 0x042fe20005000000 */
[----:B------:R-:W-:Y:S01]  /*d8a0*/  STL [R1+0xc0], R9 ;  /* 0x0000c00901007387 */ /* 0x000fe20000100800 */
[----:B------:R-:W-:-:S03]  /*d8b0*/  SEL R2, R165, R11, !P2 ;  /* 0x0000000ba5027207 */ /* 0x000fc60005000000 */
[----:B------:R-:W-:Y:S04]  /*d8c0*/  STL [R1+0xbc], R6 ;  /* 0x0000bc0601007387 */ /* 0x000fe80000100800 */
[----:B------:R-:W2:Y:S04]  /*d8d0*/  LDL.LU R36, [R1+0xb0] ;  /* 0x0000b00001247983 */ /* 0x000ea80000300800 */
[----:B------:R1:W-:Y:S04]  /*d8e0*/  STL [R1+0xb8], R3 ;  /* 0x0000b80301007387 */ /* 0x0003e80000100800 */
[----:B------:R-:W3:Y:S04]  /*d8f0*/  LDL.LU R35, [R1+0xac] ;  /* 0x0000ac0001237983 */ /* 0x000ee80000300800 */
[----:B------:R4:W-:Y:S04]  /*d900*/  STL [R1+0xb4], R2 ;  /* 0x0000b40201007387 */ /* 0x0009e80000100800 */
[----:B------:R-:W3:Y:S04]  /*d910*/  LDL.LU R34, [R1+0xa8] ;  /* 0x0000a80001227983 */ /* 0x000ee80000300800 */
        /* <DEDUP_REMOVED lines=21> */
[----:B0-----:R-:W3:Y:S04]  /*da70*/  LDL.LU R12, [R1+0x28] ;  /* 0x00002800010c7983 */ /* 0x001ee80000300800 */
[----:B-1----:R-:W3:Y:S04]  /*da80*/  LDL.LU R3, [R1+0x24] ;  /* 0x0000240001037983 */ /* 0x002ee80000300800 */
[----:B----4-:R-:W4:Y:S04]  /*da90*/  LDL.LU R2, [R1+0x20] ;  /* 0x0000200001027983 */ /* 0x010f280000300800 */
[----:B------:R-:W4:Y:S04]  /*daa0*/  LDL.LU R10, [R1+0x1c] ;  /* 0x00001c00010a7983 */ /* 0x000f280000300800 */
[----:B------:R-:W4:Y:S04]  /*dab0*/  LDL.LU R11, [R1+0x18] ;  /* 0x00001800010b7983 */ /* 0x000f280000300800 */
[----:B------:R-:W4:Y:S04]  /*dac0*/  LDL.LU R6, [R1+0x14] ;  /* 0x0000140001067983 */ /* 0x000f280000300800 */
[----:B------:R-:W4:Y:S01]  /*dad0*/  LDL.LU R9, [R1+0x10] ;  /* 0x0000100001097983 */ /* 0x000f220000300800 */
[----:B--2---:R-:W-:-:S05]  /*dae0*/  SEL R36, R165, R36, !P2 ;  /* 0x00000024a5247207 */ /* 0x004fca0005000000 */
[----:B------:R0:W-:Y:S01]  /*daf0*/  STL [R1+0xb0], R36 ;  /* 0x0000b02401007387 */ /* 0x0001e20000100800 */
[----:B---3--:R-:W-:-:S03]  /*db00*/  SEL R35, R165, R35, !P2 ;  /* 0x00000023a5237207 */ /* 0x008fc60005000000 */
[----:B0-----:R-:W2:Y:S01]  /*db10*/  LDL.LU R36, [R1+0x2084] ;  /* 0x0020840001247983 */ /* 0x001ea20000300800 */
[----:B------:R-:W-:-:S03]  /*db20*/  SEL R34, R165, R34, !P2 ;  /* 0x00000022a5227207 */ /* 0x000fc60005000000 */
[----:B------:R0:W-:Y:S01]  /*db30*/  STL [R1+0xac], R35 ;  /* 0x0000ac2301007387 */ /* 0x0001e20000100800 */
[C---:B------:R-:W-:Y:S02]  /*db40*/  SEL R33, R165.reuse, R33, !P2 ;  /* 0x00000021a5217207 */ /* 0x040fe40005000000 */
[C---:B------:R-:W-:Y:S01]  /*db50*/  SEL R32, R165.reuse, R32, !P2 ;  /* 0x00000020a5207207 */ /* 0x040fe20005000000 */
[----:B0-----:R-:W3:Y:S01]  /*db60*/  LDL.LU R35, [R1+0x2080] ;  /* 0x0020800001237983 */ /* 0x001ee20000300800 */
[----:B------:R-:W-:-:S03]  /*db70*/  SEL R31, R165, R31, !P2 ;  /* 0x0000001fa51f7207 */ /* 0x000fc60005000000 */
[----:B------:R0:W-:Y:S01]  /*db80*/  STL [R1+0xa8], R34 ;  /* 0x0000a82201007387 */ /* 0x0001e20000100800 */
[C---:B------:R-:W-:Y:S02]  /*db90*/  SEL R30, R165.reuse, R30, !P2 ;  /* 0x0000001ea51e7207 */ /* 0x040fe40005000000 */
[C---:B------:R-:W-:Y:S01]  /*dba0*/  SEL R29, R165.reuse, R29, !P2 ;  /* 0x0000001da51d7207 */ /* 0x040fe20005000000 */
[----:B0-----:R-:W2:Y:S04]  /*dbb0*/  LDL.LU R34, [R1+0x207c] ;  /* 0x00207c0001227983 */ /* 0x001ea80000300800 */
[----:B------:R0:W-:Y:S01]  /*dbc0*/  STL [R1+0xa4], R33 ;  /* 0x0000a42101007387 */ /* 0x0001e20000100800 */
[C---:B------:R-:W-:Y:S02]  /*dbd0*/  SEL R28, R165.reuse, R28, !P2 ;  /* 0x0000001ca51c7207 */ /* 0x040fe40005000000 */
[C---:B------:R-:W-:Y:S01]  /*dbe0*/  SEL R27, R165.reuse, R27, !P2 ;  /* 0x0000001ba51b7207 */ /* 0x040fe20005000000 */
[----:B0-----:R-:W2:Y:S04]  /*dbf0*/  LDL.LU R33, [R1+0x2078] ;  /* 0x0020780001217983 */ /* 0x001ea80000300800 */
[----:B------:R0:W-:Y:S01]  /*dc00*/  STL [R1+0x98], R32 ;  /* 0x0000982001007387 */ /* 0x0001e20000100800 */
[----:B------:R-:W-:-:S03]  /*dc10*/  SEL R26, R165, R26, !P2 ;  /* 0x0000001aa51a7207 */ /* 0x000fc60005000000 */
        /* <DEDUP_REMOVED lines=47> */
[----:B----4-:R-:W-:-:S03]  /*df10*/  SEL R2, R165, R2, !P2 ;  /* 0x00000002a5027207 */ /* 0x010fc60005000000 */
[----:B0-----:R-:W4:Y:S04]  /*df20*/  LDL.LU R16, [R1+0x2034] ;  /* 0x0020340001107983 */ /* 0x001f280000300800 */
[----:B------:R0:W-:Y:S01]  /*df30*/  STL [R1+0x38], R15 ;  /* 0x0000380f01007387 */ /* 0x0001e20000100800 */
[----:B------:R-:W-:-:S03]  /*df40*/  SEL R10, R165, R10, !P2 ;  /* 0x0000000aa50a7207 */ /* 0x000fc60005000000 */
[----:B0-----:R-:W2:Y:S04]  /*df50*/  LDL.LU R15, [R1+0x2030] ;  /* 0x00203000010f7983 */ /* 0x001ea80000300800 */
[----:B------:R0:W-:Y:S01]  /*df60*/  STL [R1+0x30], R14 ;  /* 0x0000300e01007387 */ /* 0x0001e20000100800 */
[----:B------:R-:W-:-:S03]  /*df70*/  SEL R11, R165, R11, !P2 ;  /* 0x0000000ba50b7207 */ /* 0x000fc60005000000 */
[----:B0-----:R-:W2:Y:S04]  /*df80*/  LDL.LU R14, [R1+0x202c] ;  /* 0x00202c00010e7983 */ /* 0x001ea80000300800 */
[----:B------:R0:W-:Y:S04]  /*df90*/  STL [R1+0x2c], R13 ;  /* 0x00002c0d01007387 */ /* 0x0001e80000100800 */
[----:B0-----:R-:W2:Y:S04]  /*dfa0*/  LDL.LU R13, [R1+0x2028] ;  /* 0x00202800010d7983 */ /* 0x001ea80000300800 */
[----:B------:R0:W-:Y:S04]  /*dfb0*/  STL [R1+0x28], R12 ;  /* 0x0000280c01007387 */ /* 0x0001e80000100800 */
[----:B0-----:R-:W2:Y:S04]  /*dfc0*/  LDL.LU R12, [R1+0x2024] ;  /* 0x00202400010c7983 */ /* 0x001ea80000300800 */
[----:B------:R0:W-:Y:S04]  /*dfd0*/  STL [R1+0x24], R3 ;  /* 0x0000240301007387 */ /* 0x0001e80000100800 */
[----:B0-----:R-:W3:Y:S04]  /*dfe0*/  LDL.LU R3, [R1+0x2020] ;  /* 0x0020200001037983 */ /* 0x001ee80000300800 */
[----:B------:R0:W-:Y:S04]  /*dff0*/  STL [R1+0x20], R2 ;  /* 0x0000200201007387 */ /* 0x0001e80000100800 */
[----:B0-----:R-:W3:Y:S04]  /*e000*/  LDL.LU R2, [R1+0x201c] ;  /* 0x00201c0001027983 */ /* 0x001ee80000300800 */
[----:B------:R0:W-:Y:S04]  /*e010*/  STL [R1+0x1c], R10 ;  /* 0x00001c0a01007387 */ /* 0x0001e80000100800 */
[----:B0-----:R-:W3:Y:S04]  /*e020*/  LDL.LU R10, [R1+0x2018] ;  /* 0x00201800010a7983 */ /* 0x001ee80000300800 */
[----:B------:R0:W-:Y:S04]  /*e030*/  STL [R1+0x18], R11 ;  /* 0x0000180b01007387 */ /* 0x0001e80000100800 */
[----:B0-----:R-:W3:Y:S01]  /*e040*/  LDL.LU R11, [R1+0x2014] ;  /* 0x00201400010b7983 */ /* 0x001ee20000300800 */
[----:B------:R-:W-:-:S02]  /*e050*/  SEL R6, R165, R6, !P2 ;  /* 0x00000006a5067207 */ /* 0x000fc40005000000 */
[----:B------:R-:W-:-:S03]  /*e060*/  SEL R9, R165, R9, !P2 ;  /* 0x00000009a5097207 */ /* 0x000fc60005000000 */
[----:B------:R-:W-:Y:S04]  /*e070*/  STL [R1+0x14], R6 ;  /* 0x0000140601007387 */ /* 0x000fe80000100800 */
[----:B------:R3:W-:Y:S01]  /*e080*/  STL [R1+0x10], R9 ;  /* 0x0000100901007387 */ /* 0x0007e20000100800 */
[C---:B--2---:R-:W-:Y:S02]  /*e090*/  SEL R12, R165.reuse, R12, !P2 ;  /* 0x0000000ca50c7207 */ /* 0x044fe40005000000 */
[C---:B---3--:R-:W-:Y:S02]  /*e0a0*/  SEL R9, R165.reuse, R11, !P2 ;  /* 0x0000000ba5097207 */ /* 0x048fe40005000000 */
[----:B------:R-:W2:Y:S04]  /*e0b0*/  LDL.LU R11, [R1+0x2010] ;  /* 0x00201000010b7983 */ /* 0x000ea80000300800 */
[----:B------:R0:W-:Y:S02]  /*e0c0*/  STL [R1+0xc], R9 ;  /* 0x00000c0901007387 */ /* 0x0001e40000100800 */
[----:B0-----:R-:W-:-:S02]  /*e0d0*/  SEL R9, R165, R10, !P2 ;  /* 0x0000000aa5097207 */ /* 0x001fc40005000000 */
[----:B------:R-:W3:Y:S04]  /*e0e0*/  LDL.LU R10, [R1+0x200c] ;  /* 0x00200c00010a7983 */ /* 0x000ee80000300800 */
[----:B------:R0:W-:Y:S02]  /*e0f0*/  STL [R1+0x8], R9 ;  /* 0x0000080901007387 */ /* 0x0001e40000100800 */
[C---:B0-----:R-:W-:Y:S02]  /*e100*/  SEL R9, R165.reuse, R2, !P2 ;  /* 0x00000002a5097207 */ /* 0x041fe40005000000 */
[----:B------:R0:W5:Y:S04]  /*e110*/  LDL.LU R2, [R1+0x2008] ;  /* 0x0020080001027983 */ /* 0x0001680000300800 */
[----:B------:R1:W-:Y:S02]  /*e120*/  STL [R1+0x4], R9 ;  /* 0x0000040901007387 */ /* 0x0003e40000100800 */
[----:B-1----:R-:W-:-:S02]  /*e130*/  SEL R9, R165, R3, !P2 ;  /* 0x00000003a5097207 */ /* 0x002fc40005000000 */
[----:B------:R0:W5:Y:S04]  /*e140*/  LDL.LU R3, [R1+0x2004] ;  /* 0x0020040001037983 */ /* 0x0001680000300800 */
[----:B------:R1:W-:Y:S04]  /*e150*/  STL [R1], R9 ;  /* 0x0000000901007387 */ /* 0x0003e80000100800 */
[----:B------:R0:W-:Y:S01]  /*e160*/  STL [R1+0x18c], R12 ;  /* 0x00018c0c01007387 */ /* 0x0001e20000100800 */
[C---:B-1----:R-:W-:Y:S02]  /*e170*/  SEL R9, R165.reuse, R13, !P2 ;  /* 0x0000000da5097207 */ /* 0x042fe40005000000 */
[----:B------:R-:W-:-:S02]  /*e180*/  SEL R13, R165, R14, !P2 ;  /* 0x0000000ea50d7207 */ /* 0x000fc40005000000 */
[C---:B0-----:R-:W-:Y:S01]  /*e190*/  SEL R12, R165.reuse, R15, !P2 ;  /* 0x0000000fa50c7207 */ /* 0x041fe20005000000 */
[----:B------:R4:W-:Y:S04]  /*e1a0*/  STL [R1+0x1c0], R9 ;  /* 0x0001c00901007387 */ /* 0x0009e80000100800 */
[----:B------:R0:W-:Y:S01]  /*e1b0*/  STL [R1+0x1c4], R13 ;  /* 0x0001c40d01007387 */ /* 0x0001e20000100800 */
[----:B----4-:R-:W-:-:S03]  /*e1c0*/  SEL R9, R165, R16, !P2 ;  /* 0x00000010a5097207 */ /* 0x010fc60005000000 */
[----:B------:R1:W-:Y:S01]  /*e1d0*/  STL [R1+0x1cc], R12 ;  /* 0x0001cc0c01007387 */ /* 0x0003e20000100800 */
[----:B0-----:R-:W-:-:S03]  /*e1e0*/  SEL R13, R165, R17, !P2 ;  /* 0x00000011a50d7207 */ /* 0x001fc60005000000 */
[----:B------:R0:W-:Y:S01]  /*e1f0*/  STL [R1+0x1c8], R9 ;  /* 0x0001c80901007387 */ /* 0x0001e20000100800 */
[----:B-1----:R-:W-:-:S03]  /*e200*/  SEL R12, R165, R18, !P2 ;  /* 0x00000012a50c7207 */ /* 0x002fc60005000000 */
[----:B------:R1:W-:Y:S01]  /*e210*/  STL [R1+0x1d0], R13 ;  /* 0x0001d00d01007387 */ /* 0x0003e20000100800 */
[----:B0-----:R-:W-:-:S03]  /*e220*/  SEL R9, R165, R19, !P2 ;  /* 0x00000013a5097207 */ /* 0x001fc60005000000 */
[----:B------:R0:W-:Y:S04]  /*e230*/  STL [R1+0x1d4], R12 ;  /* 0x0001d40c01007387 */ /* 0x0001e80000100800 */
[----:B------:R4:W-:Y:S01]  /*e240*/  STL [R1+0x1d8], R9 ;  /* 0x0001d80901007387 */ /* 0x0009e20000100800 */
[C---:B-1----:R-:W-:Y:S02]  /*e250*/  SEL R13, R165.reuse, R20, !P2 ;  /* 0x00000014a50d7207 */ /* 0x042fe40005000000 */
[----:B0-----:R-:W-:-:S03]  /*e260*/  SEL R12, R165, R21, !P2 ;  /* 0x00000015a50c7207 */ /* 0x001fc60005000000 */
[----:B------:R0:W-:Y:S01]  /*e270*/  STL [R1+0x1e0], R13 ;  /* 0x0001e00d01007387 */ /* 0x0001e20000100800 */
[----:B----4-:R-:W-:-:S03]  /*e280*/  SEL R9, R165, R22, !P2 ;  /* 0x00000016a5097207 */ /* 0x010fc60005000000 */
[----:B------:R1:W-:Y:S04]  /*e290*/  STL [R1+0x1dc], R12 ;  /* 0x0001dc0c01007387 */ /* 0x0003e80000100800 */
[----:B------:R4:W-:Y:S01]  /*e2a0*/  STL [R1+0x1e4], R9 ;  /* 0x0001e40901007387 */ /* 0x0009e20000100800 */
[C---:B0-----:R-:W-:Y:S02]  /*e2b0*/  SEL R13, R165.reuse, R23, !P2 ;  /* 0x00000017a50d7207 */ /* 0x041fe40005000000 */
[----:B-1----:R-:W-:-:S03]  /*e2c0*/  SEL R12, R165, R24, !P2 ;  /* 0x00000018a50c7207 */ /* 0x002fc60005000000 */
        /* <DEDUP_REMOVED lines=119> */
[C---:B-1----:R-:W-:Y:S02]  /*ea40*/  SEL R12, R165.reuse, R105, !P2 ;  /* 0x00000069a50c7207 */ /* 0x042fe40005000000 */
[----:B----4-:R-:W-:-:S03]  /*ea50*/  SEL R9, R165, R106, !P2 ;  /* 0x0000006aa5097207 */ /* 0x010fc60005000000 */
[----:B------:R0:W-:Y:S04]  /*ea60*/  STL [R1+0x3c0], R12 ;  /* 0x0003c00c01007387 */ /* 0x0001e80000100800 */
[----:B------:R1:W-:Y:S04]  /*ea70*/  STL [R1+0x3bc], R9 ;  /* 0x0003bc0901007387 */ /* 0x0003e80000100800 */
[----:B------:R-:W-:Y:S04]  /*ea80*/  STL [R1+0x3b8], R13 ;  /* 0x0003b80d01007387 */ /* 0x000fe80000100800 */
[----:B------:R-:W4:Y:S01]  /*ea90*/  LDL R66, [R1+0x44] ;  /* 0x0000440001427983 */ /* 0x000f220000100800 */
[----:B0-----:R-:W-:-:S02]  /*eaa0*/  SEL R12, R165, R108, !P2 ;  /* 0x0000006ca50c7207 */ /* 0x001fc40005000000 */
[----:B-1----:R-:W-:-:S03]  /*eab0*/  SEL R9, R165, R109, !P2 ;  /* 0x0000006da5097207 */ /* 0x002fc60005000000 */
[----:B------:R-:W-:Y:S04]  /*eac0*/  STL [R1+0x3b4], R12 ;  /* 0x0003b40c01007387 */ /* 0x000fe80000100800 */
[----:B------:R0:W-:Y:S02]  /*ead0*/  STL [R1+0x3b0], R9 ;  /* 0x0003b00901007387 */ /* 0x0001e40000100800 */
[----:B0-----:R-:W0:Y:S01]  /*eae0*/  S2R R9, SR_TID.X ;  /* 0x0000000000097919 */ /* 0x001e220000002100 */
[C---:B------:R-:W-:Y:S02]  /*eaf0*/  SEL R106, R165.reuse, R8, !P2 ;  /* 0x00000008a56a7207 */ /* 0x040fe40005000000 */
[C---:B------:R-:W-:Y:S02]  /*eb00*/  SEL R105, R165.reuse, R7, !P2 ;  /* 0x00000007a5697207 */ /* 0x040fe40005000000 */
[----:B------:R-:W-:-:S02]  /*eb10*/  SEL R8, R165, R5, !P2 ;  /* 0x00000005a5087207 */ /* 0x000fc40005000000 */
[C---:B------:R-:W-:Y:S01]  /*eb20*/  SEL R7, R165.reuse, R4, !P2 ;  /* 0x00000004a5077207 */ /* 0x040fe20005000000 */
[----:B------:R-:W1:Y:S01]  /*eb30*/  S2R R6, SR_TID.X ;  /* 0x0000000000067919 */ /* 0x000e620000002100 */
[----:B---3--:R-:W-:Y:S01]  /*eb40*/  IMAD R10, R10, UR4, RZ ;  /* 0x000000040a0a7c24 */ /* 0x008fe2000f8e02ff */
[----:B------:R-:W-:Y:S01]  /*eb50*/  USHF.L.U32 UR4, UR5, 0x15, URZ ;  /* 0x0000001505047899 */ /* 0x000fe200080006ff */
[----:B------:R-:W-:Y:S03]  /*eb60*/  STL [R1+0x3cc], R8 ;  /* 0x0003cc0801007387 */ /* 0x000fe60000100800 */
[----:B------:R-:W-:Y:S01]  /*eb70*/  ULOP3.LUT UR12, UR4, 0x600000, URZ, 0xc0, !UPT ;  /* 0x00600000040c7892 */ /* 0x000fe2000f8ec0ff */
[----:B------:R3:W-:Y:S01]  /*eb80*/  STL [R1+0x3c8], R7 ;  /* 0x0003c80701007387 */ /* 0x0007e20000100800 */
[----:B------:R-:W-:Y:S02]  /*eb90*/  SEL R109, R165, R162, !P2 ;  /* 0x000000a2a56d7207 */ /* 0x000fe40005000000 */
[----:B------:R-:W-:Y:S01]  /*eba0*/  UIADD3 UR12, UPT, UPT, UR8, UR12, URZ ;  /* 0x0000000c080c7290 */ /* 0x000fe2000fffe0ff */
[----:B0-----:R-:W-:-:S05]  /*ebb0*/  LOP3.LUT R9, R9, 0x7f, RZ, 0xc0, !PT ;  /* 0x0000007f09097812 */ /* 0x001fca00078ec0ff */
[----:B------:R-:W-:-:S04]  /*ebc0*/  IMAD R4, R9, R161, RZ ;  /* 0x000000a109047224 */ /* 0x000fc800078e02ff */
[----:B---3--:R-:W-:Y:S01]  /*ebd0*/  IMAD R7, R161, 0x80, R4 ;  /* 0x00000080a1077824 */ /* 0x008fe200078e0204 */
[----:B------:R-:W-:-:S04]  /*ebe0*/  SEL R108, R165, R163, !P2 ;  /* 0x000000a3a56c7207 */ /* 0x000fc80005000000 */
[----:B------:R-:W-:Y:S02]  /*ebf0*/  LEA R162, P3, R7, UR18, 0x1 ;  /* 0x0000001207a27c11 */ /* 0x000fe4000f8608ff */
[----:B--2---:R-:W-:Y:S02]  /*ec00*/  SEL R5, R165, R11, !P2 ;  /* 0x0000000ba5057207 */ /* 0x004fe40005000000 */
[----:B------:R-:W-:Y:S01]  /*ec10*/  LEA.HI.X.SX32 R163, R7, UR19, 0x1, P3 ;  /* 0x0000001307a37c11 */ /* 0x000fe200098f0eff */
[----:B------:R-:W-:Y:S01]  /*ec20*/  IMAD.U32 R18, RZ, RZ, UR12 ;  /* 0x0000000cff127e24 */ /* 0x000fe2000f8e00ff */
[----:B------:R-:W-:Y:S01]  /*ec30*/  PRMT R7, RZ, 0x7610, R7 ;  /* 0x00007610ff077816 */ /* 0x000fe20000000007 */
[----:B------:R0:W-:Y:S04]  /*ec40*/  STL [R1+0x3c4], R5 ;  /* 0x0003c40501007387 */ /* 0x0001e80000100800 */
[----:B------:R2:W-:Y:S04]  /*ec50*/  STL.S16 [R1+0x11a8], R7 ;  /* 0x0011a80701007387 */ /* 0x0005e80000100600 */
[----:B------:R3:W-:Y:S01]  /*ec60*/  STL [R1+0x1ffc], R18 ;  /* 0x001ffc1201007387 */ /* 0x0007e20000100800 */
[----:B-1----:R-:W-:-:S02]  /*ec70*/  SHF.R.U32.HI R6, RZ, 0x6, R6 ;  /* 0x00000006ff067819 */ /* 0x002fc40000011606 */
[C---:B------:R-:W-:Y:S02]  /*ec80*/  SEL R80, R165.reuse, R80, !P2 ;  /* 0x00000050a5507207 */ /* 0x040fe40005000000 */
[C---:B------:R-:W-:Y:S02]  /*ec90*/  SEL R84, R165.reuse, R84, !P2 ;  /* 0x00000054a5547207 */ /* 0x040fe40005000000 */
[C---:B------:R-:W-:Y:S02]  /*eca0*/  SEL R85, R165.reuse, R85, !P2 ;  /* 0x00000055a5557207 */ /* 0x040fe40005000000 */
[C---:B------:R-:W-:Y:S02]  /*ecb0*/  SEL R86, R165.reuse, R86, !P2 ;  /* 0x00000056a5567207 */ /* 0x040fe40005000000 */
[C---:B------:R-:W-:Y:S02]  /*ecc0*/  SEL R87, R165.reuse, R87, !P2 ;  /* 0x00000057a5577207 */ /* 0x040fe40005000000 */
[----:B------:R-:W-:-:S02]  /*ecd0*/  SEL R88, R165, R88, !P2 ;  /* 0x00000058a5587207 */ /* 0x000fc40005000000 */
        /* <DEDUP_REMOVED lines=66> */
[----:B------:R-:W-:Y:S02]  /*f100*/  SEL R107, R165, R164, !P2 ;  /* 0x000000a4a56b7207 */ /* 0x000fe40005000000 */
[----:B------:R-:W-:Y:S02]  /*f110*/  LEA R82, P2, R4, UR18, 0x1 ;  /* 0x0000001204527c11 */ /* 0x000fe4000f8408ff */
[----:B------:R-:W-:Y:S02]  /*f120*/  SGXT.U32 R6, R6, 0x1 ;  /* 0x000000010606781a */ /* 0x000fe40000000000 */
[----:B0-----:R-:W-:Y:S02]  /*f130*/  LEA R5, P1, R10, UR16, 0x1 ;  /* 0x000000100a057c11 */ /* 0x001fe4000f8208ff */
[----:B------:R-:W-:Y:S02]  /*f140*/  LEA.HI.X.SX32 R83, R4, UR19, 0x1, P2 ;  /* 0x0000001304537c11 */ /* 0x000fe400090f0eff */
[----:B------:R-:W-:-:S02]  /*f150*/  ISETP.NE.U32.AND P2, PT, R9, RZ, PT ;  /* 0x000000ff0900720c */ /* 0x000fc40003f45070 */
[----:B------:R-:W-:Y:S02]  /*f160*/  LEA.HI.X.SX32 R4, R10, UR17, 0x1, P1 ;  /* 0x000000110a047c11 */ /* 0x000fe400088f0eff */
[C---:B------:R-:W-:Y:S02]  /*f170*/  LOP3.LUT R12, R6.reuse, 0x8, RZ, 0xfc, !PT ;  /* 0x00000008060c7812 */ /* 0x040fe400078efcff */
[----:B------:R-:W-:Y:S01]  /*f180*/  LOP3.LUT R9, R6, 0x10, RZ, 0xfc, !PT ;  /* 0x0000001006097812 */ /* 0x000fe200078efcff */
[----:B------:R-:W0:Y:S01]  /*f190*/  LDCU.64 UR10, c[0x0][0x358] ;  /* 0x00006b00ff0a77ac */ /* 0x000e220008000a00 */
[----:B------:R-:W-:Y:S01]  /*f1a0*/  UIADD3 UR4, UPT, UPT, UR9, 0x50000, URZ ;  /* 0x0005000009047890 */ /* 0x000fe2000fffe0ff */
[----:B----4-:R-:W-:-:S04]  /*f1b0*/  IMAD R20, R160, 0x2, R66 ;  /* 0x00000002a0147824 */ /* 0x010fc800078e0242 */
[----:B------:R-:W-:-:S04]  /*f1c0*/  IMAD R13, R160, 0x2, R20 ;  /* 0x00000002a00d7824 */ /* 0x000fc800078e0214 */
[----:B------:R-:W-:-:S04]  /*f1d0*/  IMAD R46, R160, 0x2, R13 ;  /* 0x00000002a02e7824 */ /* 0x000fc800078e020d */
[----:B------:R-:W-:-:S04]  /*f1e0*/  IMAD R34, R160, 0x2, R46 ;  /* 0x00000002a0227824 */ /* 0x000fc800078e022e */
[----:B------:R-:W-:-:S04]  /*f1f0*/  IMAD R21, R160, 0x2, R34 ;  /* 0x00000002a0157824 */ /* 0x000fc800078e0222 */
[----:B--2---:R-:W-:Y:S01]  /*f200*/  IMAD R7, R160, 0x2, R21 ;  /* 0x00000002a0077824 */ /* 0x004fe200078e0215 */
[----:B0--3--:R-:W-:Y:S06]  /*f210*/  BRA.U UP0, `(.L_x_5) ;  /* 0x0000000100187547 */ /* 0x009fec000b800000 */
[----:B------:R-:W-:Y:S01]  /*f220*/  ELECT P1, URZ, PT ;  /* 0x0000000000ff782f */ /* 0x000fe20003820000 */
[----:B------:R-:W-:Y:S01]  /*f230*/  IMAD.MOV.U32 R8, RZ, RZ, 0x1 ;  /* 0x00000001ff087424 */ /* 0x000fe200078e00ff */
[----:B------:R-:W-:Y:S01]  /*f240*/  UMOV UR12, 0x40 ;  /* 0x00000040000c7882 */ /* 0x000fe20000000000 */
[----:B------:R-:W-:Y:S01]  /*f250*/  UVIRTCOUNT.DEALLOC.SMPOOL 0x80 ;  /* 0x000000800000784c */ /* 0x000fe20000000000 */
[----:B------:R-:W-:-:S09]  /*f260*/  ULEA UR12, UR13, UR12, 0x18 ;  /* 0x0000000c0d0c7291 */ /* 0x000fd2000f8ec0ff */
[----:B------:R0:W-:Y:S03]  /*f270*/  @P1 STS.U8 [UR12], R8 ;  /* 0x00000008ff001988 */ /* 0x0001e6000800000c */
.L_x_5:
[----:B0-----:R-:W2:Y:S04]  /*f280*/  LDL R8, [R1+0x2000] ;  /* 0x0020000001087983 */ /* 0x001ea80000100800 */
[----:B------:R-:W3:Y:S01]  /*f290*/  LDL R17, [R1+0x11a8] ;  /* 0x0011a80001117983 */ /* 0x000ee20000100800 */
[----:B------:R-:W-:Y:S01]  /*f2a0*/  R2UR UR14, R18 ;  /* 0x00000000120e72ca */ /* 0x000fe200000e0000 */
[----:B------:R-:W-:Y:S01]  /*f2b0*/  VOTEU.ALL UP1, P2 ;  /* 0x0000000000ff7886 */ /* 0x000fe20001020000 */
[----:B------:R-:W-:Y:S01]  /*f2c0*/  VOTEU.ALL UP3, P2 ;  /* 0x0000000000ff7886 */ /* 0x000fe20001060000 */
[----:B------:R-:W-:Y:S01]  /*f2d0*/  PLOP3.LUT P3, PT, PT, PT, UP2, 0x80, 0x8 ;  /* 0x000000000008781c */ /* 0x000fe20003f6f028 */
[----:B------:R-:W4:Y:S01]  /*f2e0*/  LDL.LU R26, [R1+0x9c] ;  /* 0x00009c00011a7983 */ /* 0x000f220000300800 */
[----:B------:R-:W-:Y:S01]  /*f2f0*/  PLOP3.LUT P1, PT, PT, PT, UP2, 0x80, 0x8 ;  /* 0x000000000008781c */ /* 0x000fe20003f2f028 */
[----:B------:R-:W-:Y:S01]  /*f300*/  IMAD R45, R160, 0x2, R7 ;  /* 0x00000002a02d7824 */ /* 0x000fe200078e0207 */
[----:B------:R-:W-:Y:S01]  /*f310*/  PRMT R27, RZ, 0x7610, R27 ;  /* 0x00007610ff1b7816 */ /* 0x000fe2000000001b */
[----:B------:R-:W3:Y:S01]  /*f320*/  LDL.LU R11, [R1+0x34] ;  /* 0x00003400010b7983 */ /* 0x000ee20000300800 */
[----:B------:R-:W-:-:S04]  /*f330*/  @!UP1 UIADD3 UR12, UPT, UPT, -UR6, 0x100000, URZ ;  /* 0x00100000060c9890 */ /* 0x000fc8000fffe1ff */
[----:B------:R-:W-:Y:S02]  /*f340*/  @!UP1 USHF.L.U32 UR13, UR12, 0xb, URZ ;  /* 0x0000000b0c0d9899 */ /* 0x000fe400080006ff */
[----:B------:R-:W-:Y:S01]  /*f350*/  @!UP1 USHF.L.U32 UR12, UR12, 0x1, URZ ;  /* 0x000000010c0c9899 */ /* 0x000fe200080006ff */
[----:B------:R-:W-:Y:S01]  /*f360*/  IMAD R33, R160, 0x2, R45 ;  /* 0x00000002a0217824 */ /* 0x000fe200078e022d */
[----:B------:R-:W-:Y:S01]  /*f370*/  ISETP.LT.AND P3, PT, R9, UR7, P3 ;  /* 0x0000000709007c0c */ /* 0x000fe20009f61270 */
[----:B------:R-:W-:Y:S01]  /*f380*/  IMAD R9, R6, R160, RZ ;  /* 0x000000a006097224 */ /* 0x000fe200078e02ff */
[----:B------:R-:W-:Y:S01]  /*f390*/  STTM.16dp32bit_t0_t15.x128 tmem[UR14], RZ ;  /* 0x000000ff000079ed */ /* 0x000fe20008b8000e */
[----:B------:R-:W-:Y:S01]  /*f3a0*/  STTM.16dp32bit_t16_t31.x128 tmem[UR14+0x80], RZ ;  /* 0x000080ff000079ed */ /* 0x000fe20008ba000e */
[----:B------:R-:W0:Y:S02]  /*f3b0*/  FENCE.VIEW.ASYNC.T ;  /* 0x00000000000073c6 */ /* 0x000e240000000200 */
[----:B0-----:R-:W-:Y:S01]  /*f3c0*/  BAR.SYNC.DEFER_BLOCKING 0x0 ;  /* 0x0000000000007b1d */ /* 0x001fe20000010000 */
[----:B------:R-:W-:Y:S01]  /*f3d0*/  ISETP.LT.AND P1, PT, R12, UR7, P1 ;  /* 0x000000070c007c0c */ /* 0x000fe20008f21270 */
[----:B------:R-:W-:Y:S01]  /*f3e0*/  IMAD R19, R160, 0x2, R33 ;  /* 0x00000002a0137824 */ /* 0x000fe200078e0221 */
[----:B------:R-:W-:-:S02]  /*f3f0*/  PRMT R10, RZ, 0x7610, R10 ;  /* 0x00007610ff0a7816 */ /* 0x000fc4000000000a */
[----:B------:R-:W-:Y:S01]  /*f400*/  PRMT R29, RZ, 0x7610, R29 ;  /* 0x00007610ff1d7816 */ /* 0x000fe2000000001d */
[C---:B------:R-:W-:Y:S01]  /*f410*/  IMAD R12, R160.reuse, 0x2, R19 ;  /* 0x00000002a00c7824 */ /* 0x040fe200078e0213 */
[----:B------:R-:W-:Y:S01]  /*f420*/  PRMT R16, RZ, 0x7610, R16 ;  /* 0x00007610ff107816 */ /* 0x000fe20000000010 */
[----:B------:R0:W-:Y:S01]  /*f430*/  STL [R1+0x2cb4], R120 ;  /* 0x002cb47801007387 */ /* 0x0001e20000100800 */
[----:B------:R-:W-:Y:S01]  /*f440*/  PRMT R15, RZ, 0x7610, R15 ;  /* 0x00007610ff0f7816 */ /* 0x000fe2000000000f */
[C---:B------:R-:W-:Y:S01]  /*f450*/  IMAD R44, R160.reuse, 0x2, R12 ;  /* 0x00000002a02c7824 */ /* 0x040fe200078e020c */
[----:B------:R-:W-:Y:S01]  /*f460*/  PRMT R14, RZ, 0x7610, R14 ;  /* 0x00007610ff0e7816 */ /* 0x000fe2000000000e */
[----:B------:R-:W-:Y:S01]  /*f470*/  STL [R1+0x2cb0], R121 ;  /* 0x002cb07901007387 */ /* 0x000fe20000100800 */
[----:B------:R-:W-:Y:S01]  /*f480*/  PRMT R24, RZ, 0x7610, R24 ;  /* 0x00007610ff187816 */ /* 0x000fe20000000018 */
[----:B------:R-:W-:Y:S01]  /*f490*/  IMAD R32, R160, 0x2, R44 ;  /* 0x00000002a0207824 */ /* 0x000fe200078e022c */
[C---:B------:R-:W-:Y:S01]  /*f4a0*/  LOP3.LUT R35, R6.reuse, 0x50, RZ, 0xfc, !PT ;  /* 0x0000005006237812 */ /* 0x040fe200078efcff */
[----:B------:R-:W-:Y:S01]  /*f4b0*/  STL [R1+0x2cac], R122 ;  /* 0x002cac7a01007387 */ /* 0x000fe20000100800 */
[----:B------:R-:W-:Y:S01]  /*f4c0*/  LOP3.LUT R36, R6, 0x58, RZ, 0xfc, !PT ;  /* 0x0000005806247812 */ /* 0x000fe200078efcff */
[----:B------:R-:W1:Y:S02]  /*f4d0*/  LDCU UR19, c[0x0][0x3b0] ;  /* 0x00007600ff1377ac */ /* 0x000e640008000800 */
[----:B------:R-:W-:Y:S01]  /*f4e0*/  STL [R1+0x2ca8], R123 ;  /* 0x002ca87b01007387 */ /* 0x000fe20000100800 */
[----:B------:R-:W-:Y:S01]  /*f4f0*/  PRMT R23, RZ, 0x7610, R23 ;  /* 0x00007610ff177816 */ /* 0x000fe20000000017 */
[----:B------:R-:W0:Y:S02]  /*f500*/  LDCU UR20, c[0x0][0x3b0] ;  /* 0x00007600ff1477ac */ /* 0x000e240008000800 */
[----:B------:R-:W0:Y:S02]  /*f510*/  FENCE.VIEW.ASYNC.S ;  /* 0x00000000000073c6 */ /* 0x000e240000000000 */
[----:B0-----:R0:W0:Y:S02]  /*f520*/  @!UP3 SYNCS.EXCH.64 URZ, [UR4], UR12 ;  /* 0x0000000c04ffb5b2 */ /* 0x0010240008000100 */
[----:B------:R-:W-:Y:S01]  /*f530*/  STL [R1+0x2ca4], R124 ;  /* 0x002ca47c01007387 */ /* 0x000fe20000100800 */
[----:B------:R-:W-:Y:S01]  /*f540*/  PRMT R25, RZ, 0x7610, R25 ;  /* 0x00007610ff197816 */ /* 0x000fe20000000019 */
[----:B------:R-:W0:Y:S02]  /*f550*/  LDCU UR21, c[0x0][0x3b0] ;  /* 0x00007600ff1577ac */ /* 0x000e240008000800 */
        /* <DEDUP_REMOVED lines=100> */
[----:B------:R-:W0:Y:S03]  /*fba0*/  LDCU UR56, c[0x0][0x3b0] ;  /* 0x00007600ff3877ac */ /* 0x000e260008000800 */
        /* <DEDUP_REMOVED lines=20> */
[----:B-----5:R-:W-:Y:S01]  /*fcf0*/  STL [R1+0x2bc0], R3 ;  /* 0x002bc00301007387 */ /* 0x020fe20000100800 */
        /* <DEDUP_REMOVED lines=10> */
[----:B------:R-:W0:Y:S01]  /*fda0*/  LDCU UR72, c[0x0][0x3b0] ;  /* 0x00007600ff4877ac */ /* 0x000e220008000800 */
[----:B------:R-:W0:Y:S01]  /*fdb0*/  LDCU UR73, c[0x0][0x3b0] ;  /* 0x00007600ff4977ac */ /* 0x000e220008000800 */
[----:B------:R-:W0:Y:S01]  /*fdc0*/  LDCU UR74, c[0x0][0x3b0] ;  /* 0x00007600ff4a77ac */ /* 0x000e220008000800 */
[----:B------:R-:W0:Y:S01]  /*fdd0*/  LDCU UR15, c[0x0][0x3b0] ;  /* 0x00007600ff0f77ac */ /* 0x000e220008000800 */
[----:B------:R-:W0:Y:S01]  /*fde0*/  LDCU UR16, c[0x0][0x3b0] ;  /* 0x00007600ff1077ac */ /* 0x000e220008000800 */
[----:B------:R-:W0:Y:S01]  /*fdf0*/  LDCU UR17, c[0x0][0x3b0] ;  /* 0x00007600ff1177ac */ /* 0x000e220008000800 */
[----:B------:R-:W0:Y:S01]  /*fe00*/  LDCU UR18, c[0x0][0x3b0] ;  /* 0x00007600ff1277ac */ /* 0x000e220008000800 */
[----:B------:R-:W0:Y:S01]  /*fe10*/  LDCU UR31, c[0x0][0x3b0] ;  /* 0x00007600ff1f77ac */ /* 0x000e220008000800 */
[----:B--2---:R-:W-:Y:S01]  /*fe20*/  R2UR UR75, R8 ;  /* 0x00000000084b72ca */ /* 0x004fe200000e0000 */
[----:B0-----:R-:W0:Y:S01]  /*fe30*/  LDCU UR12, c[0x0][0x3b0] ;  /* 0x00007600ff0c77ac */ /* 0x001e220008000800 */
[----:B------:R-:W-:-:S02]  /*fe40*/  LEA R8, P4, R9, R5, 0x1 ;  /* 0x0000000509087211 */ /* 0x000fc400078808ff */
[----:B------:R-:W-:Y:S01]  /*fe50*/  PRMT R120, RZ, 0x7610, R120 ;  /* 0x00007610ff787816 */ /* 0x000fe20000000078 */
[----:B------:R-:W2:Y:S01]  /*fe60*/  LDCU UR13, c[0x0][0x3b0] ;  /* 0x00007600ff0d77ac */ /* 0x000ea20008000800 */
[-C--:B------:R-:W-:Y:S01]  /*fe70*/  LEA.HI.X.SX32 R9, R9, R4.reuse, 0x1, P4 ;  /* 0x0000000409097211 */ /* 0x080fe200020f0eff */
[----:B------:R-:W-:Y:S01]  /*fe80*/  BAR.SYNC.DEFER_BLOCKING 0x0 ;  /* 0x0000000000007b1d */ /* 0x000fe20000010000 */
[C---:B----4-:R-:W-:Y:S02]  /*fe90*/  LEA R28, P4, R26.reuse, R5, 0x1 ;  /* 0x000000051a1c7211 */ /* 0x050fe400078808ff */
[----:B------:R-:W-:Y:S02]  /*fea0*/  PRMT R55, RZ, 0x7610, R55 ;  /* 0x00007610ff377816 */ /* 0x000fe40000000037 */
[----:B------:R-:W-:Y:S01]  /*feb0*/  PRMT R54, RZ, 0x7610, R54 ;  /* 0x00007610ff367816 */ /* 0x000fe20000000036 */
[----:B------:R-:W4:Y:S01]  /*fec0*/  LDCU UR14, c[0x0][0x3b0] ;  /* 0x00007600ff0e77ac */ /* 0x000f220008000800 */
[----:B------:R0:W-:Y:S04]  /*fed0*/  STL [R1+0x1470], R8 ;  /* 0x0014700801007387 */ /* 0x0001e80000100800 */
[----:B---3--:R0:W3:Y:S01]  /*fee0*/  @P0 LDG.E.U16 R17, desc[UR10][R8.64] ;  /* 0x0000000a08110981 */ /* 0x0080e2000c1e1500 */
[----:B------:R-:W-:-:S03]  /*fef0*/  LEA.HI.X.SX32 R30, R26, R4, 0x1, P4 ;  /* 0x000000041a1e7211 */ /* 0x000fc600020f0eff */
[----:B------:R1:W-:Y:S01]  /*ff00*/  STL [R1+0x146c], R9 ;  /* 0x00146c0901007387 */ /* 0x0003e20000100800 */
[----:B0-----:R-:W-:Y:S02]  /*ff10*/  @P1 IMAD.MOV.U32 R8, RZ, RZ, R28 ;  /* 0x000000ffff081224 */ /* 0x001fe400078e001c */
[----:B-1----:R-:W-:-:S05]  /*ff20*/  @P1 IMAD.MOV.U32 R9, RZ, RZ, R30 ;  /* 0x000000ffff091224 */ /* 0x002fca00078e001e */
[----:B------:R0:W2:Y:S04]  /*ff30*/  @P1 LDG.E.U16 R27, desc[UR10][R8.64] ;  /* 0x0000000a081b1981 */ /* 0x0000a8000c1e1500 */
[----:B---3--:R-:W-:Y:S01]  /*ff40*/  @P0 STL [R1+0x11a8], R17 ;  /* 0x0011a81101000387 */ /* 0x008fe20000100800 */
[----:B------:R-:W-:-:S04]  /*ff50*/  LEA R18, P0, R11, R5, 0x1 ;  /* 0x000000050b127211 */ /* 0x000fc800078008ff */
[----:B------:R-:W-:Y:S01]  /*ff60*/  LEA.HI.X.SX32 R26, R11, R4, 0x1, P0 ;  /* 0x000000040b1a7211 */ /* 0x000fe200000f0eff */
[----:B0-----:R-:W-:-:S04]  /*ff70*/  @P3 IMAD.MOV.U32 R8, RZ, RZ, R18 ;  /* 0x000000ffff083224 */ /* 0x001fc800078e0012 */
[----:B------:R-:W-:-:S05]  /*ff80*/  @P3 IMAD.MOV.U32 R9, RZ, RZ, R26 ;  /* 0x000000ffff093224 */ /* 0x000fca00078e001a */
[----:B------:R0:W3:Y:S01]  /*ff90*/  @P3 LDG.E.U16 R10, desc[UR10][R8.64] ;  /* 0x0000000a080a3981 */ /* 0x0000e2000c1e1500 */
[----:B------:R-:W-:-:S03]  /*ffa0*/  PLOP3.LUT P0, PT, PT, PT, UP2, 0x80, 0x8 ;  /* 0x000000000008781c */ /* 0x000fc60003f0f028 */
[----:B------:R-:W-:Y:S04]  /*ffb0*/  STL [R1+0x1490], R28 ;  /* 0x0014901c01007387 */ /* 0x000fe80000100800 */
[----:B------:R1:W-:Y:S01]  /*ffc0*/  STL [R1+0x14b0], R18 ;  /* 0x0014b01201007387 */ /* 0x0003e20000100800 */
[----:B------:R-:W-:-:S03]  /*ffd0*/  PLOP3.LUT P1, PT, PT, PT, UP2, 0x80, 0x8 ;  /* 0x000000000008781c */ /* 0x000fc60003f2f028 */
[----:B------:R-:W-:Y:S04]  /*ffe0*/  STL [R1+0x148c], R30 ;  /* 0x00148c1e01007387 */ /* 0x000fe80000100800 */
[----:B------:R2:W-:Y:S01]  /*fff0*/  STL [R1+0x14ac], R26 ;  /* 0x0014ac1a01007387 */ /* 0x0005e20000100800 */
[----:B-1----:R-:W-:-:S04]  /*10000*/  LOP3.LUT R18, R6, 0x18, RZ, 0xfc, !PT ;  /* 0x0000001806127812 */ /* 0x002fc800078efcff */
[----:B------:R-:W-:Y:S02]  /*10010*/  ISETP.LT.AND P0, PT, R18, UR7, P0 ;  /* 0x0000000712007c0c */ /* 0x000fe40008701270 */
[-C--:B0-----:R-:W-:Y:S02]  /*10020*/  LEA R8, P3, R13, R5.reuse, 0x1 ;  /* 0x000000050d087211 */ /* 0x081fe400078608ff */
[----:B--2---:R-:W-:Y:S02]  /*10030*/  LEA R26, P4, R7, R5, 0x1 ;  /* 0x00000005071a7211 */ /* 0x004fe400078808ff */
[----:B------:R-:W-:Y:S02]  /*10040*/  LEA.HI.X.SX32 R9, R13, R4, 0x1, P3 ;  /* 0x000000040d097211 */ /* 0x000fe400018f0eff */
[----:B------:R-:W-:Y:S02]  /*10050*/  LOP3.LUT R28, R6, 0x28, RZ, 0xfc, !PT ;  /* 0x00000028061c7812 */ /* 0x000fe400078efcff */
[----:B------:R-:W-:-:S03]  /*10060*/  PLOP3.LUT P3, PT, PT, PT, UP2, 0x80, 0x8 ;  /* 0x000000000008781c */ /* 0x000fc60003f6f028 */
[----:B------:R0:W2:Y:S01]  /*10070*/  @P0 LDG.E.U16 R29, desc[UR10][R8.64] ;  /* 0x0000000a081d0981 */ /* 0x0000a2000c1e1500 */
[----:B------:R-:W-:-:S03]  /*10080*/  ISETP.LT.AND P0, PT, R28, UR7, P3 ;  /* 0x000000071c007c0c */ /* 0x000fc60009f01270 */
[----:B---3--:R1:W-:Y:S02]  /*10090*/  STL [R1+0x11a0], R10 ;  /* 0x0011a00a01007387 */ /* 0x0083e40000100800 */
[----:B-1----:R-:W-:-:S04]  /*100a0*/  LOP3.LUT R10, R6, 0x20, RZ, 0xfc, !PT ;  /* 0x00000020060a7812 */ /* 0x002fc800078efcff */
[----:B------:R-:W-:Y:S01]  /*100b0*/  ISETP.LT.AND P1, PT, R10, UR7, P1 ;  /* 0x000000070a007c0c */ /* 0x000fe20008f21270 */
[----:B------:R0:W-:Y:S04]  /*100c0*/  STL [R1+0x14d0], R8 ;  /* 0x0014d00801007387 */ /* 0x0001e80000100800 */
[----:B------:R1:W-:Y:S04]  /*100d0*/  STL [R1+0x14f0], R26 ;  /* 0x0014f01a01007387 */ /* 0x0003e80000100800 */
[----:B------:R-:W-:Y:S04]  /*100e0*/  STL [R1+0x14cc], R9 ;  /* 0x0014cc0901007387 */ /* 0x000fe80000100800 */
[----:B------:R3:W-:Y:S01]  /*100f0*/  STL [R1+0x11a4], R27 ;  /* 0x0011a41b01007387 */ /* 0x0007e20000100800 */
[----:B0-----:R-:W-:Y:S01]  /*10100*/  @P1 IMAD.MOV.U32 R8, RZ, RZ, R26 ;  /* 0x000000ffff081224 */ /* 0x001fe200078e001a */
[----:B-1----:R-:W-:-:S02]  /*10110*/  LEA R26, P3, R12, R5, 0x1 ;  /* 0x000000050c1a7211 */ /* 0x002fc400078608ff */
[----:B---3--:R-:W-:-:S05]  /*10120*/  LEA.HI.X.SX32 R27, R7, R4, 0x1, P4 ;  /* 0x00000004071b7211 */ /* 0x008fca00020f0eff */
[----:B------:R-:W-:Y:S01]  /*10130*/  @P1 IMAD.MOV.U32 R9, RZ, RZ, R27 ;  /* 0x000000ffff091224 */ /* 0x000fe200078e001b */
[----:B------:R0:W-:Y:S04]  /*10140*/  STL [R1+0x14ec], R27 ;  /* 0x0014ec1b01007387 */ /* 0x0001e80000100800 */
[----:B------:R1:W3:Y:S01]  /*10150*/  @P1 LDG.E.U16 R16, desc[UR10][R8.64] ;  /* 0x0000000a08101981 */ /* 0x0002e2000c1e1500 */
[----:B0-----:R-:W-:Y:S01]  /*10160*/  LEA.HI.X.SX32 R27, R12, R4, 0x1, P3 ;  /* 0x000000040c1b7211 */ /* 0x001fe200018f0eff */
[----:B-1----:R-:W-:-:S04]  /*10170*/  @P0 IMAD.MOV.U32 R8, RZ, RZ, R26 ;  /* 0x000000ffff080224 */ /* 0x002fc800078e001a */
[----:B------:R-:W-:-:S05]  /*10180*/  @P0 IMAD.MOV.U32 R9, RZ, RZ, R27 ;  /* 0x000000ffff090224 */ /* 0x000fca00078e001b */
[----:B------:R-:W2:Y:S01]  /*10190*/  @P0 LDG.E.U16 R15, desc[UR10][R8.64] ;  /* 0x0000000a080f0981 */ /* 0x000ea2000c1e1500 */
[----:B------:R-:W-:Y:S01]  /*101a0*/  IMAD R17, R160, 0x2, R32 ;  /* 0x00000002a0117824 */ /* 0x000fe200078e0220 */
[----:B------:R-:W-:-:S03]  /*101b0*/  LOP3.LUT R28, R6, 0x30, RZ, 0xfc, !PT ;  /* 0x00000030061c7812 */ /* 0x000fc600078efcff */
[----:B------:R-:W-:Y:S01]  /*101c0*/  IMAD R11, R160, 0x2, R17 ;  /* 0x00000002a00b7824 */ /* 0x000fe200078e0211 */
[----:B------:R-:W-:-:S03]  /*101d0*/  PLOP3.LUT P1, PT, PT, PT, UP2, 0x80, 0x8 ;  /* 0x000000000008781c */ /* 0x000fc60003f2f028 */
[----:B------:R-:W-:Y:S01]  /*101e0*/  IMAD R43, R160, 0x2, R11 ;  /* 0x00000002a02b7824 */ /* 0x000fe200078e020b */
[----:B------:R-:W-:-:S03]  /*101f0*/  ISETP.LT.AND P1, PT, R28, UR7, P1 ;  /* 0x000000071c007c0c */ /* 0x000fc60008f21270 */
[----:B------:R-:W-:Y:S01]  /*10200*/  IMAD R31, R160, 0x2, R43 ;  /* 0x00000002a01f7824 */ /* 0x000fe200078e022b */
[----:B------:R-:W-:Y:S02]  /*10210*/  LOP3.LUT R28, R6, 0x38, RZ, 0xfc, !PT ;  /* 0x00000038061c7812 */ /* 0x000fe400078efcff */
[----:B------:R-:W-:Y:S01]  /*10220*/  PLOP3.LUT P0, PT, PT, PT, UP2, 0x80, 0x8 ;  /* 0x000000000008781c */ /* 0x000fe20003f0f028 */
[----:B------:R-:W-:-:S03]  /*10230*/  IMAD R18, R160, 0x2, R31 ;  /* 0x00000002a0127824 */ /* 0x000fc600078e021f */
[----:B------:R-:W-:Y:S01]  /*10240*/  ISETP.LT.AND P0, PT, R28, UR7, P0 ;  /* 0x000000071c007c0c */ /* 0x000fe20008701270 */
[----:B------:R-:W-:Y:S01]  /*10250*/  IMAD R10, R160, 0x2, R18 ;  /* 0x00000002a00a7824 */ /* 0x000fe200078e0212 */
[----:B---3--:R-:W-:Y:S04]  /*10260*/  STL [R1+0x1198], R16 ;  /* 0x0011981001007387 */ /* 0x008fe80000100800 */
[----:B------:R0:W-:Y:S04]  /*10270*/  STL [R1+0x1510], R26 ;  /* 0x0015101a01007387 */ /* 0x0001e80000100800 */
[----:B------:R1:W-:Y:S01]  /*10280*/  STL [R1+0x150c], R27 ;  /* 0x00150c1b01007387 */ /* 0x0003e20000100800 */
[----:B0-----:R-:W-:-:S03]  /*10290*/  LEA R26, P3, R11, R5, 0x1 ;  /* 0x000000050b1a7211 */ /* 0x001fc600078608ff */
[----:B--2---:R-:W-:Y:S01]  /*102a0*/  STL [R1+0x119c], R29 ;  /* 0x00119c1d01007387 */ /* 0x004fe20000100800 */
[----:B-1----:R-:W-:-:S03]  /*102b0*/  LEA.HI.X.SX32 R27, R11, R4, 0x1, P3 ;  /* 0x000000040b1b7211 */ /* 0x002fc600018f0eff */
[----:B------:R-:W-:Y:S01]  /*102c0*/  STL [R1+0x1194], R15 ;  /* 0x0011940f01007387 */ /* 0x000fe20000100800 */
[----:B------:R-:W-:-:S03]  /*102d0*/  @P1 IMAD.MOV.U32 R8, RZ, RZ, R26 ;  /* 0x000000ffff081224 */ /* 0x000fc600078e001a */
[----:B------:R0:W-:Y:S01]  /*102e0*/  STL [R1+0x1530], R26 ;  /* 0x0015301a01007387 */ /* 0x0001e20000100800 */
[----:B------:R-:W-:-:S03]  /*102f0*/  @P1 IMAD.MOV.U32 R9, RZ, RZ, R27 ;  /* 0x000000ffff091224 */ /* 0x000fc600078e001b */
[----:B------:R1:W-:Y:S04]  /*10300*/  STL [R1+0x152c], R27 ;  /* 0x00152c1b01007387 */ /* 0x0003e80000100800 */
[----:B------:R2:W3:Y:S01]  /*10310*/  @P1 LDG.E.U16 R14, desc[UR10][R8.64] ;  /* 0x0000000a080e1981 */ /* 0x0004e2000c1e1500 */
[----:B0-----:R-:W-:-:S04]  /*10320*/  LEA R26, P3, R10, R5, 0x1 ;  /* 0x000000050a1a7211 */ /* 0x001fc800078608ff */
[----:B-1----:R-:W-:Y:S01]  /*10330*/  LEA.HI.X.SX32 R27, R10, R4, 0x1, P3 ;  /* 0x000000040a1b7211 */ /* 0x002fe200018f0eff */
[----:B--2---:R-:W-:-:S04]  /*10340*/  @P0 IMAD.MOV.U32 R8, RZ, RZ, R26 ;  /* 0x000000ffff080224 */ /* 0x004fc800078e001a */
[----:B------:R-:W-:-:S05]  /*10350*/  @P0 IMAD.MOV.U32 R9, RZ, RZ, R27 ;  /* 0x000000ffff090224 */ /* 0x000fca00078e001b */
[----:B------:R-:W2:Y:S01]  /*10360*/  @P0 LDG.E.U16 R24, desc[UR10][R8.64] ;  /* 0x0000000a08180981 */ /* 0x000ea2000c1e1500 */
[----:B------:R-:W-:-:S04]  /*10370*/  IMAD R42, R160, 0x2, R10 ;  /* 0x00000002a02a7824 */ /* 0x000fc800078e020a */
[----:B------:R-:W-:Y:S01]  /*10380*/  IMAD R30, R160, 0x2, R42 ;  /* 0x00000002a01e7824 */ /* 0x000fe200078e022a */
[----:B------:R-:W-:-:S03]  /*10390*/  PLOP3.LUT P1, PT, PT, PT, UP2, 0x80, 0x8 ;  /* 0x000000000008781c */ /* 0x000fc60003f2f028 */
[----:B------:R-:W-:-:S04]  /*103a0*/  IMAD R16, R160, 0x2, R30 ;  /* 0x00000002a0107824 */ /* 0x000fc800078e021e */
[----:B------:R-:W-:Y:S01]  /*103b0*/  IMAD R7, R160, 0x2, R16 ;  /* 0x00000002a0077824 */ /* 0x000fe200078e0210 */
[----:B------:R-:W-:Y:S01]  /*103c0*/  PRMT R13, RZ, 0x7610, R13 ;  /* 0x00007610ff0d7816 */ /* 0x000fe2000000000d */
[----:B---3--:R0:W-:Y:S04]  /*103d0*/  STL [R1+0x1190], R14 ;  /* 0x0011900e01007387 */ /* 0x0081e80000100800 */
[----:B------:R-:W-:Y:S01]  /*103e0*/  STL [R1+0x1550], R26 ;  /* 0x0015501a01007387 */ /* 0x000fe20000100800 */
[----:B0-----:R-:W-:-:S03]  /*103f0*/  LOP3.LUT R14, R6, 0x40, RZ, 0xfc, !PT ;  /* 0x00000040060e7812 */ /* 0x001fc600078efcff */
[----:B------:R-:W-:Y:S01]  /*10400*/  STL [R1+0x154c], R27 ;  /* 0x00154c1b01007387 */ /* 0x000fe20000100800 */
[----:B------:R-:W-:-:S03]  /*10410*/  ISETP.LT.AND P1, PT, R14, UR7, P1 ;  /* 0x000000070e007c0c */ /* 0x000fc60008f21270 */
[----:B--2---:R0:W-:Y:S02]  /*10420*/  STL [R1+0x118c], R24 ;  /* 0x00118c1801007387 */ /* 0x0041e40000100800 */
[----:B0-----:R-:W-:-:S04]  /*10430*/  LEA R24, P3, R7, R5, 0x1 ;  /* 0x0000000507187211 */ /* 0x001fc800078608ff */
[----:B------:R-:W-:-:S04]  /*10440*/  LEA.HI.X.SX32 R26, R7, R4, 0x1, P3 ;  /* 0x00000004071a7211 */ /* 0x000fc800018f0eff */
[----:B------:R-:W-:Y:S02]  /*10450*/  @P1 IMAD.MOV.U32 R8, RZ, RZ, R24 ;  /* 0x000000ffff081224 */ /* 0x000fe400078e0018 */
[----:B------:R-:W-:-:S05]  /*10460*/  @P1 IMAD.MOV.U32 R9, RZ, RZ, R26 ;  /* 0x000000ffff091224 */ /* 0x000fca00078e001a */
[----:B------:R0:W2:Y:S01]  /*10470*/  @P1 LDG.E.U16 R13, desc[UR10][R8.64] ;  /* 0x0000000a080d1981 */ /* 0x0000a2000c1e1500 */
[----:B------:R-:W-:-:S04]  /*10480*/  IMAD R41, R160, 0x2, R7 ;  /* 0x00000002a0297824 */ /* 0x000fc800078e0207 */
[----:B------:R-:W-:-:S04]  /*10490*/  IMAD R29, R160, 0x2, R41 ;  /* 0x00000002a01d7824 */ /* 0x000fc800078e0229 */
[----:B------:R-:W-:Y:S01]  /*104a0*/  IMAD R15, R160, 0x2, R29 ;  /* 0x00000002a00f7824 */ /* 0x000fe200078e021d */
[----:B------:R-:W-:-:S03]  /*104b0*/  LOP3.LUT R27, R6, 0x48, RZ, 0xfc, !PT ;  /* 0x00000048061b7812 */ /* 0x000fc600078efcff */
[----:B------:R-:W-:Y:S01]  /*104c0*/  IMAD R11, R160, 0x2, R15 ;  /* 0x00000002a00b7824 */ /* 0x000fe200078e020f */
[----:B------:R-:W-:-:S03]  /*104d0*/  PLOP3.LUT P0, PT, PT, PT, UP2, 0x80, 0x8 ;  /* 0x000000000008781c */ /* 0x000fc60003f0f028 */
[C---:B------:R-:W-:Y:S01]  /*104e0*/  IMAD R40, R160.reuse, 0x2, R11 ;  /* 0x00000002a0287824 */ /* 0x040fe200078e020b */
[----:B------:R-:W-:Y:S01]  /*104f0*/  ISETP.LT.AND P0, PT, R27, UR7, P0 ;  /* 0x000000071b007c0c */ /* 0x000fe20008701270 */
[----:B------:R1:W-:Y:S02]  /*10500*/  STL [R1+0x1570], R24 ;  /* 0x0015701801007387 */ /* 0x0003e40000100800 */
[C---:B------:R-:W-:Y:S01]  /*10510*/  IMAD R28, R160.reuse, 0x2, R40 ;  /* 0x00000002a01c7824 */ /* 0x040fe200078e0228 */
[----:B------:R-:W-:Y:S01]  /*10520*/  PLOP3.LUT P1, PT, PT, PT, UP2, 0x80, 0x8 ;  /* 0x000000000008781c */ /* 0x000fe20003f2f028 */
[----:B------:R3:W-:Y:S02]  /*10530*/  STL [R1+0x156c], R26 ;  /* 0x00156c1a01007387 */ /* 0x0007e40000100800 */
[----:B------:R-:W-:Y:S01]  /*10540*/  IMAD R14, R160, 0x2, R28 ;  /* 0x00000002a00e7824 */ /* 0x000fe200078e021c */
[----:B-1----:R-:W-:-:S03]  /*10550*/  LEA R24, P3, R11, R5, 0x1 ;  /* 0x000000050b187211 */ /* 0x002fc600078608ff */
[----:B------:R-:W-:Y:S01]  /*10560*/  IMAD R10, R160, 0x2, R14 ;  /* 0x00000002a00a7824 */ /* 0x000fe200078e020e */
[----:B------:R-:W-:Y:S02]  /*10570*/  ISETP.LT.AND P1, PT, R35, UR7, P1 ;  /* 0x0000000723007c0c */ /* 0x000fe40008f21270 */
[----:B---3--:R-:W-:Y:S01]  /*10580*/  LEA.HI.X.SX32 R26, R11, R4, 0x1, P3 ;  /* 0x000000040b1a7211 */ /* 0x008fe200018f0eff */
[----:B0-----:R-:W-:Y:S01]  /*10590*/  @P0 IMAD.MOV.U32 R8, RZ, RZ, R24 ;  /* 0x000000ffff080224 */ /* 0x001fe200078e0018 */
[----:B------:R-:W-:-:S03]  /*105a0*/  PRMT R12, RZ, 0x7610, R12 ;  /* 0x00007610ff0c7816 */ /* 0x000fc6000000000c */
[----:B------:R-:W-:Y:S01]  /*105b0*/  @P0 IMAD.MOV.U32 R9, RZ, RZ, R26 ;  /* 0x000000ffff090224 */ /* 0x000fe200078e001a */
[----:B------:R-:W-:-:S04]  /*105c0*/  PRMT R11, RZ, 0x7610, R11 ;  /* 0x00007610ff0b7816 */ /* 0x000fc8000000000b */
[----:B------:R0:W3:Y:S04]  /*105d0*/  @P0 LDG.E.U16 R12, desc[UR10][R8.64] ;  /* 0x0000000a080c0981 */ /* 0x0000e8000c1e1500 */
[----:B--2---:R-:W-:Y:S04]  /*105e0*/  STL [R1+0x1188], R13 ;  /* 0x0011880d01007387 */ /* 0x004fe80000100800 */
[----:B------:R1:W-:Y:S02]  /*105f0*/  STL [R1+0x1590], R24 ;  /* 0x0015901801007387 */ /* 0x0003e40000100800 */
[----:B-1----:R-:W-:-:S04]  /*10600*/  LEA R24, P3, R10, R5, 0x1 ;  /* 0x000000050a187211 */ /* 0x002fc800078608ff */
[----:B------:R-:W-:Y:S01]  /*10610*/  LEA.HI.X.SX32 R35, R10, R4, 0x1, P3 ;  /* 0x000000040a237211 */ /* 0x000fe200018f0eff */
[----:B0-----:R-:W-:-:S04]  /*10620*/  @P1 IMAD.MOV.U32 R8, RZ, RZ, R24 ;  /* 0x000000ffff081224 */ /* 0x001fc800078e0018 */
[----:B------:R-:W-:-:S05]  /*10630*/  @P1 IMAD.MOV.U32 R9, RZ, RZ, R35 ;  /* 0x000000ffff091224 */ /* 0x000fca00078e0023 */
[----:B------:R0:W2:Y:S01]  /*10640*/  @P1 LDG.E.U16 R11, desc[UR10][R8.64] ;  /* 0x0000000a080b1981 */ /* 0x0000a2000c1e1500 */
[----:B------:R-:W-:-:S04]  /*10650*/  IMAD R39, R160, 0x2, R10 ;  /* 0x00000002a0277824 */ /* 0x000fc800078e020a */
[----:B------:R-:W-:Y:S01]  /*10660*/  IMAD R27, R160, 0x2, R39 ;  /* 0x00000002a01b7824 */ /* 0x000fe200078e0227 */
[----:B------:R-:W-:-:S03]  /*10670*/  PLOP3.LUT P0, PT, PT, PT, UP2, 0x80, 0x8 ;  /* 0x000000000008781c */ /* 0x000fc60003f0f028 */
[----:B------:R-:W-:Y:S01]  /*10680*/  IMAD R13, R160, 0x2, R27 ;  /* 0x00000002a00d7824 */ /* 0x000fe200078e021b */
[----:B------:R1:W-:Y:S01]  /*10690*/  STL [R1+0x158c], R26 ;  /* 0x00158c1a01007387 */ /* 0x0003e20000100800 */
[----:B------:R-:W-:Y:S02]  /*106a0*/  ISETP.LT.AND P0, PT, R36, UR7, P0 ;  /* 0x0000000724007c0c */ /* 0x000fe40008701270 */
[C---:B------:R-:W-:Y:S01]  /*106b0*/  IMAD R7, R160.reuse, 0x2, R13 ;  /* 0x00000002a0077824 */ /* 0x040fe200078e020d */
[----:B---3--:R-:W-:Y:S03]  /*106c0*/  STL [R1+0x1184], R12 ;  /* 0x0011840c01007387 */ /* 0x008fe60000100800 */
[C---:B------:R-:W-:Y:S01]  /*106d0*/  IMAD R38, R160.reuse, 0x2, R7 ;  /* 0x00000002a0267824 */ /* 0x040fe200078e0207 */
[----:B------:R-:W-:Y:S04]  /*106e0*/  STL [R1+0x15b0], R24 ;  /* 0x0015b01801007387 */ /* 0x000fe80000100800 */
[----:B------:R3:W-:Y:S01]  /*106f0*/  STL [R1+0x15ac], R35 ;  /* 0x0015ac2301007387 */ /* 0x0007e20000100800 */
[----:B-1----:R-:W-:Y:S01]  /*10700*/  IMAD R26, R160, 0x2, R38 ;  /* 0x00000002a01a7824 */ /* 0x002fe200078e0226 */
[----:B------:R-:W-:-:S02]  /*10710*/  PLOP3.LUT P1, PT, PT, PT, UP2, 0x80, 0x8 ;  /* 0x000000000008781c */ /* 0x000fc40003f2f028 */
[----:B---3--:R-:W-:Y:S01]  /*10720*/  LEA R35, P3, R7, R5, 0x1 ;  /* 0x0000000507237211 */ /* 0x008fe200078608ff */
[----:B------:R-:W-:-:S03]  /*10730*/  IMAD R12, R160, 0x2, R26 ;  /* 0x00000002a00c7824 */ /* 0x000fc600078e021a */
[----:B------:R-:W-:Y:S01]  /*10740*/  LEA.HI.X.SX32 R36, R7, R4, 0x1, P3 ;  /* 0x0000000407247211 */ /* 0x000fe200018f0eff */
[----:B0-----:R-:W-:Y:S02]  /*10750*/  @P0 IMAD.MOV.U32 R8, RZ, RZ, R35 ;  /* 0x000000ffff080224 */ /* 0x001fe400078e0023 */
[----:B------:R-:W-:Y:S02]  /*10760*/  IMAD R10, R160, 0x2, R12 ;  /* 0x00000002a00a7824 */ /* 0x000fe400078e020c */
[----:B------:R-:W-:-:S05]  /*10770*/  @P0 IMAD.MOV.U32 R9, RZ, RZ, R36 ;  /* 0x000000ffff090224 */ /* 0x000fca00078e0024 */
[----:B------:R0:W3:Y:S04]  /*10780*/  @P0 LDG.E.U16 R23, desc[UR10][R8.64] ;  /* 0x0000000a08170981 */ /* 0x0000e8000c1e1500 */
[----:B--2---:R1:W-:Y:S02]  /*10790*/  STL [R1+0x1180], R11 ;  /* 0x0011800b01007387 */ /* 0x0043e40000100800 */
[----:B-1----:R-:W-:Y:S02]  /*107a0*/  LOP3.LUT R11, R6, 0x60, RZ, 0xfc, !PT ;  /* 0x00000060060b7812 */ /* 0x002fe400078efcff */
[----:B------:R1:W-:Y:S02]  /*107b0*/  STL [R1+0x15d0], R35 ;  /* 0x0015d02301007387 */ /* 0x0003e40000100800 */
[----:B------:R-:W-:-:S02]  /*107c0*/  ISETP.LT.AND P1, PT, R11, UR7, P1 ;  /* 0x000000070b007c0c */ /* 0x000fc40008f21270 */
[----:B-1----:R-:W-:-:S04]  /*107d0*/  LEA R35, P3, R10, R5, 0x1 ;  /* 0x000000050a237211 */ /* 0x002fc800078608ff */
[----:B------:R-:W-:-:S07]  /*107e0*/  LEA.HI.X.SX32 R121, R10, R4, 0x1, P3 ;  /* 0x000000040a797211 */ /* 0x000fce00018f0eff */
[----:B0-----:R-:W-:Y:S02]  /*107f0*/  @P1 IMAD.MOV.U32 R8, RZ, RZ, R35 ;  /* 0x000000ffff081224 */ /* 0x001fe400078e0023 */
[----:B------:R-:W-:-:S05]  /*10800*/  @P1 IMAD.MOV.U32 R9, RZ, RZ, R121 ;  /* 0x000000ffff091224 */ /* 0x000fca00078e0079 */
[----:B------:R0:W2:Y:S01]  /*10810*/  @P1 LDG.E.U16 R25, desc[UR10][R8.64] ;  /* 0x0000000a08191981 */ /* 0x0000a2000c1e1500 */
[----:B------:R-:W-:-:S04]  /*10820*/  IMAD R37, R160, 0x2, R10 ;  /* 0x00000002a0257824 */ /* 0x000fc800078e020a */
[C---:B------:R-:W-:Y:S01]  /*10830*/  IMAD R24, R160.reuse, 0x2, R37 ;  /* 0x00000002a0187824 */ /* 0x040fe200078e0225 */
[----:B------:R-:W-:Y:S01]  /*10840*/  STL [R1+0x15cc], R36 ;  /* 0x0015cc2401007387 */ /* 0x000fe20000100800 */
[----:B------:R-:W-:Y:S02]  /*10850*/  PLOP3.LUT P0, PT, PT, PT, UP2, 0x80, 0x8 ;  /* 0x000000000008781c */ /* 0x000fe40003f0f028 */
[C---:B------:R-:W-:Y:S01]  /*10860*/  IMAD R11, R160.reuse, 0x2, R24 ;  /* 0x00000002a00b7824 */ /* 0x040fe200078e0218 */
[----:B---3--:R1:W-:Y:S03]  /*10870*/  STL [R1+0x117c], R23 ;  /* 0x00117c1701007387 */ /* 0x0083e60000100800 */
[----:B------:R-:W-:Y:S01]  /*10880*/  IMAD R7, R160, 0x2, R11 ;  /* 0x00000002a0077824 */ /* 0x000fe200078e020b */
[----:B-1----:R-:W-:-:S04]  /*10890*/  LOP3.LUT R23, R6, 0x68, RZ, 0xfc, !PT ;  /* 0x0000006806177812 */ /* 0x002fc800078efcff */
[----:B------:R-:W-:Y:S02]  /*108a0*/  ISETP.LT.AND P0, PT, R23, UR7, P0 ;  /* 0x0000000717007c0c */ /* 0x000fe40008701270 */
[C---:B0-----:R-:W-:Y:S01]  /*108b0*/  LEA R9, P3, R7.reuse, R5, 0x1 ;  /* 0x0000000507097211 */ /* 0x041fe200078608ff */
[----:B------:R0:W-:Y:S03]  /*108c0*/  STL [R1+0x15f0], R35 ;  /* 0x0015f02301007387 */ /* 0x0001e60000100800 */
[----:B------:R-:W-:Y:S01]  /*108d0*/  LEA.HI.X.SX32 R8, R7, R4, 0x1, P3 ;  /* 0x0000000407087211 */ /* 0x000fe200018f0eff */
[----:B------:R-:W-:Y:S04]  /*108e0*/  STL [R1+0x15ec], R121 ;  /* 0x0015ec7901007387 */ /* 0x000fe80000100800 */
[----:B--2---:R-:W-:Y:S04]  /*108f0*/  STL [R1+0x1178], R25 ;  /* 0x0011781901007387 */ /* 0x004fe80000100800 */
[----:B------:R1:W-:Y:S04]  /*10900*/  STL [R1+0x1610], R9 ;  /* 0x0016100901007387 */ /* 0x0003e80000100800 */
[----:B------:R2:W-:Y:S01]  /*10910*/  STL [R1+0x160c], R8 ;  /* 0x00160c0801007387 */ /* 0x0005e20000100800 */
[----:B------:R-:W-:Y:S01]  /*10920*/  IMAD R36, R160, 0x2, R7 ;  /* 0x00000002a0247824 */ /* 0x000fe200078e0207 */
[----:B0-----:R-:W-:-:S02]  /*10930*/  LOP3.LUT R35, R6, 0x70, RZ, 0xfc, !PT ;  /* 0x0000007006237812 */ /* 0x001fc400078efcff */
[----:B------:R-:W-:Y:S02]  /*10940*/  PLOP3.LUT P1, PT, PT, PT, UP2, 0x80, 0x8 ;  /* 0x000000000008781c */ /* 0x000fe40003f2f028 */
[-C--:B-1----:R-:W-:Y:S01]  /*10950*/  @P0 LOP3.LUT R9, R9, R8.reuse, RZ, 0x3c, !PT ;  /* 0x0000000809090212 */ /* 0x082fe200078e3cff */
[----:B------:R-:W3:Y:S03]  /*10960*/  LDL.LU R121, [R1+0x3c] ;  /* 0x00003c0001797983 */ /* 0x000ee60000300800 */
[----:B--2---:R-:W-:-:S04]  /*10970*/  @P0 LOP3.LUT R8, R9, R8, RZ, 0x3c, !PT ;  /* 0x0000000809080212 */ /* 0x004fc800078e3cff */
[----:B------:R-:W-:-:S05]  /*10980*/  @P0 LOP3.LUT R9, R9, R8, RZ, 0x3c, !PT ;  /* 0x0000000809090212 */ /* 0x000fca00078e3cff */
[----:B------:R0:W2:Y:S01]  /*10990*/  @P0 LDG.E.U16 R22, desc[UR10][R8.64] ;  /* 0x0000000a08160981 */ /* 0x0000a2000c1e1500 */
[----:B------:R-:W-:-:S04]  /*109a0*/  IMAD R23, R160, 0x2, R36 ;  /* 0x00000002a0177824 */ /* 0x000fc800078e0224 */
[----:B------:R-:W-:Y:S01]  /*109b0*/  IMAD R10, R160, 0x2, R23 ;  /* 0x00000002a00a7824 */ /* 0x000fe200078e0217 */
[----:B------:R-:W-:-:S03]  /*109c0*/  ISETP.LT.AND P1, PT, R35, UR7, P1 ;  /* 0x0000000723007c0c */ /* 0x000fc60008f21270 */
[----:B------:R-:W-:Y:S01]  /*109d0*/  IMAD R25, R160, 0x2, R10 ;  /* 0x00000002a0197824 */ /* 0x000fe200078e020a */
[----:B0-----:R-:W-:-:S04]  /*109e0*/  LOP3.LUT R8, R6, 0x78, RZ, 0xfc, !PT ;  /* 0x0000007806087812 */ /* 0x001fc800078efcff */
[----:B------:R-:W-:-:S04]  /*109f0*/  LEA R9, P0, R25, R5, 0x1 ;  /* 0x0000000519097211 */ /* 0x000fc800078008ff */
[----:B------:R-:W-:Y:S01]  /*10a00*/  LEA.HI.X.SX32 R8, R25, R4, 0x1, P0 ;  /* 0x0000000419087211 */ /* 0x000fe200000f0eff */
[----:B--2---:R-:W-:Y:S04]  /*10a10*/  STL [R1+0x1174], R22 ;  /* 0x0011741601007387 */ /* 0x004fe80000100800 */
[----:B------:R0:W-:Y:S04]  /*10a20*/  STL [R1+0x1630], R9 ;  /* 0x0016300901007387 */ /* 0x0001e80000100800 */
[----:B------:R1:W-:Y:S01]  /*10a30*/  STL [R1+0x162c], R8 ;  /* 0x00162c0801007387 */ /* 0x0003e20000100800 */
[----:B0-----:R-:W-:-:S04]  /*10a40*/  @P1 LOP3.LUT R9, R9, R8, RZ, 0x3c, !PT ;  /* 0x0000000809091212 */ /* 0x001fc800078e3cff */
[----:B-1----:R-:W-:-:S04]  /*10a50*/  @P1 LOP3.LUT R8, R9, R8, RZ, 0x3c, !PT ;  /* 0x0000000809081212 */ /* 0x002fc800078e3cff */
[----:B------:R-:W-:-:S05]  /*10a60*/  @P1 LOP3.LUT R9, R9, R8, RZ, 0x3c, !PT ;  /* 0x0000000809091212 */ /* 0x000fca00078e3cff */
[----:B------:R0:W2:Y:S01]  /*10a70*/  @P1 LDG.E.U16 R120, desc[UR10][R8.64] ;  /* 0x0000000a08781981 */ /* 0x0000a2000c1e1500 */
[----:B------:R-:W-:Y:S01]  /*10a80*/  IMAD R35, R160, 0x2, R25 ;  /* 0x00000002a0237824 */ /* 0x000fe200078e0219 */
[----:B------:R-:W-:-:S03]  /*10a90*/  PLOP3.LUT P3, PT, PT, PT, UP2, 0x80, 0x8 ;  /* 0x000000000008781c */ /* 0x000fc60003f6f028 */
[----:B------:R-:W-:Y:S01]  /*10aa0*/  IMAD R22, R160, 0x2, R35 ;  /* 0x00000002a0167824 */ /* 0x000fe200078e0223 */
[----:B------:R-:W-:-:S03]  /*10ab0*/  LOP3.LUT R25, R6, 0x78, RZ, 0xfc, !PT ;  /* 0x0000007806197812 */ /* 0x000fc600078efcff */
[----:B------:R-:W-:Y:S01]  /*10ac0*/  IMAD R7, R160, 0x2, R22 ;  /* 0x00000002a0077824 */ /* 0x000fe200078e0216 */
[----:B------:R-:W-:-:S03]  /*10ad0*/  ISETP.LT.AND P3, PT, R25, UR7, P3 ;  /* 0x0000000719007c0c */ /* 0x000fc60009f61270 */
[----:B------:R-:W-:Y:S01]  /*10ae0*/  IMAD R25, R160, 0x2, R7 ;  /* 0x00000002a0197824 */ /* 0x000fe200078e0207 */
[----:B------:R-:W-:-:S04]  /*10af0*/  PRMT R123, RZ, 0x7610, R123 ;  /* 0x00007610ff7b7816 */ /* 0x000fc8000000007b */
[----:B0-----:R-:W-:Y:S01]  /*10b00*/  LEA R9, P1, R25, R5, 0x1 ;  /* 0x0000000519097211 */ /* 0x001fe200078208ff */
[----:B--2---:R0:W-:Y:S04]  /*10b10*/  STL [R1+0x1170], R120 ;  /* 0x0011707801007387 */ /* 0x0041e80000100800 */
[----:B------:R-:W-:Y:S04]  /*10b20*/  STL [R1+0x1860], R9 ;  /* 0x0018600901007387 */ /* 0x000fe80000100800 */
[----:B------:R1:W-:Y:S01]  /*10b30*/  STL.S16 [R1+0x116c], R123 ;  /* 0x00116c7b01007387 */ /* 0x0003e20000100600 */
[----:B0-----:R-:W-:-:S02]  /*10b40*/  LOP3.LUT R120, R6, 0x2, RZ, 0xfc, !PT ;  /* 0x0000000206787812 */ /* 0x001fc400078efcff */
[----:B-1----:R-:W-:Y:S02]  /*10b50*/  LOP3.LUT R123, R6, 0xa, RZ, 0xfc, !PT ;  /* 0x0000000a067b7812 */ /* 0x002fe400078efcff */
[----:B------:R-:W2:Y:S01]  /*10b60*/  LDL R6, [R1+0x116c] ;  /* 0x00116c0001067983 */ /* 0x000ea20000100800 */
[----:B------:R-:W-:-:S04]  /*10b70*/  LEA.HI.X.SX32 R8, R25, R4, 0x1, P1 ;  /* 0x0000000419087211 */ /* 0x000fc800008f0eff */
[-C--:B------:R-:W-:Y:S01]  /*10b80*/  @P3 LOP3.LUT R9, R9, R8.reuse, RZ, 0x3c, !PT ;  /* 0x0000000809093212 */ /* 0x080fe200078e3cff */
[----:B------:R0:W-:Y:S03]  /*10b90*/  STL [R1+0x185c], R8 ;  /* 0x00185c0801007387 */ /* 0x0001e60000100800 */
[----:B0-----:R-:W-:-:S04]  /*10ba0*/  @P3 LOP3.LUT R8, R9, R8, RZ, 0x3c, !PT ;  /* 0x0000000809083212 */ /* 0x001fc800078e3cff */
[----:B------:R-:W-:-:S05]  /*10bb0*/  @P3 LOP3.LUT R9, R9, R8, RZ, 0x3c, !PT ;  /* 0x0000000809093212 */ /* 0x000fca00078e3cff */
[----:B--2---:R-:W2:Y:S01]  /*10bc0*/  @P3 LDG.E.U16 R6, desc[UR10][R8.64] ;  /* 0x0000000a08063981 */ /* 0x004ea2000c1e1500 */
[----:B------:R-:W-:-:S04]  /*10bd0*/  PLOP3.LUT P0, PT, PT, PT, UP2, 0x80, 0x8 ;  /* 0x000000000008781c */ /* 0x000fc80003f0f028 */
[----:B------:R-:W-:Y:S02]  /*10be0*/  ISETP.LT.AND P0, PT, R120, UR7, P0 ;  /* 0x0000000778007c0c */ /* 0x000fe40008701270 */
[----:B------:R-:W3:Y:S01]  /*10bf0*/  LDL.LU R120, [R1+0x2cb4] ;  /* 0x002cb40001787983 */ /* 0x000ee20000300800 */
[----:B------:R-:W-:-:S03]  /*10c00*/  PRMT R122, RZ, 0x7610, R122 ;  /* 0x00007610ff7a7816 */ /* 0x000fc6000000007a */
[----:B--2---:R0:W-:Y:S02]  /*10c10*/  @P3 STL [R1+0x116c], R6 ;  /* 0x00116c0601003387 */ /* 0x0041e40000100800 */
[----:B0-----:R-:W0:Y:S02]  /*10c20*/  S2R R6, SR_TID.X ;  /* 0x0000000000067919 */ /* 0x001e240000002100 */
[----:B0-----:R-:W-:-:S04]  /*10c30*/  SHF.R.U32.HI R6, RZ, 0x6, R6 ;  /* 0x00000006ff067819 */ /* 0x001fc80000011606 */
[----:B------:R-:W-:-:S05]  /*10c40*/  SGXT.U32 R6, R6, 0x1 ;  /* 0x000000010606781a */ /* 0x000fca0000000000 */
[----:B------:R-:W-:-:S04]  /*10c50*/  IMAD R9, R6, R160, RZ ;  /* 0x000000a006097224 */ /* 0x000fc800078e02ff */
[----:B------:R-:W-:-:S05]  /*10c60*/  IMAD R9, R160, 0x2, R9 ;  /* 0x00000002a0097824 */ /* 0x000fca00078e0209 */
[----:B------:R-:W-:-:S04]  /*10c70*/  LEA R8, P3, R9, R5, 0x1 ;  /* 0x0000000509087211 */ /* 0x000fc800078608ff */
[----:B------:R-:W-:-:S05]  /*10c80*/  LEA.HI.X.SX32 R9, R9, R4, 0x1, P3 ;  /* 0x0000000409097211 */ /* 0x000fca00018f0eff */
[----:B------:R0:W2:Y:S01]  /*10c90*/  @P0 LDG.E.U16 R122, desc[UR10][R8.64] ;  /* 0x0000000a087a0981 */ /* 0x0000a2000c1e1500 */
[----:B------:R-:W-:-:S04]  /*10ca0*/  PLOP3.LUT P1, PT, PT, PT, UP2, 0x80, 0x8 ;  /* 0x000000000008781c */ /* 0x000fc80003f2f028 */
[----:B------:R-:W-:Y:S02]  /*10cb0*/  ISETP.LT.AND P1, PT, R123, UR7, P1 ;  /* 0x000000077b007c0c */ /* 0x000fe40008f21270 */
[----:B---3--:R-:W-:Y:S01]  /*10cc0*/  LEA R123, P4, R121, R5, 0x1 ;  /* 0x00000005797b7211 */ /* 0x008fe200078808ff */
[----:B------:R-:W-:Y:S04]  /*10cd0*/  STL [R1+0x1478], R8 ;  /* 0x0014780801007387 */ /* 0x000fe80000100800 */
[----:B------:R-:W-:Y:S04]  /*10ce0*/  STL [R1+0x1498], R123 ;  /* 0x0014987b01007387 */ /* 0x000fe80000100800 */
[----:B------:R0:W-:Y:S02]  /*10cf0*/  STL [R1+0x1474], R9 ;  /* 0x0014740901007387 */ /* 0x0001e40000100800 */
[----:B0-----:R-:W0:Y:S01]  /*10d00*/  S2R R9, SR_TID.X ;  /* 0x0000000000097919 */ /* 0x001e220000002100 */
[----:B------:R-:W-:-:S02]  /*10d10*/  LOP3.LUT R6, R6, 0x12, RZ, 0xfc, !PT ;  /* 0x0000001206067812 */ /* 0x000fc400078efcff */
[----:B------:R-:W-:Y:S02]  /*10d20*/  PLOP3.LUT P3, PT, PT, PT, UP2, 0x80, 0x8 ;  /* 0x000000000008781c */ /* 0x000fe40003f6f028 */
[----:B------:R-:W-:Y:S01]  /*10d30*/  LEA.HI.X.SX32 R6, R121, R4, 0x1, P4 ;  /* 0x0000000479067211 */ /* 0x000fe200020f0eff */
[----:B------:R-:W-:Y:S01]  /*10d40*/  @P1 IMAD.MOV.U32 R8, RZ, RZ, R123 ;  /* 0x000000ffff081224 */ /* 0x000fe200078e007b */
[----:B------:R-:W-:Y:S01]  /*10d50*/  PRMT R124, RZ, 0x7610, R124 ;  /* 0x00007610ff7c7816 */ /* 0x000fe2000000007c */
[----:B------:R-:W3:Y:S01]  /*10d60*/  LDL.LU R121, [R1+0x2cb0] ;  /* 0x002cb00001797983 */ /* 0x000ee20000300800 */
[----:B0-----:R-:W-:-:S04]  /*10d70*/  SHF.R.U32.HI R9, RZ, 0x6, R9 ;  /* 0x00000006ff097819 */ /* 0x001fc80000011609 */
[----:B------:R-:W-:-:S04]  /*10d80*/  SGXT.U32 R9, R9, 0x1 ;  /* 0x000000010909781a */ /* 0x000fc80000000000 */
[----:B------:R-:W-:-:S04]  /*10d90*/  LOP3.LUT R9, R9, 0x12, RZ, 0xfc, !PT ;  /* 0x0000001209097812 */ /* 0x000fc800078efcff */
[----:B------:R-:W-:Y:S01]  /*10da0*/  ISETP.LT.AND P3, PT, R9, UR7, P3 ;  /* 0x0000000709007c0c */ /* 0x000fe20009f61270 */
[----:B------:R-:W-:-:S05]  /*10db0*/  @P1 IMAD.MOV.U32 R9, RZ, RZ, R6 ;  /* 0x000000ffff091224 */ /* 0x000fca00078e0006 */
[----:B------:R-:W3:Y:S04]  /*10dc0*/  @P1 LDG.E.U16 R124, desc[UR10][R8.64] ;  /* 0x0000000a087c1981 */ /* 0x000ee8000c1e1500 */
[----:B--2---:R0:W-:Y:S04]  /*10dd0*/  STL [R1+0x1168], R122 ;  /* 0x0011687a01007387 */ /* 0x0041e80000100800 */
[----:B0-----:R-:W2:Y:S04]  /*10de0*/  LDL.LU R122, [R1+0x2cac] ;  /* 0x002cac00017a7983 */ /* 0x001ea80000300800 */
[----:B------:R0:W-:Y:S04]  /*10df0*/  STL [R1+0x1494], R6 ;  /* 0x0014940601007387 */ /* 0x0001e80000100800 */
[----:B------:R-:W2:Y:S04]  /*10e00*/  LDL.LU R123, [R1+0x2ca8] ;  /* 0x002ca800017b7983 */ /* 0x000ea80000300800 */
[----:B------:R-:W2:Y:S01]  /*10e10*/  LDL.LU R8, [R1+0x40] ;  /* 0x0000400001087983 */ /* 0x000ea20000300800 */
[----:B0-----:R-:W0:Y:S02]  /*10e20*/  S2R R6, SR_TID.X ;  /* 0x0000000000067919 */ /* 0x001e240000002100 */
[----:B0-----:R-:W-:-:S04]  /*10e30*/  SHF.R.U32.HI R6, RZ, 0x6, R6 ;  /* 0x00000006ff067819 */ /* 0x001fc80000011606 */
[----:B------:R-:W-:Y:S01]  /*10e40*/  SGXT.U32 R6, R6, 0x1 ;  /* 0x000000010606781a */ /* 0x000fe20000000000 */
[----:B---3--:R0:W-:Y:S03]  /*10e50*/  STL [R1+0x1164], R124 ;  /* 0x0011647c01007387 */ /* 0x0081e60000100800 */
[----:B0-----:R-:W-:Y:S02]  /*10e60*/  LOP3.LUT R124, R6, 0x1a, RZ, 0xfc, !PT ;  /* 0x0000001a067c7812 */ /* 0x001fe400078efcff */
[----:B--2---:R-:W-:-:S05]  /*10e70*/  LEA R9, P1, R8, R5, 0x1 ;  /* 0x0000000508097211 */ /* 0x004fca00078208ff */
[----:B------:R-:W-:Y:S04]  /*10e80*/  STL [R1+0x14b8], R9 ;  /* 0x0014b80901007387 */ /* 0x000fe80000100800 */
[----:B------:R0:W-:Y:S02]  /*10e90*/  STL.S16 [R1+0x1160], R164 ;  /* 0x001160a401007387 */ /* 0x0001e40000100600 */
[----:B0-----:R-:W-:Y:S02]  /*10ea0*/  LOP3.LUT R164, R6, 0x22, RZ, 0xfc, !PT ;  /* 0x0000002206a47812 */ /* 0x001fe400078efcff */
        /* <DEDUP_REMOVED lines=10> */
[----:B------:R-:W-:Y:S02]  /*10f50*/  PRMT R125, RZ, 0x7610, R125 ;  /* 0x00007610ff7d7816 */ /* 0x000fe4000000007d */
[----:B------:R-:W-:-:S04]  /*10f60*/  PLOP3.LUT P1, PT, PT, PT, UP2, 0x80, 0x8 ;  /* 0x000000000008781c */ /* 0x000fc80003f2f028 */
[----:B------:R-:W-:Y:S02]  /*10f70*/  ISETP.LT.AND P1, PT, R164, UR7, P1 ;  /* 0x00000007a4007c0c */ /* 0x000fe40008f21270 */
[-C--:B------:R-:W-:Y:S01]  /*10f80*/  LEA R164, P4, R45, R5.reuse, 0x1 ;  /* 0x000000052da47211 */ /* 0x080fe200078808ff */
[----:B--2---:R0:W-:Y:S01]  /*10f90*/  @P3 STL [R1+0x1160], R6 ;  /* 0x0011600601003387 */ /* 0x0041e20000100800 */
[----:B------:R-:W-:-:S04]  /*10fa0*/  LEA R8, P3, R46, R5, 0x1 ;  /* 0x000000052e087211 */ /* 0x000fc800078608ff */
[----:B------:R-:W-:-:S05]  /*10fb0*/  LEA.HI.X.SX32 R9, R46, R4, 0x1, P3 ;  /* 0x000000042e097211 */ /* 0x000fca00018f0eff */
[----:B------:R1:W2:Y:S04]  /*10fc0*/  @P0 LDG.E.U16 R125, desc[UR10][R8.64] ;  /* 0x0000000a087d0981 */ /* 0x0002a8000c1e1500 */
[----:B------:R-:W-:Y:S04]  /*10fd0*/  STL [R1+0x14d8], R8 ;  /* 0x0014d80801007387 */ /* 0x000fe80000100800 */
[----:B------:R-:W-:Y:S01]  /*10fe0*/  STL [R1+0x14f8], R164 ;  /* 0x0014f8a401007387 */ /* 0x000fe20000100800 */
[----:B0-----:R-:W0:Y:S03]  /*10ff0*/  S2R R6, SR_TID.X ;  /* 0x0000000000067919 */ /* 0x001e260000002100 */
[----:B------:R1:W-:Y:S02]  /*11000*/  STL [R1+0x14d4], R9 ;  /* 0x0014d40901007387 */ /* 0x0003e40000100800 */
[----:B-1----:R-:W1:Y:S01]  /*11010*/  S2R R9, SR_TID.X ;  /* 0x0000000000097919 */ /* 0x002e620000002100 */
[----:B------:R-:W-:-:S02]  /*11020*/  PLOP3.LUT P3, PT, PT, PT, UP2, 0x80, 0x8 ;  /* 0x000000000008781c */ /* 0x000fc40003f6f028 */
[----:B0-----:R-:W-:-:S04]  /*11030*/  SHF.R.U32.HI R6, RZ, 0x6, R6 ;  /* 0x00000006ff067819 */ /* 0x001fc80000011606 */
[----:B------:R-:W-:Y:S02]  /*11040*/  SGXT.U32 R6, R6, 0x1 ;  /* 0x000000010606781a */ /* 0x000fe40000000000 */
[----:B-1----:R-:W-:-:S04]  /*11050*/  SHF.R.U32.HI R9, RZ, 0x6, R9 ;  /* 0x00000006ff097819 */ /* 0x002fc80000011609 */
[----:B------:R-:W-:Y:S02]  /*11060*/  SGXT.U32 R9, R9, 0x1 ;  /* 0x000000010909781a */ /* 0x000fe40000000000 */
[----:B------:R-:W-:Y:S02]  /*11070*/  LOP3.LUT R6, R6, 0x2a, RZ, 0xfc, !PT ;  /* 0x0000002a06067812 */ /* 0x000fe400078efcff */
[----:B------:R-:W-:Y:S02]  /*11080*/  LEA.HI.X.SX32 R6, R45, R4, 0x1, P4 ;  /* 0x000000042d067211 */ /* 0x000fe400020f0eff */
[----:B------:R-:W-:-:S04]  /*11090*/  LOP3.LUT R9, R9, 0x2a, RZ, 0xfc, !PT ;  /* 0x0000002a09097812 */ /* 0x000fc800078efcff */
[----:B------:R-:W-:Y:S01]  /*110a0*/  ISETP.LT.AND P3, PT, R9, UR7, P3 ;  /* 0x0000000709007c0c */ /* 0x000fe20009f61270 */
[----:B------:R-:W-:Y:S02]  /*110b0*/  @P1 IMAD.MOV.U32 R9, RZ, RZ, R6 ;  /* 0x000000ffff091224 */ /* 0x000fe400078e0006 */
[----:B------:R-:W-:Y:S01]  /*110c0*/  @P1 IMAD.MOV.U32 R8, RZ, RZ, R164 ;  /* 0x000000ffff081224 */ /* 0x000fe200078e00a4 */
[----:B------:R-:W-:-:S04]  /*110d0*/  PLOP3.LUT P0, PT, PT, PT, UP2, 0x80, 0x8 ;  /* 0x000000000008781c */ /* 0x000fc80003f0f028 */
[----:B------:R0:W3:Y:S01]  /*110e0*/  @P1 LDG.E.U16 R81, desc[UR10][R8.64] ;  /* 0x0000000a08511981 */ /* 0x0000e2000c1e1500 */
[C---:B------:R-:W-:Y:S02]  /*110f0*/  LEA R164, P1, R44.reuse, R5, 0x1 ;  /* 0x000000052ca47211 */ /* 0x040fe400078208ff */
[----:B------:R-:W-:Y:S02]  /*11100*/  PRMT R130, RZ, 0x7610, R130 ;  /* 0x00007610ff827816 */ /* 0x000fe40000000082 */
[----:B0-----:R-:W-:Y:S01]  /*11110*/  LEA.HI.X.SX32 R9, R44, R4, 0x1, P1 ;  /* 0x000000042c097211 */ /* 0x001fe200008f0eff */
[----:B--2---:R0:W-:Y:S04]  /*11120*/  STL [R1+0x115c], R125 ;  /* 0x00115c7d01007387 */ /* 0x0041e80000100800 */
[----:B0-----:R-:W2:Y:S04]  /*11130*/  LDL.LU R125, [R1+0x2ca0] ;  /* 0x002ca000017d7983 */ /* 0x001ea80000300800 */
[----:B------:R0:W-:Y:S02]  /*11140*/  STL [R1+0x14f4], R6 ;  /* 0x0014f40601007387 */ /* 0x0001e40000100800 */
[----:B0-----:R-:W0:Y:S02]  /*11150*/  S2R R6, SR_TID.X ;  /* 0x0000000000067919 */ /* 0x001e240000002100 */
[----:B0-----:R-:W-:-:S04]  /*11160*/  SHF.R.U32.HI R6, RZ, 0x6, R6 ;  /* 0x00000006ff067819 */ /* 0x001fc80000011606 */
[----:B------:R-:W-:-:S04]  /*11170*/  SGXT.U32 R6, R6, 0x1 ;  /* 0x000000010606781a */ /* 0x000fc80000000000 */
[----:B------:R-:W-:-:S04]  /*11180*/  LOP3.LUT R8, R6, 0x32, RZ, 0xfc, !PT ;  /* 0x0000003206087812 */ /* 0x000fc800078efcff */
[----:B------:R-:W-:Y:S01]  /*11190*/  ISETP.LT.AND P0, PT, R8, UR7, P0 ;  /* 0x0000000708007c0c */ /* 0x000fe20008701270 */
[----:B------:R-:W-:-:S05]  /*111a0*/  @P3 IMAD.MOV.U32 R8, RZ, RZ, R164 ;  /* 0x000000ffff083224 */ /* 0x000fca00078e00a4 */
[----:B------:R0:W2:Y:S01]  /*111b0*/  @P3 LDG.E.U16 R130, desc[UR10][R8.64] ;  /* 0x0000000a08823981 */ /* 0x0000a2000c1e1500 */
[----:B------:R-:W-:-:S03]  /*111c0*/  PLOP3.LUT P1, PT, PT, PT, UP2, 0x80, 0x8 ;  /* 0x000000000008781c */ /* 0x000fc60003f2f028 */
[----:B------:R-:W-:Y:S04]  /*111d0*/  STL [R1+0x1518], R164 ;  /* 0x001518a401007387 */ /* 0x000fe80000100800 */
[----:B---3--:R1:W-:Y:S01]  /*111e0*/  STL [R1+0x1158], R81 ;  /* 0x0011585101007387 */ /* 0x0083e20000100800 */
[----:B0-----:R-:W-:-:S03]  /*111f0*/  LEA R8, P3, R43, R5, 0x1 ;  /* 0x000000052b087211 */ /* 0x001fc600078608ff */
[----:B------:R0:W-:Y:S01]  /*11200*/  STL [R1+0x1514], R9 ;  /* 0x0015140901007387 */ /* 0x0001e20000100800 */
[----:B-1----:R-:W-:-:S04]  /*11210*/  LOP3.LUT R81, R6, 0x3a, RZ, 0xfc, !PT ;  /* 0x0000003a06517812 */ /* 0x002fc800078efcff */
[----:B------:R-:W-:Y:S02]  /*11220*/  ISETP.LT.AND P1, PT, R81, UR7, P1 ;  /* 0x0000000751007c0c */ /* 0x000fe40008f21270 */
[----:B------:R-:W-:Y:S02]  /*11230*/  LEA R81, P4, R42, R5, 0x1 ;  /* 0x000000052a517211 */ /* 0x000fe400078808ff */
[----:B0-----:R-:W-:Y:S01]  /*11240*/  LEA.HI.X.SX32 R9, R43, R4, 0x1, P3 ;  /* 0x000000042b097211 */ /* 0x001fe200018f0eff */
[----:B------:R0:W-:Y:S04]  /*11250*/  STL [R1+0x1538], R8 ;  /* 0x0015380801007387 */ /* 0x0001e80000100800 */
[----:B------:R-:W-:Y:S04]  /*11260*/  STL [R1+0x1558], R81 ;  /* 0x0015585101007387 */ /* 0x000fe80000100800 */
[----:B------:R-:W-:Y:S01]  /*11270*/  STL [R1+0x1534], R9 ;  /* 0x0015340901007387 */ /* 0x000fe20000100800 */
[----:B------:R-:W-:-:S02]  /*11280*/  LOP3.LUT R164, R6, 0x42, RZ, 0xfc, !PT ;  /* 0x0000004206a47812 */ /* 0x000fc400078efcff */
[----:B------:R-:W-:Y:S01]  /*11290*/  PLOP3.LUT P3, PT, PT, PT, UP2, 0x80, 0x8 ;  /* 0x000000000008781c */ /* 0x000fe20003f6f028 */
[----:B------:R0:W3:Y:S03]  /*112a0*/  @P0 LDG.E.U16 R165, desc[UR10][R8.64] ;  /* 0x0000000a08a50981 */ /* 0x0000e6000c1e1500 */
[----:B------:R-:W-:Y:S01]  /*112b0*/  ISETP.LT.AND P3, PT, R164, UR7, P3 ;  /* 0x00000007a4007c0c */ /* 0x000fe20009f61270 */
[----:B0-----:R-:W-:Y:S01]  /*112c0*/  @P1 IMAD.MOV.U32 R8, RZ, RZ, R81 ;  /* 0x000000ffff081224 */ /* 0x001fe200078e0051 */
[----:B--2---:R0:W-:Y:S02]  /*112d0*/  STL [R1+0x1154], R130 ;  /* 0x0011548201007387 */ /* 0x0041e40000100800 */
[----:B0-----:R-:W-:-:S05]  /*112e0*/  LEA.HI.X.SX32 R130, R42, R4, 0x1, P4 ;  /* 0x000000042a827211 */ /* 0x001fca00020f0eff */
[----:B------:R-:W-:Y:S01]  /*112f0*/  @P1 IMAD.MOV.U32 R9, RZ, RZ, R130 ;  /* 0x000000ffff091224 */ /* 0x000fe200078e0082 */
[----:B------:R0:W-:Y:S04]  /*11300*/  STL [R1+0x1554], R130 ;  /* 0x0015548201007387 */ /* 0x0001e80000100800 */
[----:B------:R1:W2:Y:S01]  /*11310*/  @P1 LDG.E.U16 R78, desc[UR10][R8.64] ;  /* 0x0000000a084e1981 */ /* 0x0002a2000c1e1500 */
[----:B------:R-:W-:-:S04]  /*11320*/  LEA R81, P1, R41, R5, 0x1 ;  /* 0x0000000529517211 */ /* 0x000fc800078208ff */
[----:B0-----:R-:W-:Y:S01]  /*11330*/  LEA.HI.X.SX32 R130, R41, R4, 0x1, P1 ;  /* 0x0000000429827211 */ /* 0x001fe200008f0eff */
[----:B-1----:R-:W-:-:S04]  /*11340*/  @P3 IMAD.MOV.U32 R8, RZ, RZ, R81 ;  /* 0x000000ffff083224 */ /* 0x002fc800078e0051 */
[----:B------:R-:W-:-:S05]  /*11350*/  @P3 IMAD.MOV.U32 R9, RZ, RZ, R130 ;  /* 0x000000ffff093224 */ /* 0x000fca00078e0082 */
[----:B------:R0:W3:Y:S01]  /*11360*/  @P3 LDG.E.U16 R79, desc[UR10][R8.64] ;  /* 0x0000000a084f3981 */ /* 0x0000e2000c1e1500 */
[----:B------:R-:W-:-:S03]  /*11370*/  PLOP3.LUT P1, PT, PT, PT, UP2, 0x80, 0x8 ;  /* 0x000000000008781c */ /* 0x000fc60003f2f028 */
[----:B------:R1:W-:Y:S01]  /*11380*/  STL [R1+0x1578], R81 ;  /* 0x0015785101007387 */ /* 0x0003e20000100800 */
[----:B------:R-:W-:Y:S02]  /*11390*/  LOP3.LUT R164, R6, 0x4a, RZ, 0xfc, !PT ;  /* 0x0000004a06a47812 */ /* 0x000fe400078efcff */
[----:B------:R-:W-:Y:S02]  /*113a0*/  PLOP3.LUT P0, PT, PT, PT, UP2, 0x80, 0x8 ;  /* 0x000000000008781c */ /* 0x000fe40003f0f028 */
[----:B0-----:R-:W-:Y:S02]  /*113b0*/  LEA R8, P3, R40, R5, 0x1 ;  /* 0x0000000528087211 */ /* 0x001fe400078608ff */
[----:B------:R-:W-:Y:S02]  /*113c0*/  ISETP.LT.AND P0, PT, R164, UR7, P0 ;  /* 0x00000007a4007c0c */ /* 0x000fe40008701270 */
[----:B------:R-:W-:Y:S02]  /*113d0*/  LEA.HI.X.SX32 R9, R40, R4, 0x1, P3 ;  /* 0x0000000428097211 */ /* 0x000fe400018f0eff */
[----:B------:R-:W-:-:S02]  /*113e0*/  PRMT R128, RZ, 0x7610, R128 ;  /* 0x00007610ff807816 */ /* 0x000fc40000000080 */
[----:B-1----:R-:W-:Y:S02]  /*113f0*/  LOP3.LUT R81, R6, 0x5a, RZ, 0xfc, !PT ;  /* 0x0000005a06517812 */ /* 0x002fe400078efcff */
[----:B------:R-:W-:-:S05]  /*11400*/  PLOP3.LUT P3, PT, PT, PT, UP2, 0x80, 0x8 ;  /* 0x000000000008781c */ /* 0x000fca0003f6f028 */
[----:B------:R0:W4:Y:S01]  /*11410*/  @P0 LDG.E.U16 R128, desc[UR10][R8.64] ;  /* 0x0000000a08800981 */ /* 0x000122000c1e1500 */
[----:B------:R-:W-:-:S03]  /*11420*/  ISETP.LT.AND P3, PT, R81, UR7, P3 ;  /* 0x0000000751007c0c */ /* 0x000fc60009f61270 */
[----:B--2---:R1:W-:Y:S02]  /*11430*/  STL [R1+0x114c], R78 ;  /* 0x00114c4e01007387 */ /* 0x0043e40000100800 */
[----:B-1----:R-:W-:-:S04]  /*11440*/  LOP3.LUT R78, R6, 0x52, RZ, 0xfc, !PT ;  /* 0x00000052064e7812 */ /* 0x002fc800078efcff */
[----:B------:R-:W-:Y:S02]  /*11450*/  ISETP.LT.AND P1, PT, R78, UR7, P1 ;  /* 0x000000074e007c0c */ /* 0x000fe40008f21270 */
[C---:B------:R-:W-:Y:S01]  /*11460*/  LEA R78, P4, R39.reuse, R5, 0x1 ;  /* 0x00000005274e7211 */ /* 0x040fe200078808ff */
[----:B------:R-:W-:Y:S04]  /*11470*/  STL [R1+0x1574], R130 ;  /* 0x0015748201007387 */ /* 0x000fe80000100800 */
[----:B------:R0:W-:Y:S04]  /*11480*/  STL [R1+0x1598], R8 ;  /* 0x0015980801007387 */ /* 0x0001e80000100800 */
[----:B------:R-:W-:Y:S04]  /*11490*/  STL [R1+0x15b8], R78 ;  /* 0x0015b84e01007387 */ /* 0x000fe80000100800 */
[----:B---3--:R-:W-:Y:S04]  /*114a0*/  STL [R1+0x1150], R165 ;  /* 0x001150a501007387 */ /* 0x008fe80000100800 */
[----:B------:R-:W-:Y:S04]  /*114b0*/  STL [R1+0x1594], R9 ;  /* 0x0015940901007387 */ /* 0x000fe80000100800 */
[----:B------:R1:W-:Y:S01]  /*114c0*/  STL [R1+0x1148], R79 ;  /* 0x0011484f01007387 */ /* 0x0003e20000100800 */
[----:B0-----:R-:W-:Y:S01]  /*114d0*/  @P1 IMAD.MOV.U32 R8, RZ, RZ, R78 ;  /* 0x000000ffff081224 */ /* 0x001fe200078e004e */
[----:B-1----:R-:W-:-:S05]  /*114e0*/  LEA.HI.X.SX32 R79, R39, R4, 0x1, P4 ;  /* 0x00000004274f7211 */ /* 0x002fca00020f0eff */
        /* <DEDUP_REMOVED lines=9> */
[----:B------:R-:W-:Y:S01]  /*11580*/  STL [R1+0x15d8], R78 ;  /* 0x0015d84e01007387 */ /* 0x000fe20000100800 */
[----:B------:R-:W-:Y:S02]  /*11590*/  LOP3.LUT R81, R6, 0x62, RZ, 0xfc, !PT ;  /* 0x0000006206517812 */ /* 0x000fe400078efcff */
[----:B------:R-:W-:Y:S02]  /*115a0*/  PLOP3.LUT P0, PT, PT, PT, UP2, 0x80, 0x8 ;  /* 0x000000000008781c */ /* 0x000fe40003f0f028 */
[----:B0-----:R-:W-:Y:S02]  /*115b0*/  LEA R8, P3, R37, R5, 0x1 ;  /* 0x0000000525087211 */ /* 0x001fe400078608ff */
[----:B------:R-:W-:Y:S02]  /*115c0*/  ISETP.LT.AND P0, PT, R81, UR7, P0 ;  /* 0x0000000751007c0c */ /* 0x000fe40008701270 */
[----:B------:R-:W-:-:S11]  /*115d0*/  LEA.HI.X.SX32 R9, R37, R4, 0x1, P3 ;  /* 0x0000000425097211 */ /* 0x000fd600018f0eff */
[----:B------:R0:W3:Y:S04]  /*115e0*/  @P0 LDG.E.U16 R72, desc[UR10][R8.64] ;  /* 0x0000000a08480981 */ /* 0x0000e8000c1e1500 */
[----:B--2---:R1:W-:Y:S02]  /*115f0*/  STL [R1+0x1140], R76 ;  /* 0x0011404c01007387 */ /* 0x0043e40000100800 */
[----:B-1----:R-:W-:-:S04]  /*11600*/  LOP3.LUT R76, R6, 0x6a, RZ, 0xfc, !PT ;  /* 0x0000006a064c7812 */ /* 0x002fc800078efcff */
[----:B------:R-:W-:Y:S02]  /*11610*/  ISETP.LT.AND P1, PT, R76, UR7, P1 ;  /* 0x000000074c007c0c */ /* 0x000fe40008f21270 */
[C---:B------:R-:W-:Y:S01]  /*11620*/  LEA R76, P4, R36.reuse, R5, 0x1 ;  /* 0x00000005244c7211 */ /* 0x040fe200078808ff */
[----:B------:R-:W-:Y:S04]  /*11630*/  STL [R1+0x15d4], R79 ;  /* 0x0015d44f01007387 */ /* 0x000fe80000100800 */
[----:B------:R0:W-:Y:S04]  /*11640*/  STL [R1+0x15f8], R8 ;  /* 0x0015f80801007387 */ /* 0x0001e80000100800 */
[----:B------:R-:W-:Y:S04]  /*11650*/  STL [R1+0x1618], R76 ;  /* 0x0016184c01007387 */ /* 0x000fe80000100800 */
[----:B----4-:R-:W-:Y:S04]  /*11660*/  STL [R1+0x1144], R128 ;  /* 0x0011448001007387 */ /* 0x010fe80000100800 */
[----:B------:R-:W-:Y:S04]  /*11670*/  STL [R1+0x15f4], R9 ;  /* 0x0015f40901007387 */ /* 0x000fe80000100800 */
[----:B---3--:R1:W-:Y:S01]  /*11680*/  STL [R1+0x113c], R77 ;  /* 0x00113c4d01007387 */ /* 0x0083e20000100800 */
[----:B0-----:R-:W-:Y:S01]  /*11690*/  @P1 IMAD.MOV.U32 R8, RZ, RZ, R76 ;  /* 0x000000ffff081224 */ /* 0x001fe200078e004c */
[----:B-1----:R-:W-:-:S05]  /*116a0*/  LEA.HI.X.SX32 R77, R36, R4, 0x1, P4 ;  /* 0x00000004244d7211 */ /* 0x002fca00020f0eff */
[----:B------:R-:W-:-:S05]  /*116b0*/  @P1 IMAD.MOV.U32 R9, RZ, RZ, R77 ;  /* 0x000000ffff091224 */ /* 0x000fca00078e004d */
[----:B------:R-:W2:Y:S01]  /*116c0*/  @P1 LDG.E.U16 R73, desc[UR10][R8.64] ;  /* 0x0000000a08491981 */ /* 0x000ea2000c1e1500 */
[----:B------:R-:W-:Y:S02]  /*116d0*/  LOP3.LUT R78, R6, 0x72, RZ, 0xfc, !PT ;  /* 0x00000072064e7812 */ /* 0x000fe400078efcff */
[----:B------:R-:W-:Y:S01]  /*116e0*/  PLOP3.LUT P3, PT, PT, PT, UP2, 0x80, 0x8 ;  /* 0x000000000008781c */ /* 0x000fe20003f6f028 */
[----:B------:R0:W-:Y:S03]  /*116f0*/  STL [R1+0x1138], R72 ;  /* 0x0011384801007387 */ /* 0x0001e60000100800 */
[----:B------:R-:W-:Y:S01]  /*11700*/  ISETP.LT.AND P0, PT, R78, UR7, P3 ;  /* 0x000000074e007c0c */ /* 0x000fe20009f01270 */
[----:B0-----:R-:W3:Y:S04]  /*11710*/  LDL.LU R72, [R1+0x84] ;  /* 0x0000840001487983 */ /* 0x001ee80000300800 */
[----:B------:R-:W-:Y:S04]  /*11720*/  STL [R1+0x1614], R77 ;  /* 0x0016144d01007387 */ /* 0x000fe80000100800 */
[----:B--2---:R0:W-:Y:S02]  /*11730*/  STL [R1+0x1134], R73 ;  /* 0x0011344901007387 */ /* 0x0041e40000100800 */
[----:B0-----:R-:W-:-:S04]  /*11740*/  LEA R73, P3, R35, R5, 0x1 ;  /* 0x0000000523497211 */ /* 0x001fc800078608ff */
[----:B------:R-:W-:Y:S01]  /*11750*/  LEA.HI.X.SX32 R76, R35, R4, 0x1, P3 ;  /* 0x00000004234c7211 */ /* 0x000fe200018f0eff */
[----:B------:R-:W-:-:S04]  /*11760*/  @P0 IMAD.MOV.U32 R8, RZ, RZ, R73 ;  /* 0x000000ffff080224 */ /* 0x000fc800078e0049 */
[----:B------:R-:W-:-:S05]  /*11770*/  @P0 IMAD.MOV.U32 R9, RZ, RZ, R76 ;  /* 0x000000ffff090224 */ /* 0x000fca00078e004c */
[----:B------:R0:W2:Y:S01]  /*11780*/  @P0 LDG.E.U16 R71, desc[UR10][R8.64] ;  /* 0x0000000a08470981 */ /* 0x0000a2000c1e1500 */
[----:B------:R-:W-:Y:S02]  /*11790*/  LOP3.LUT R77, R6, 0x7a, RZ, 0xfc, !PT ;  /* 0x0000007a064d7812 */ /* 0x000fe400078efcff */
[----:B------:R-:W-:Y:S01]  /*117a0*/  PLOP3.LUT P1, PT, PT, PT, UP2, 0x80, 0x8 ;  /* 0x000000000008781c */ /* 0x000fe20003f2f028 */
[----:B------:R-:W-:Y:S01]  /*117b0*/  IMAD R25, R160, 0x2, R25 ;  /* 0x00000002a0197824 */ /* 0x000fe200078e0219 */
[----:B------:R1:W-:Y:S02]  /*117c0*/  STL [R1+0x1638], R73 ;  /* 0x0016384901007387 */ /* 0x0003e40000100800 */
[----:B------:R-:W-:Y:S02]  /*117d0*/  ISETP.LT.AND P1, PT, R77, UR7, P1 ;  /* 0x000000074d007c0c */ /* 0x000fe40008f21270 */
[----:B------:R4:W-:Y:S01]  /*117e0*/  STL [R1+0x1634], R76 ;  /* 0x0016344c01007387 */ /* 0x0009e20000100800 */
[----:B------:R-:W-:-:S02]  /*117f0*/  PLOP3.LUT P0, PT, PT, PT, UP2, 0x80, 0x8 ;  /* 0x000000000008781c */ /* 0x000fc40003f0f028 */
[C---:B-1----:R-:W-:Y:S02]  /*11800*/  LOP3.LUT R73, R6.reuse, 0x4, RZ, 0xfc, !PT ;  /* 0x0000000406497812 */ /* 0x042fe400078efcff */
[----:B----4-:R-:W-:Y:S02]  /*11810*/  LEA R76, P3, R25, R5, 0x1 ;  /* 0x00000005194c7211 */ /* 0x010fe400078608ff */
[----:B------:R-:W-:Y:S01]  /*11820*/  ISETP.LT.AND P0, PT, R73, UR7, P0 ;  /* 0x0000000749007c0c */ /* 0x000fe20008701270 */
[----:B------:R-:W-:Y:S01]  /*11830*/  IMAD R73, R6, R160, RZ ;  /* 0x000000a006497224 */ /* 0x000fe200078e02ff */
[----:B------:R-:W-:Y:S01]  /*11840*/  LEA.HI.X.SX32 R77, R25, R4, 0x1, P3 ;  /* 0x00000004194d7211 */ /* 0x000fe200018f0eff */
[----:B------:R-:W-:Y:S01]  /*11850*/  STL [R1+0x1868], R76 ;  /* 0x0018684c01007387 */ /* 0x000fe20000100800 */
[----:B0-----:R-:W-:Y:S02]  /*11860*/  @P1 IMAD.MOV.U32 R8, RZ, RZ, R76 ;  /* 0x000000ffff081224 */ /* 0x001fe400078e004c */
[----:B------:R-:W-:-:S02]  /*11870*/  IMAD R73, R160, 0x2, R73 ;  /* 0x00000002a0497824 */ /* 0x000fc400078e0249 */
[----:B------:R-:W-:Y:S01]  /*11880*/  @P1 IMAD.MOV.U32 R9, RZ, RZ, R77 ;  /* 0x000000ffff091224 */ /* 0x000fe200078e004d */
[----:B------:R-:W-:Y:S01]  /*11890*/  PLOP3.LUT P3, PT, PT, PT, UP2, 0x80, 0x8 ;  /* 0x000000000008781c */ /* 0x000fe20003f6f028 */
[----:B------:R-:W-:-:S03]  /*118a0*/  IMAD R73, R160, 0x2, R73 ;  /* 0x00000002a0497824 */ /* 0x000fc600078e0249 */
[----:B------:R0:W4:Y:S04]  /*118b0*/  @P1 LDG.E.U16 R75, desc[UR10][R8.64] ;  /* 0x0000000a084b1981 */ /* 0x000128000c1e1500 */
[----:B--2---:R1:W-:Y:S02]  /*118c0*/  STL [R1+0x1130], R71 ;  /* 0x0011304701007387 */ /* 0x0043e40000100800 */
[----:B-1----:R-:W-:-:S04]  /*118d0*/  LOP3.LUT R71, R6, 0xc, RZ, 0xfc, !PT ;  /* 0x0000000c06477812 */ /* 0x002fc800078efcff */
[----:B------:R-:W-:Y:S02]  /*118e0*/  ISETP.LT.AND P1, PT, R71, UR7, P3 ;  /* 0x0000000747007c0c */ /* 0x000fe40009f21270 */
[CC--:B0-----:R-:W-:Y:S02]  /*118f0*/  LEA R8, P3, R73.reuse, R5.reuse, 0x1 ;  /* 0x0000000549087211 */ /* 0x0c1fe400078608ff */
[C---:B---3--:R-:W-:Y:S02]  /*11900*/  LEA R71, P4, R72.reuse, R5, 0x1 ;  /* 0x0000000548477211 */ /* 0x048fe400078808ff */
[-C--:B------:R-:W-:Y:S01]  /*11910*/  LEA.HI.X.SX32 R9, R73, R4.reuse, 0x1, P3 ;  /* 0x0000000449097211 */ /* 0x080fe200018f0eff */
[----:B------:R-:W-:Y:S01]  /*11920*/  STL [R1+0x1864], R77 ;  /* 0x0018644d01007387 */ /* 0x000fe20000100800 */
[----:B------:R-:W-:-:S03]  /*11930*/  LEA.HI.X.SX32 R72, R72, R4, 0x1, P4 ;  /* 0x0000000448487211 */ /* 0x000fc600020f0eff */
[----:B------:R0:W-:Y:S04]  /*11940*/  STL [R1+0x1480], R8 ;  /* 0x0014800801007387 */ /* 0x0001e80000100800 */
[----:B------:R-:W-:Y:S04]  /*11950*/  STL [R1+0x14a0], R71 ;  /* 0x0014a04701007387 */ /* 0x000fe80000100800 */
[----:B------:R1:W-:Y:S04]  /*11960*/  STL [R1+0x147c], R9 ;  /* 0x00147c0901007387 */ /* 0x0003e80000100800 */
[----:B------:R0:W2:Y:S02]  /*11970*/  @P0 LDG.E.U16 R74, desc[UR10][R8.64] ;  /* 0x0000000a084a0981 */ /* 0x0000a4000c1e1500 */
[----:B0-----:R-:W-:-:S02]  /*11980*/  @P1 IMAD.MOV.U32 R8, RZ, RZ, R71 ;  /* 0x000000ffff081224 */ /* 0x001fc400078e0047 */
[----:B-1----:R-:W-:-:S05]  /*11990*/  @P1 IMAD.MOV.U32 R9, RZ, RZ, R72 ;  /* 0x000000ffff091224 */ /* 0x002fca00078e0048 */
[----:B------:R-:W3:Y:S01]  /*119a0*/  @P1 LDG.E.U16 R69, desc[UR10][R8.64] ;  /* 0x0000000a08451981 */ /* 0x000ee2000c1e1500 */
[----:B------:R-:W-:Y:S02]  /*119b0*/  LOP3.LUT R73, R6, 0x14, RZ, 0xfc, !PT ;  /* 0x0000001406497812 */ /* 0x000fe400078efcff */
[----:B------:R-:W-:Y:S01]  /*119c0*/  PLOP3.LUT P3, PT, PT, PT, UP2, 0x80, 0x8 ;  /* 0x000000000008781c */ /* 0x000fe20003f6f028 */
[----:B------:R-:W-:Y:S03]  /*119d0*/  STL [R1+0x149c], R72 ;  /* 0x00149c4801007387 */ /* 0x000fe60000100800 */
[----:B------:R-:W-:Y:S01]  /*119e0*/  ISETP.LT.AND P3, PT, R73, UR7, P3 ;  /* 0x0000000749007c0c */ /* 0x000fe20009f61270 */
[----:B---3--:R0:W-:Y:S02]  /*119f0*/  STL [R1+0x1124], R69 ;  /* 0x0011244501007387 */ /* 0x0081e40000100800 */
[----:B0-----:R-:W-:-:S04]  /*11a00*/  LEA R69, P1, R66, R5, 0x1 ;  /* 0x0000000542457211 */ /* 0x001fc800078208ff */
[----:B------:R-:W-:Y:S01]  /*11a10*/  LEA.HI.X.SX32 R8, R66, R4, 0x1, P1 ;  /* 0x0000000442087211 */ /* 0x000fe200008f0eff */
[----:B------:R-:W-:Y:S04]  /*11a20*/  STL [R1+0x14c0], R69 ;  /* 0x0014c04501007387 */ /* 0x000fe80000100800 */
[----:B----4-:R-:W-:Y:S01]  /*11a30*/  STL [R1+0x112c], R75 ;  /* 0x00112c4b01007387 */ /* 0x010fe20000100800 */
[----:B------:R-:W-:-:S03]  /*11a40*/  @P3 IMAD.MOV.U32 R9, RZ, RZ, R8 ;  /* 0x000000ffff093224 */ /* 0x000fc600078e0008 */
[----:B------:R0:W-:Y:S02]  /*11a50*/  STL [R1+0x14bc], R8 ;  /* 0x0014bc0801007387 */ /* 0x0001e40000100800 */
[----:B0-----:R-:W-:-:S05]  /*11a60*/  @P3 IMAD.MOV.U32 R8, RZ, RZ, R69 ;  /* 0x000000ffff083224 */ /* 0x001fca00078e0045 */
[----:B------:R0:W3:Y:S01]  /*11a70*/  @P3 LDG.E.U16 R68, desc[UR10][R8.64] ;  /* 0x0000000a08443981 */ /* 0x0000e2000c1e1500 */
[C---:B------:R-:W-:Y:S02]  /*11a80*/  LOP3.LUT R66, R6.reuse, 0x24, RZ, 0xfc, !PT ;  /* 0x0000002406427812 */ /* 0x040fe400078efcff */
[----:B------:R-:W-:Y:S02]  /*11a90*/  PLOP3.LUT P1, PT, PT, PT, UP2, 0x80, 0x8 ;  /* 0x000000000008781c */ /* 0x000fe40003f2f028 */
[----:B------:R-:W-:Y:S02]  /*11aa0*/  LOP3.LUT R71, R6, 0x1c, RZ, 0xfc, !PT ;  /* 0x0000001c06477812 */ /* 0x000fe400078efcff */
[----:B------:R-:W-:Y:S02]  /*11ab0*/  PLOP3.LUT P0, PT, PT, PT, UP2, 0x80, 0x8 ;  /* 0x000000000008781c */ /* 0x000fe40003f0f028 */
[----:B------:R-:W-:Y:S02]  /*11ac0*/  ISETP.LT.AND P1, PT, R66, UR7, P1 ;  /* 0x0000000742007c0c */ /* 0x000fe40008f21270 */
[----:B0-----:R-:W-:-:S02]  /*11ad0*/  LEA R8, P3, R34, R5, 0x1 ;  /* 0x0000000522087211 */ /* 0x001fc400078608ff */
[----:B------:R-:W-:Y:S02]  /*11ae0*/  ISETP.LT.AND P0, PT, R71, UR7, P0 ;  /* 0x0000000747007c0c */ /* 0x000fe40008701270 */
[----:B------:R-:W-:Y:S02]  /*11af0*/  LEA R66, P4, R33, R5, 0x1 ;  /* 0x0000000521427211 */ /* 0x000fe400078808ff */
[----:B------:R-:W-:Y:S01]  /*11b00*/  LEA.HI.X.SX32 R9, R34, R4, 0x1, P3 ;  /* 0x0000000422097211 */ /* 0x000fe200018f0eff */
[----:B------:R0:W-:Y:S04]  /*11b10*/  STL [R1+0x14e0], R8 ;  /* 0x0014e00801007387 */ /* 0x0001e80000100800 */
[----:B------:R-:W-:Y:S04]  /*11b20*/  STL [R1+0x1500], R66 ;  /* 0x0015004201007387 */ /* 0x000fe80000100800 */
[----:B--2---:R-:W-:Y:S04]  /*11b30*/  STL [R1+0x1128], R74 ;  /* 0x0011284a01007387 */ /* 0x004fe80000100800 */
[----:B------:R-:W-:Y:S01]  /*11b40*/  STL [R1+0x14dc], R9 ;  /* 0x0014dc0901007387 */ /* 0x000fe20000100800 */
[----:B------:R-:W-:-:S02]  /*11b50*/  LOP3.LUT R69, R6, 0x2c, RZ, 0xfc, !PT ;  /* 0x0000002c06457812 */ /* 0x000fc400078efcff */
[----:B------:R-:W-:Y:S01]  /*11b60*/  PLOP3.LUT P3, PT, PT, PT, UP2, 0x80, 0x8 ;  /* 0x000000000008781c */ /* 0x000fe20003f6f028 */
[----:B------:R0:W2:Y:S03]  /*11b70*/  @P0 LDG.E.U16 R70, desc[UR10][R8.64] ;  /* 0x0000000a08460981 */ /* 0x0000a6000c1e1500 */
[----:B------:R-:W-:Y:S01]  /*11b80*/  ISETP.LT.AND P3, PT, R69, UR7, P3 ;  /* 0x0000000745007c0c */ /* 0x000fe20009f61270 */
[----:B0-----:R-:W-:Y:S01]  /*11b90*/  @P1 IMAD.MOV.U32 R8, RZ, RZ, R66 ;  /* 0x000000ffff081224 */ /* 0x001fe200078e0042 */
[----:B---3--:R0:W-:Y:S02]  /*11ba0*/  STL [R1+0x1120], R68 ;  /* 0x0011204401007387 */ /* 0x0081e40000100800 */
[----:B0-----:R-:W-:-:S05]  /*11bb0*/  LEA.HI.X.SX32 R68, R33, R4, 0x1, P4 ;  /* 0x0000000421447211 */ /* 0x001fca00020f0eff */
[----:B------:R-:W-:Y:S01]  /*11bc0*/  @P1 IMAD.MOV.U32 R9, RZ, RZ, R68 ;  /* 0x000000ffff091224 */ /* 0x000fe200078e0044 */
[----:B------:R0:W-:Y:S04]  /*11bd0*/  STL [R1+0x14fc], R68 ;  /* 0x0014fc4401007387 */ /* 0x0001e80000100800 */
[----:B------:R1:W3:Y:S01]  /*11be0*/  @P1 LDG.E.U16 R63, desc[UR10][R8.64] ;  /* 0x0000000a083f1981 */ /* 0x0002e2000c1e1500 */
[----:B------:R-:W-:-:S04]  /*11bf0*/  LEA R66, P1, R32, R5, 0x1 ;  /* 0x0000000520427211 */ /* 0x000fc800078208ff */
[----:B0-----:R-:W-:Y:S01]  /*11c00*/  LEA.HI.X.SX32 R68, R32, R4, 0x1, P1 ;  /* 0x0000000420447211 */ /* 0x001fe200008f0eff */
[----:B-1----:R-:W-:-:S04]  /*11c10*/  @P3 IMAD.MOV.U32 R8, RZ, RZ, R66 ;  /* 0x000000ffff083224 */ /* 0x002fc800078e0042 */
[----:B------:R-:W-:-:S05]  /*11c20*/  @P3 IMAD.MOV.U32 R9, RZ, RZ, R68 ;  /* 0x000000ffff093224 */ /* 0x000fca00078e0044 */
[----:B------:R0:W4:Y:S01]  /*11c30*/  @P3 LDG.E.U16 R65, desc[UR10][R8.64] ;  /* 0x0000000a08413981 */ /* 0x000122000c1e1500 */
[----:B------:R-:W-:-:S03]  /*11c40*/  PLOP3.LUT P1, PT, PT, PT, UP2, 0x80, 0x8 ;  /* 0x000000000008781c */ /* 0x000fc60003f2f028 */
[----:B------:R1:W-:Y:S01]  /*11c50*/  STL [R1+0x1520], R66 ;  /* 0x0015204201007387 */ /* 0x0003e20000100800 */
[C---:B------:R-:W-:Y:S02]  /*11c60*/  LOP3.LUT R69, R6.reuse, 0x34, RZ, 0xfc, !PT ;  /* 0x0000003406457812 */ /* 0x040fe400078efcff */
[----:B------:R-:W-:Y:S02]  /*11c70*/  PLOP3.LUT P0, PT, PT, PT, UP2, 0x80, 0x8 ;  /* 0x000000000008781c */ /* 0x000fe40003f0f028 */
[----:B0-----:R-:W-:Y:S02]  /*11c80*/  LEA R8, P3, R31, R5, 0x1 ;  /* 0x000000051f087211 */ /* 0x001fe400078608ff */
[----:B------:R-:W-:Y:S02]  /*11c90*/  ISETP.LT.AND P0, PT, R69, UR7, P0 ;  /* 0x0000000745007c0c */ /* 0x000fe40008701270 */
[----:B------:R-:W-:Y:S02]  /*11ca0*/  LEA.HI.X.SX32 R9, R31, R4, 0x1, P3 ;  /* 0x000000041f097211 */ /* 0x000fe400018f0eff */
[----:B-1----:R-:W-:-:S02]  /*11cb0*/  LOP3.LUT R66, R6, 0x44, RZ, 0xfc, !PT ;  /* 0x0000004406427812 */ /* 0x002fc400078efcff */
[----:B------:R-:W-:-:S04]  /*11cc0*/  PLOP3.LUT P3, PT, PT, PT, UP2, 0x80, 0x8 ;  /* 0x000000000008781c */ /* 0x000fc80003f6f028 */
[----:B------:R-:W-:-:S03]  /*11cd0*/  ISETP.LT.AND P3, PT, R66, UR7, P3 ;  /* 0x0000000742007c0c */ /* 0x000fc60009f61270 */
[----:B------:R0:W4:Y:S04]  /*11ce0*/  @P0 LDG.E.U16 R67, desc[UR10][R8.64] ;  /* 0x0000000a08430981 */ /* 0x000128000c1e1500 */
[----:B---3--:R1:W-:Y:S02]  /*11cf0*/  STL [R1+0x1118], R63 ;  /* 0x0011183f01007387 */ /* 0x0083e40000100800 */
[----:B-1----:R-:W-:-:S04]  /*11d00*/  LOP3.LUT R63, R6, 0x3c, RZ, 0xfc, !PT ;  /* 0x0000003c063f7812 */ /* 0x002fc800078efcff */
[----:B------:R-:W-:Y:S02]  /*11d10*/  ISETP.LT.AND P1, PT, R63, UR7, P1 ;  /* 0x000000073f007c0c */ /* 0x000fe40008f21270 */
[C---:B------:R-:W-:Y:S01]  /*11d20*/  LEA R63, P4, R30.reuse, R5, 0x1 ;  /* 0x000000051e3f7211 */ /* 0x040fe200078808ff */
[----:B------:R-:W-:Y:S04]  /*11d30*/  STL [R1+0x151c], R68 ;  /* 0x00151c4401007387 */ /* 0x000fe80000100800 */
[----:B------:R0:W-:Y:S04]  /*11d40*/  STL [R1+0x1540], R8 ;  /* 0x0015400801007387 */ /* 0x0001e80000100800 */
[----:B------:R-:W-:Y:S04]  /*11d50*/  STL [R1+0x1560], R63 ;  /* 0x0015603f01007387 */ /* 0x000fe80000100800 */
[----:B--2---:R-:W-:Y:S04]  /*11d60*/  STL [R1+0x111c], R70 ;  /* 0x00111c4601007387 */ /* 0x004fe80000100800 */
[----:B------:R-:W-:Y:S04]  /*11d70*/  STL [R1+0x153c], R9 ;  /* 0x00153c0901007387 */ /* 0x000fe80000100800 */
[----:B----4-:R1:W-:Y:S01]  /*11d80*/  STL [R1+0x1114], R65 ;  /* 0x0011144101007387 */ /* 0x0103e20000100800 */
        /* <DEDUP_REMOVED lines=21> */
[----:B--2---:R1:W-:Y:S02]  /*11ee0*/  STL [R1+0x110c], R60 ;  /* 0x00110c3c01007387 */ /* 0x0043e40000100800 */
[----:B-1----:R-:W-:-:S04]  /*11ef0*/  LOP3.LUT R60, R6, 0x54, RZ, 0xfc, !PT ;  /* 0x00000054063c7812 */ /* 0x002fc800078efcff */
[----:B------:R-:W-:Y:S02]  /*11f00*/  ISETP.LT.AND P1, PT, R60, UR7, P1 ;  /* 0x000000073c007c0c */ /* 0x000fe40008f21270 */
[C---:B------:R-:W-:Y:S01]  /*11f10*/  LEA R60, P4, R27.reuse, R5, 0x1 ;  /* 0x000000051b3c7211 */ /* 0x040fe200078808ff */
[----:B------:R-:W-:Y:S04]  /*11f20*/  STL [R1+0x157c], R65 ;  /* 0x00157c4101007387 */ /* 0x000fe80000100800 */
[----:B------:R0:W-:Y:S04]  /*11f30*/  STL [R1+0x15a0], R8 ;  /* 0x0015a00801007387 */ /* 0x0001e80000100800 */
[----:B------:R-:W-:Y:S04]  /*11f40*/  STL [R1+0x15c0], R60 ;  /* 0x0015c03c01007387 */ /* 0x000fe80000100800 */
[----:B------:R-:W-:Y:S04]  /*11f50*/  STL [R1+0x1110], R67 ;  /* 0x0011104301007387 */ /* 0x000fe80000100800 */
[----:B------:R-:W-:Y:S04]  /*11f60*/  STL [R1+0x159c], R9 ;  /* 0x00159c0901007387 */ /* 0x000fe80000100800 */
[----:B---3--:R1:W-:Y:S01]  /*11f70*/  STL [R1+0x1108], R62 ;  /* 0x0011083e01007387 */ /* 0x0083e20000100800 */
        /* <DEDUP_REMOVED lines=10> */
[----:B------:R-:W-:Y:S02]  /*12020*/  LOP3.LUT R63, R6, 0x64, RZ, 0xfc, !PT ;  /* 0x00000064063f7812 */ /* 0x000fe400078efcff */
[----:B------:R-:W-:Y:S01]  /*12030*/  PLOP3.LUT P0, PT, PT, PT, UP2, 0x80, 0x8 ;  /* 0x000000000008781c */ /* 0x000fe20003f0f028 */
[----:B------:R-:W-:Y:S01]  /*12040*/  STL [R1+0x15e0], R60 ;  /* 0x0015e03c01007387 */ /* 0x000fe20000100800 */
[----:B------:R-:W-:Y:S02]  /*12050*/  PLOP3.LUT P1, PT, PT, PT, UP2, 0x80, 0x8 ;  /* 0x000000000008781c */ /* 0x000fe40003f2f028 */
[----:B------:R-:W-:Y:S02]  /*12060*/  ISETP.LT.AND P0, PT, R63, UR7, P0 ;  /* 0x000000073f007c0c */ /* 0x000fe40008701270 */
[----:B0-----:R-:W-:-:S04]  /*12070*/  LEA R8, P3, R24, R5, 0x1 ;  /* 0x0000000518087211 */ /* 0x001fc800078608ff */
[----:B------:R-:W-:Y:S02]  /*12080*/  LEA.HI.X.SX32 R9, R24, R4, 0x1, P3 ;  /* 0x0000000418097211 */ /* 0x000fe400018f0eff */
[----:B------:R-:W-:-:S05]  /*12090*/  PLOP3.LUT P3, PT, PT, PT, UP2, 0x80, 0x8 ;  /* 0x000000000008781c */ /* 0x000fca0003f6f028 */
[----:B------:R0:W4:Y:S04]  /*120a0*/  @P0 LDG.E.U16 R61, desc[UR10][R8.64] ;  /* 0x0000000a083d0981 */ /* 0x000128000c1e1500 */
[----:B--2---:R1:W-:Y:S04]  /*120b0*/  STL [R1+0x1100], R49 ;  /* 0x0011003101007387 */ /* 0x0043e80000100800 */
[----:B------:R-:W-:Y:S01]  /*120c0*/  STL [R1+0x15dc], R62 ;  /* 0x0015dc3e01007387 */ /* 0x000fe20000100800 */
[----:B-1----:R-:W-:-:S04]  /*120d0*/  LOP3.LUT R49, R6, 0x6c, RZ, 0xfc, !PT ;  /* 0x0000006c06317812 */ /* 0x002fc800078efcff */
[----:B------:R-:W-:Y:S01]  /*120e0*/  ISETP.LT.AND P1, PT, R49, UR7, P1 ;  /* 0x0000000731007c0c */ /* 0x000fe20008f21270 */
[----:B---3--:R1:W-:Y:S01]  /*120f0*/  STL [R1+0x10fc], R58 ;  /* 0x0010fc3a01007387 */ /* 0x0083e20000100800 */
[----:B------:R-:W-:-:S03]  /*12100*/  LOP3.LUT R49, R6, 0x74, RZ, 0xfc, !PT ;  /* 0x0000007406317812 */ /* 0x000fc600078efcff */
[----:B------:R0:W-:Y:S01]  /*12110*/  STL [R1+0x1600], R8 ;  /* 0x0016000801007387 */ /* 0x0001e20000100800 */
[----:B-1----:R-:W-:-:S03]  /*12120*/  LEA R58, P4, R23, R5, 0x1 ;  /* 0x00000005173a7211 */ /* 0x002fc600078808ff */
[----:B----4-:R-:W-:Y:S01]  /*12130*/  STL [R1+0x1104], R64 ;  /* 0x0011044001007387 */ /* 0x010fe20000100800 */
[----:B------:R-:W-:-:S03]  /*12140*/  LEA.HI.X.SX32 R60, R23, R4, 0x1, P4 ;  /* 0x00000004173c7211 */ /* 0x000fc600020f0eff */
[----:B------:R-:W-:Y:S01]  /*12150*/  STL [R1+0x1620], R58 ;  /* 0x0016203a01007387 */ /* 0x000fe20000100800 */
[----:B0-----:R-:W-:-:S03]  /*12160*/  @P1 IMAD.MOV.U32 R8, RZ, RZ, R58 ;  /* 0x000000ffff081224 */ /* 0x001fc600078e003a */
[----:B------:R0:W-:Y:S01]  /*12170*/  STL [R1+0x15fc], R9 ;  /* 0x0015fc0901007387 */ /* 0x0001e20000100800 */
[----:B------:R-:W-:Y:S01]  /*12180*/  ISETP.LT.AND P3, PT, R49, UR7, P3 ;  /* 0x0000000731007c0c */ /* 0x000fe20009f61270 */
[----:B0-----:R-:W-:Y:S02]  /*12190*/  @P1 IMAD.MOV.U32 R9, RZ, RZ, R60 ;  /* 0x000000ffff091224 */ /* 0x001fe400078e003c */
[----:B------:R0:W-:Y:S04]  /*121a0*/  STL [R1+0x161c], R60 ;  /* 0x00161c3c01007387 */ /* 0x0001e80000100800 */
[----:B------:R1:W2:Y:S01]  /*121b0*/  @P1 LDG.E.U16 R56, desc[UR10][R8.64] ;  /* 0x0000000a08381981 */ /* 0x0002a2000c1e1500 */
[----:B------:R-:W-:-:S03]  /*121c0*/  LEA R58, P1, R22, R5, 0x1 ;  /* 0x00000005163a7211 */ /* 0x000fc600078208ff */
[----:B------:R-:W3:Y:S01]  /*121d0*/  LDL.LU R49, [R1+0x48] ;  /* 0x0000480001317983 */ /* 0x000ee20000300800 */
[----:B0-----:R-:W-:Y:S01]  /*121e0*/  LEA.HI.X.SX32 R60, R22, R4, 0x1, P1 ;  /* 0x00000004163c7211 */ /* 0x001fe200008f0eff */
[----:B-1----:R-:W-:-:S04]  /*121f0*/  @P3 IMAD.MOV.U32 R8, RZ, RZ, R58 ;  /* 0x000000ffff083224 */ /* 0x002fc800078e003a */
[----:B------:R-:W-:-:S05]  /*12200*/  @P3 IMAD.MOV.U32 R9, RZ, RZ, R60 ;  /* 0x000000ffff093224 */ /* 0x000fca00078e003c */
[----:B------:R0:W4:Y:S04]  /*12210*/  @P3 LDG.E.U16 R57, desc[UR10][R8.64] ;  /* 0x0000000a08393981 */ /* 0x000128000c1e1500 */
[----:B------:R1:W-:Y:S04]  /*12220*/  STL [R1+0x10f8], R61 ;  /* 0x0010f83d01007387 */ /* 0x0003e80000100800 */
[----:B------:R-:W-:Y:S01]  /*12230*/  STL [R1+0x1640], R58 ;  /* 0x0016403a01007387 */ /* 0x000fe20000100800 */
[----:B------:R-:W-:Y:S02]  /*12240*/  PLOP3.LUT P0, PT, PT, PT, UP2, 0x80, 0x8 ;  /* 0x000000000008781c */ /* 0x000fe40003f0f028 */
[----:B------:R-:W-:-:S02]  /*12250*/  PLOP3.LUT P1, PT, PT, PT, UP2, 0x80, 0x8 ;  /* 0x000000000008781c */ /* 0x000fc40003f2f028 */
[----:B-1----:R-:W-:Y:S01]  /*12260*/  LOP3.LUT R61, R6, 0x7c, RZ, 0xfc, !PT ;  /* 0x0000007c063d7812 */ /* 0x002fe200078efcff */
[----:B------:R-:W-:-:S03]  /*12270*/  IMAD R22, R160, 0x2, R25 ;  /* 0x00000002a0167824 */ /* 0x000fc600078e0219 */
[----:B------:R-:W-:Y:S02]  /*12280*/  ISETP.LT.AND P0, PT, R61, UR7, P0 ;  /* 0x000000073d007c0c */ /* 0x000fe40008701270 */
[----:B0-----:R-:W-:-:S04]  /*12290*/  LEA R8, P3, R22, R5, 0x1 ;  /* 0x0000000516087211 */ /* 0x001fc800078608ff */
[----:B------:R-:W-:-:S07]  /*122a0*/  LEA.HI.X.SX32 R9, R22, R4, 0x1, P3 ;  /* 0x0000000416097211 */ /* 0x000fce00018f0eff */
[----:B------:R0:W3:Y:S04]  /*122b0*/  @P0 LDG.E.U16 R59, desc[UR10][R8.64] ;  /* 0x0000000a083b0981 */ /* 0x0000e8000c1e1500 */
[----:B--2---:R1:W-:Y:S04]  /*122c0*/  STL [R1+0x10f4], R56 ;  /* 0x0010f43801007387 */ /* 0x0043e80000100800 */
[----:B------:R-:W-:Y:S04]  /*122d0*/  STL [R1+0x163c], R60 ;  /* 0x00163c3c01007387 */ /* 0x000fe80000100800 */
[----:B----4-:R2:W-:Y:S01]  /*122e0*/  STL [R1+0x10f0], R57 ;  /* 0x0010f03901007387 */ /* 0x0105e20000100800 */
[C---:B-1----:R-:W-:Y:S01]  /*122f0*/  LOP3.LUT R56, R6.reuse, 0x6, RZ, 0xfc, !PT ;  /* 0x0000000606387812 */ /* 0x042fe200078efcff */
[----:B--2---:R-:W-:-:S04]  /*12300*/  IMAD R57, R6, R160, RZ ;  /* 0x000000a006397224 */ /* 0x004fc800078e02ff */
[----:B------:R-:W-:-:S04]  /*12310*/  IMAD R57, R160, 0x2, R57 ;  /* 0x00000002a0397824 */ /* 0x000fc800078e0239 */
[----:B------:R-:W-:Y:S01]  /*12320*/  IMAD R57, R160, 0x2, R57 ;  /* 0x00000002a0397824 */ /* 0x000fe200078e0239 */
[----:B------:R-:W-:-:S03]  /*12330*/  ISETP.LT.AND P1, PT, R56, UR7, P1 ;  /* 0x0000000738007c0c */ /* 0x000fc60008f21270 */
[----:B------:R-:W-:-:S05]  /*12340*/  IMAD R57, R160, 0x2, R57 ;  /* 0x00000002a0397824 */ /* 0x000fca00078e0239 */
[C---:B------:R-:W-:Y:S01]  /*12350*/  LEA R56, P4, R57.reuse, R5, 0x1 ;  /* 0x0000000539387211 */ /* 0x040fe200078808ff */
[----:B------:R0:W-:Y:S03]  /*12360*/  STL [R1+0x1650], R8 ;  /* 0x0016500801007387 */ /* 0x0001e60000100800 */
[----:B------:R-:W-:Y:S01]  /*12370*/  LEA.HI.X.SX32 R57, R57, R4, 0x1, P4 ;  /* 0x0000000439397211 */ /* 0x000fe200020f0eff */
[----:B------:R-:W-:Y:S04]  /*12380*/  STL [R1+0x1488], R56 ;  /* 0x0014883801007387 */ /* 0x000fe80000100800 */
[----:B------:R1:W-:Y:S01]  /*12390*/  STL [R1+0x164c], R9 ;  /* 0x00164c0901007387 */ /* 0x0003e20000100800 */
[----:B0-----:R-:W-:-:S02]  /*123a0*/  @P1 IMAD.MOV.U32 R8, RZ, RZ, R56 ;  /* 0x000000ffff081224 */ /* 0x001fc400078e0038 */
[----:B-1----:R-:W-:-:S05]  /*123b0*/  @P1 IMAD.MOV.U32 R9, RZ, RZ, R57 ;  /* 0x000000ffff091224 */ /* 0x002fca00078e0039 */
[----:B------:R-:W2:Y:S01]  /*123c0*/  @P1 LDG.E.U16 R51, desc[UR10][R8.64] ;  /* 0x0000000a08331981 */ /* 0x000ea2000c1e1500 */
[----:B------:R-:W-:Y:S02]  /*123d0*/  LOP3.LUT R58, R6, 0xe, RZ, 0xfc, !PT ;  /* 0x0000000e063a7812 */ /* 0x000fe400078efcff */
[----:B------:R-:W-:Y:S01]  /*123e0*/  PLOP3.LUT P3, PT, PT, PT, UP2, 0x80, 0x8 ;  /* 0x000000000008781c */ /* 0x000fe20003f6f028 */
[----:B------:R-:W-:Y:S03]  /*123f0*/  STL [R1+0x1484], R57 ;  /* 0x0014843901007387 */ /* 0x000fe60000100800 */
[----:B------:R-:W-:Y:S01]  /*12400*/  ISETP.LT.AND P3, PT, R58, UR7, P3 ;  /* 0x000000073a007c0c */ /* 0x000fe20009f61270 */
[----:B--2---:R3:W-:Y:S02]  /*12410*/  STL [R1+0x10ec], R51 ;  /* 0x0010ec3301007387 */ /* 0x0047e40000100800 */
[----:B---3--:R-:W-:-:S04]  /*12420*/  LEA R51, P1, R49, R5, 0x1 ;  /* 0x0000000531337211 */ /* 0x008fc800078208ff */
[----:B------:R-:W-:Y:S01]  /*12430*/  LEA.HI.X.SX32 R8, R49, R4, 0x1, P1 ;  /* 0x0000000431087211 */ /* 0x000fe200008f0eff */
[----:B------:R-:W-:Y:S04]  /*12440*/  STL [R1+0x14a8], R51 ;  /* 0x0014a83301007387 */ /* 0x000fe80000100800 */
[----:B------:R0:W-:Y:S01]  /*12450*/  STL [R1+0x14a4], R8 ;  /* 0x0014a40801007387 */ /* 0x0001e20000100800 */
[----:B------:R-:W-:Y:S02]  /*12460*/  @P3 IMAD.MOV.U32 R9, RZ, RZ, R8 ;  /* 0x000000ffff093224 */ /* 0x000fe400078e0008 */
[----:B0-----:R-:W-:-:S05]  /*12470*/  @P3 IMAD.MOV.U32 R8, RZ, RZ, R51 ;  /* 0x000000ffff083224 */ /* 0x001fca00078e0033 */
[----:B------:R0:W2:Y:S01]  /*12480*/  @P3 LDG.E.U16 R50, desc[UR10][R8.64] ;  /* 0x0000000a08323981 */ /* 0x0000a2000c1e1500 */
        /* <DEDUP_REMOVED lines=11> */
[----:B------:R-:W-:Y:S04]  /*12540*/  STL [R1+0x10e8], R59 ;  /* 0x0010e83b01007387 */ /* 0x000fe80000100800 */
[----:B------:R-:W-:Y:S01]  /*12550*/  STL [R1+0x14c4], R9 ;  /* 0x0014c40901007387 */ /* 0x000fe20000100800 */
[----:B------:R-:W-:-:S02]  /*12560*/  LOP3.LUT R51, R6, 0x26, RZ, 0xfc, !PT ;  /* 0x0000002606337812 */ /* 0x000fc400078efcff */
[----:B------:R-:W-:Y:S01]  /*12570*/  PLOP3.LUT P3, PT, PT, PT, UP2, 0x80, 0x8 ;  /* 0x000000000008781c */ /* 0x000fe20003f6f028 */
[----:B------:R0:W3:Y:S01]  /*12580*/  @P0 LDG.E.U16 R53, desc[UR10][R8.64] ;  /* 0x0000000a08350981 */ /* 0x0000e2000c1e1500 */
[----:B------:R-:W-:Y:S02]  /*12590*/  PRMT R39, RZ, 0x7610, R39 ;  /* 0x00007610ff277816 */ /* 0x000fe40000000027 */
        /* <DEDUP_REMOVED lines=11> */
[----:B------:R0:W4:Y:S01]  /*12650*/  @P3 LDG.E.U16 R48, desc[UR10][R8.64] ;  /* 0x0000000a08303981 */ /* 0x000122000c1e1500 */
[----:B------:R-:W-:Y:S02]  /*12660*/  LOP3.LUT R51, R6, 0x2e, RZ, 0xfc, !PT ;  /* 0x0000002e06337812 */ /* 0x000fe400078efcff */
[----:B------:R-:W-:-:S04]  /*12670*/  PLOP3.LUT P0, PT, PT, PT, UP2, 0x80, 0x8 ;  /* 0x000000000008781c */ /* 0x000fc80003f0f028 */
[----:B------:R-:W-:Y:S02]  /*12680*/  ISETP.LT.AND P0, PT, R51, UR7, P0 ;  /* 0x0000000733007c0c */ /* 0x000fe40008701270 */
[----:B0-----:R-:W-:-:S04]  /*12690*/  LEA R8, P4, R17, R5, 0x1 ;  /* 0x0000000511087211 */ /* 0x001fc800078808ff */
[----:B------:R-:W-:-:S07]  /*126a0*/  LEA.HI.X.SX32 R9, R17, R4, 0x1, P4 ;  /* 0x0000000411097211 */ /* 0x000fce00020f0eff */
[----:B------:R0:W3:Y:S01]  /*126b0*/  @P0 LDG.E.U16 R47, desc[UR10][R8.64] ;  /* 0x0000000a082f0981 */ /* 0x0000e2000c1e1500 */
[----:B------:R-:W-:-:S03]  /*126c0*/  PLOP3.LUT P1, PT, PT, PT, UP2, 0x80, 0x8 ;  /* 0x000000000008781c */ /* 0x000fc60003f2f028 */
[----:B------:R-:W-:Y:S01]  /*126d0*/  STL [R1+0x1508], R49 ;  /* 0x0015083101007387 */ /* 0x000fe20000100800 */
[----:B------:R-:W-:-:S03]  /*126e0*/  PRMT R35, RZ, 0x7610, R35 ;  /* 0x00007610ff237816 */ /* 0x000fc60000000023 */
[----:B--2---:R1:W-:Y:S04]  /*126f0*/  STL [R1+0x10dc], R39 ;  /* 0x0010dc2701007387 */ /* 0x0043e80000100800 */
[----:B------:R-:W-:Y:S01]  /*12700*/  STL [R1+0x1504], R50 ;  /* 0x0015043201007387 */ /* 0x000fe20000100800 */
[----:B-1----:R-:W-:-:S04]  /*12710*/  LOP3.LUT R39, R6, 0x36, RZ, 0xfc, !PT ;  /* 0x0000003606277812 */ /* 0x002fc800078efcff */
[----:B------:R-:W-:Y:S02]  /*12720*/  ISETP.LT.AND P3, PT, R39, UR7, P1 ;  /* 0x0000000727007c0c */ /* 0x000fe40008f61270 */
[----:B------:R-:W-:Y:S01]  /*12730*/  PLOP3.LUT P1, PT, PT, PT, UP2, 0x80, 0x8 ;  /* 0x000000000008781c */ /* 0x000fe20003f2f028 */
[----:B----4-:R1:W-:Y:S01]  /*12740*/  STL [R1+0x10d8], R48 ;  /* 0x0010d83001007387 */ /* 0x0103e20000100800 */
[----:B------:R-:W-:-:S03]  /*12750*/  LEA R39, P5, R18, R5, 0x1 ;  /* 0x0000000512277211 */ /* 0x000fc600078a08ff */
[----:B------:R0:W-:Y:S01]  /*12760*/  STL [R1+0x1528], R8 ;  /* 0x0015280801007387 */ /* 0x0001e20000100800 */
[----:B-1----:R-:W-:-:S03]  /*12770*/  LOP3.LUT R48, R6, 0x3e, RZ, 0xfc, !PT ;  /* 0x0000003e06307812 */ /* 0x002fc600078efcff */
[----:B---3--:R-:W-:Y:S01]  /*12780*/  STL [R1+0x10e0], R53 ;  /* 0x0010e03501007387 */ /* 0x008fe20000100800 */
[----:B------:R-:W-:Y:S02]  /*12790*/  ISETP.LT.AND P1, PT, R48, UR7, P1 ;  /* 0x0000000730007c0c */ /* 0x000fe40008f21270 */
[----:B------:R-:W-:Y:S01]  /*127a0*/  LEA.HI.X.SX32 R48, R18, R4, 0x1, P5 ;  /* 0x0000000412307211 */ /* 0x000fe200028f0eff */
[----:B------:R-:W-:Y:S01]  /*127b0*/  STL [R1+0x1548], R39 ;  /* 0x0015482701007387 */ /* 0x000fe20000100800 */
[----:B0-----:R-:W-:-:S03]  /*127c0*/  @P3 IMAD.MOV.U32 R8, RZ, RZ, R39 ;  /* 0x000000ffff083224 */ /* 0x001fc600078e0027 */
[----:B------:R0:W-:Y:S04]  /*127d0*/  STL [R1+0x1524], R9 ;  /* 0x0015240901007387 */ /* 0x0001e80000100800 */
[----:B------:R-:W2:Y:S01]  /*127e0*/  LDL.LU R51, [R1+0x1bc] ;  /* 0x0001bc0001337983 */ /* 0x000ea20000300800 */
[----:B0-----:R-:W-:-:S05]  /*127f0*/  @P3 IMAD.MOV.U32 R9, RZ, RZ, R48 ;  /* 0x000000ffff093224 */ /* 0x001fca00078e0030 */
[----:B------:R0:W3:Y:S04]  /*12800*/  @P3 LDG.E.U16 R35, desc[UR10][R8.64] ;  /* 0x0000000a08233981 */ /* 0x0000e8000c1e1500 */
[----:B------:R-:W-:Y:S04]  /*12810*/  STL [R1+0x1544], R48 ;  /* 0x0015443001007387 */ /* 0x000fe80000100800 */
[----:B------:R-:W4:Y:S04]  /*12820*/  LDL.LU R50, [R1+0x1b8] ;  /* 0x0001b80001327983 */ /* 0x000f280000300800 */
[----:B------:R-:W2:Y:S04]  /*12830*/  LDL.LU R63, [R1+0x1b4] ;  /* 0x0001b400013f7983 */ /* 0x000ea80000300800 */
[----:B------:R-:W4:Y:S04]  /*12840*/  LDL.LU R62, [R1+0x1b0] ;  /* 0x0001b000013e7983 */ /* 0x000f280000300800 */
[----:B------:R-:W4:Y:S04]  /*12850*/  LDL.LU R61, [R1+0x1ac] ;  /* 0x0001ac00013d7983 */ /* 0x000f280000300800 */
[----:B------:R-:W4:Y:S01]  /*12860*/  LDL.LU R60, [R1+0x1a8] ;  /* 0x0001a800013c7983 */ /* 0x000f220000300800 */
[----:B------:R-:W-:-:S03]  /*12870*/  LEA R64, P0, R16, R5, 0x1 ;  /* 0x0000000510407211 */ /* 0x000fc600078008ff */
[----:B------:R1:W-:Y:S01]  /*12880*/  STL [R1+0x10d4], R47 ;  /* 0x0010d42f01007387 */ /* 0x0003e20000100800 */
[----:B------:R-:W-:-:S03]  /*12890*/  LEA.HI.X.SX32 R16, R16, R4, 0x1, P0 ;  /* 0x0000000410107211 */ /* 0x000fc600000f0eff */
[----:B-1----:R-:W4:Y:S04]  /*128a0*/  LDL.LU R47, [R1+0x1a4] ;  /* 0x0001a400012f7983 */ /* 0x002f280000300800 */
[----:B------:R-:W4:Y:S04]  /*128b0*/  LDL.LU R59, [R1+0x1a0] ;  /* 0x0001a000013b7983 */ /* 0x000f280000300800 */
[----:B------:R-:W4:Y:S04]  /*128c0*/  LDL.LU R58, [R1+0x19c] ;  /* 0x00019c00013a7983 */ /* 0x000f280000300800 */
[----:B------:R-:W4:Y:S01]  /*128d0*/  LDL.LU R57, [R1+0x198] ;  /* 0x0001980001397983 */ /* 0x000f220000300800 */
[----:B------:R-:W-:-:S03]  /*128e0*/  PRMT R46, RZ, 0x7610, R46 ;  /* 0x00007610ff2e7816 */ /* 0x000fc6000000002e */
[----:B------:R-:W4:Y:S01]  /*128f0*/  LDL.LU R56, [R1+0x194] ;  /* 0x0001940001387983 */ /* 0x000f220000300800 */
[----:B0-----:R-:W-:-:S03]  /*12900*/  @P1 IMAD.MOV.U32 R8, RZ, RZ, R64 ;  /* 0x000000ffff081224 */ /* 0x001fc600078e0040 */
[----:B------:R-:W4:Y:S01]  /*12910*/  LDL.LU R53, [R1+0x190] ;  /* 0x0001900001357983 */ /* 0x000f220000300800 */
[----:B------:R-:W-:-:S03]  /*12920*/  @P1 IMAD.MOV.U32 R9, RZ, RZ, R16 ;  /* 0x000000ffff091224 */ /* 0x000fc600078e0010 */
[----:B------:R-:W4:Y:S04]  /*12930*/  LDL.LU R49, [R1+0x4c] ;  /* 0x00004c0001317983 */ /* 0x000f280000300800 */
[----:B------:R-:W-:Y:S04]  /*12940*/  STL [R1+0x1568], R64 ;  /* 0x0015684001007387 */ /* 0x000fe80000100800 */
[----:B------:R4:W4:Y:S04]  /*12950*/  @P1 LDG.E.U16 R46, desc[UR10][R8.64] ;  /* 0x0000000a082e1981 */ /* 0x000928000c1e1500 */
[----:B------:R-:W4:Y:S04]  /*12960*/  LDL.LU R48, [R1+0x188] ;  /* 0x0001880001307983 */ /* 0x000f280000300800 */
[----:B---3--:R-:W-:Y:S04]  /*12970*/  STL [R1+0x10d0], R35 ;  /* 0x0010d02301007387 */ /* 0x008fe80000100800 */
[----:B------:R2:W-:Y:S02]  /*12980*/  STL [R1+0x1564], R16 ;  /* 0x0015641001007387 */ /* 0x0005e40000100800 */
[----:B--2---:R-:W-:-:S02]  /*12990*/  IMAD R16, R51, UR19, RZ ;  /* 0x0000001333107c24 */ /* 0x004fc4000f8e02ff */
[----:B------:R-:W2:Y:S01]  /*129a0*/  LDL.LU R51, [R1+0x184] ;  /* 0x0001840001337983 */ /* 0x000ea20000300800 */
[----:B----4-:R-:W-:Y:S01]  /*129b0*/  IMAD R9, R50, UR19, RZ ;  /* 0x0000001332097c24 */ /* 0x010fe2000f8e02ff */
[----:B------:R-:W-:Y:S01]  /*129c0*/  LOP3.LUT R35, R6, 0x4e, RZ, 0xfc, !PT ;  /* 0x0000004e06237812 */ /* 0x000fe200078efcff */
[----:B------:R-:W-:Y:S01]  /*129d0*/  IMAD R8, R63, UR19, RZ ;  /* 0x000000133f087c24 */ /* 0x000fe2000f8e02ff */
[----:B------:R-:W-:Y:S01]  /*129e0*/  PLOP3.LUT P3, PT, PT, PT, UP2, 0x80, 0x8 ;  /* 0x000000000008781c */ /* 0x000fe20003f6f028 */
[----:B------:R-:W3:Y:S03]  /*129f0*/  LDL.LU R50, [R1+0x180] ;  /* 0x0001800001327983 */ /* 0x000ee60000300800 */
[----:B------:R-:W-:Y:S01]  /*12a00*/  ISETP.LT.AND P1, PT, R35, UR7, P3 ;  /* 0x0000000723007c0c */ /* 0x000fe20009f21270 */
[----:B------:R0:W-:Y:S01]  /*12a10*/  STL [R1+0x2a4], R9 ;  /* 0x0002a40901007387 */ /* 0x0001e20000100800 */
[----:B------:R-:W-:-:S03]  /*12a20*/  IMAD R35, R61, UR19, RZ ;  /* 0x000000133d237c24 */ /* 0x000fc6000f8e02ff */
[----:B------:R1:W-:Y:S01]  /*12a30*/  STL [R1+0x2e8], R8 ;  /* 0x0002e80801007387 */ /* 0x0003e20000100800 */
[----:B0-----:R-:W-:Y:S02]  /*12a40*/  IMAD R9, R62, UR19, RZ ;  /* 0x000000133e097c24 */ /* 0x001fe4000f8e02ff */
[----:B-1----:R-:W-:-:S03]  /*12a50*/  IMAD R8, R60, UR19, RZ ;  /* 0x000000133c087c24 */ /* 0x002fc6000f8e02ff */
[----:B------:R0:W-:Y:S01]  /*12a60*/  STL [R1+0x2f0], R9 ;  /* 0x0002f00901007387 */ /* 0x0001e20000100800 */
[----:B------:R-:W-:Y:S02]  /*12a70*/  LOP3.LUT R39, R6, 0x46, RZ, 0xfc, !PT ;  /* 0x0000004606277812 */ /* 0x000fe400078efcff */
[----:B------:R-:W-:Y:S01]  /*12a80*/  PLOP3.LUT P0, PT, PT, PT, UP2, 0x80, 0x8 ;  /* 0x000000000008781c */ /* 0x000fe20003f0f028 */
[----:B------:R-:W-:Y:S01]  /*12a90*/  STL [R1+0x2fc], R35 ;  /* 0x0002fc2301007387 */ /* 0x000fe20000100800 */
[----:B0-----:R-:W-:-:S03]  /*12aa0*/  IMAD R9, R47, UR19, RZ ;  /* 0x000000132f097c24 */ /* 0x001fc6000f8e02ff */
[----:B------:R-:W4:Y:S01]  /*12ab0*/  LDL.LU R47, [R1+0x17c] ;  /* 0x00017c00012f7983 */ /* 0x000f220000300800 */
[----:B------:R-:W-:-:S03]  /*12ac0*/  ISETP.LT.AND P0, PT, R39, UR7, P0 ;  /* 0x0000000727007c0c */ /* 0x000fc60008701270 */
[----:B------:R0:W-:Y:S01]  /*12ad0*/  STL [R1+0x304], R8 ;  /* 0x0003040801007387 */ /* 0x0001e20000100800 */
[----:B------:R-:W-:-:S03]  /*12ae0*/  IMAD R39, R57, UR19, RZ ;  /* 0x0000001339277c24 */ /* 0x000fc6000f8e02ff */
[----:B------:R1:W-:Y:S01]  /*12af0*/  STL [R1+0x310], R9 ;  /* 0x0003100901007387 */ /* 0x0003e20000100800 */
[----:B0-----:R-:W-:Y:S02]  /*12b00*/  IMAD R8, R59, UR19, RZ ;  /* 0x000000133b087c24 */ /* 0x001fe4000f8e02ff */
[----:B-1----:R-:W-:-:S03]  /*12b10*/  IMAD R9, R56, UR19, RZ ;  /* 0x0000001338097c24 */ /* 0x002fc6000f8e02ff */
[----:B------:R0:W-:Y:S04]  /*12b20*/  STL [R1+0x318], R8 ;  /* 0x0003180801007387 */ /* 0x0001e80000100800 */
[----:B------:R1:W-:Y:S01]  /*12b30*/  STL [R1+0x278], R39 ;  /* 0x0002782701007387 */ /* 0x0003e20000100800 */
[----:B0-----:R-:W-:-:S03]  /*12b40*/  IMAD R8, R53, UR19, RZ ;  /* 0x0000001335087c24 */ /* 0x001fc6000f8e02ff */
[----:B------:R-:W4:Y:S04]  /*12b50*/  LDL.LU R53, [R1+0x178] ;  /* 0x0001780001357983 */ /* 0x000f280000300800 */
[----:B------:R0:W-:Y:S01]  /*12b60*/  STL [R1+0x30c], R9 ;  /* 0x00030c0901007387 */ /* 0x0001e20000100800 */
[----:B-1----:R-:W-:-:S03]  /*12b70*/  LEA R39, P4, R14, R5, 0x1 ;  /* 0x000000050e277211 */ /* 0x002fc600078808ff */
[----:B------:R1:W-:Y:S01]  /*12b80*/  STL [R1+0x314], R8 ;  /* 0x0003140801007387 */ /* 0x0003e20000100800 */
[----:B0-----:R-:W-:-:S03]  /*12b90*/  IMAD R9, R49, UR19, RZ ;  /* 0x0000001331097c24 */ /* 0x001fc6000f8e02ff */
[----:B------:R-:W4:Y:S01]  /*12ba0*/  LDL.LU R49, [R1+0x174] ;  /* 0x0001740001317983 */ /* 0x000f220000300800 */
[----:B-1----:R-:W-:-:S03]  /*12bb0*/  LEA R8, P3, R15, R5, 0x1 ;  /* 0x000000050f087211 */ /* 0x002fc600078608ff */
[----:B------:R0:W-:Y:S04]  /*12bc0*/  STL [R1+0x10cc], R46 ;  /* 0x0010cc2e01007387 */ /* 0x0001e80000100800 */
[----:B------:R1:W-:Y:S01]  /*12bd0*/  STL [R1+0x320], R9 ;  /* 0x0003200901007387 */ /* 0x0003e20000100800 */
[----:B0-----:R-:W-:-:S03]  /*12be0*/  IMAD R46, R48, UR20, RZ ;  /* 0x00000014302e7c24 */ /* 0x001fc6000f8e02ff */
[----:B------:R-:W-:Y:S01]  /*12bf0*/  STL [R1+0x1588], R8 ;  /* 0x0015880801007387 */ /* 0x000fe20000100800 */
[----:B------:R-:W-:Y:S01]  /*12c00*/  PRMT R34, RZ, 0x7610, R34 ;  /* 0x00007610ff227816 */ /* 0x000fe20000000022 */
[----:B--2---:R-:W-:Y:S02]  /*12c10*/  IMAD R51, R51, UR21, RZ ;  /* 0x0000001533337c24 */ /* 0x004fe4000f8e02ff */
[----:B------:R-:W-:Y:S01]  /*12c20*/  STL [R1+0x15a8], R39 ;  /* 0x0015a82701007387 */ /* 0x000fe20000100800 */
[----:B-1----:R-:W-:Y:S02]  /*12c30*/  LEA.HI.X.SX32 R9, R15, R4, 0x1, P3 ;  /* 0x000000040f097211 */ /* 0x002fe400018f0eff */
[----:B------:R-:W-:Y:S01]  /*12c40*/  PRMT R33, RZ, 0x7610, R33 ;  /* 0x00007610ff217816 */ /* 0x000fe20000000021 */
[----:B------:R0:W-:Y:S01]  /*12c50*/  STL [R1+0x31c], R46 ;  /* 0x00031c2e01007387 */ /* 0x0001e20000100800 */
[----:B------:R-:W-:Y:S02]  /*12c60*/  PRMT R52, RZ, 0x7610, R52 ;  /* 0x00007610ff347816 */ /* 0x000fe40000000034 */
[----:B------:R-:W-:Y:S01]  /*12c70*/  PRMT R32, RZ, 0x7610, R32 ;  /* 0x00007610ff207816 */ /* 0x000fe20000000020 */
[----:B------:R1:W-:Y:S01]  /*12c80*/  STL [R1+0x1584], R9 ;  /* 0x0015840901007387 */ /* 0x0003e20000100800 */
[----:B------:R-:W-:Y:S01]  /*12c90*/  IMAD R22, R160, 0x2, R22 ;  /* 0x00000002a0167824 */ /* 0x000fe200078e0216 */
[----:B------:R-:W-:-:S02]  /*12ca0*/  PRMT R43, RZ, 0x7610, R43 ;  /* 0x00007610ff2b7816 */ /* 0x000fc4000000002b */
[----:B------:R-:W-:Y:S01]  /*12cb0*/  PRMT R45, RZ, 0x7610, R45 ;  /* 0x00007610ff2d7816 */ /* 0x000fe2000000002d */
[----:B------:R2:W4:Y:S01]  /*12cc0*/  @P0 LDG.E.U16 R55, desc[UR10][R8.64] ;  /* 0x0000000a08370981 */ /* 0x000522000c1e1500 */
[----:B0-----:R-:W-:Y:S02]  /*12cd0*/  LEA.HI.X.SX32 R46, R14, R4, 0x1, P4 ;  /* 0x000000040e2e7211 */ /* 0x001fe400020f0eff */
[----:B------:R-:W-:Y:S01]  /*12ce0*/  PRMT R31, RZ, 0x7610, R31 ;  /* 0x00007610ff1f7816 */ /* 0x000fe2000000001f */
[----:B------:R-:W4:Y:S01]  /*12cf0*/  LDL.LU R48, [R1+0x170] ;  /* 0x0001700001307983 */ /* 0x000f220000300800 */
[----:B------:R-:W-:Y:S02]  /*12d00*/  PRMT R44, RZ, 0x7610, R44 ;  /* 0x00007610ff2c7816 */ /* 0x000fe4000000002c */
[----:B------:R-:W-:Y:S02]  /*12d10*/  PRMT R30, RZ, 0x7610, R30 ;  /* 0x00007610ff1e7816 */ /* 0x000fe4000000001e */
[----:B------:R-:W-:Y:S01]  /*12d20*/  PRMT R42, RZ, 0x7610, R42 ;  /* 0x00007610ff2a7816 */ /* 0x000fe2000000002a */
[----:B--2---:R-:W-:Y:S01]  /*12d30*/  @P1 IMAD.MOV.U32 R8, RZ, RZ, R39 ;  /* 0x000000ffff081224 */ /* 0x004fe200078e0027 */
[----:B------:R-:W-:Y:S01]  /*12d40*/  PRMT R40, RZ, 0x7610, R40 ;  /* 0x00007610ff287816 */ /* 0x000fe20000000028 */
[----:B-1----:R-:W-:Y:S01]  /*12d50*/  @P1 IMAD.MOV.U32 R9, RZ, RZ, R46 ;  /* 0x000000ffff091224 */ /* 0x002fe200078e002e */
[----:B------:R-:W-:-:S02]  /*12d60*/  PRMT R29, RZ, 0x7610, R29 ;  /* 0x00007610ff1d7816 */ /* 0x000fc4000000001d */
[----:B------:R-:W-:Y:S02]  /*12d70*/  PRMT R28, RZ, 0x7610, R28 ;  /* 0x00007610ff1c7816 */ /* 0x000fe4000000001c */
[----:B------:R-:W-:Y:S01]  /*12d80*/  PRMT R27, RZ, 0x7610, R27 ;  /* 0x00007610ff1b7816 */ /* 0x000fe2000000001b */
[----:B------:R3:W2:Y:S01]  /*12d90*/  @P1 LDG.E.U16 R34, desc[UR10][R8.64] ;  /* 0x0000000a08221981 */ /* 0x0006a2000c1e1500 */
[----:B------:R-:W-:Y:S01]  /*12da0*/  PRMT R26, RZ, 0x7610, R26 ;  /* 0x00007610ff1a7816 */ /* 0x000fe2000000001a */
[----:B------:R-:W-:Y:S01]  /*12db0*/  IMAD R35, R58, UR19, RZ ;  /* 0x000000133a237c24 */ /* 0x000fe2000f8e02ff */
[----:B------:R-:W0:Y:S01]  /*12dc0*/  LDCU UR20, c[0x0][0x3b0] ;  /* 0x00007600ff1477ac */ /* 0x000e220008000800 */
[----:B------:R-:W-:Y:S01]  /*12dd0*/  STL [R1+0x15a4], R46 ;  /* 0x0015a42e01007387 */ /* 0x000fe20000100800 */
[----:B------:R-:W-:Y:S01]  /*12de0*/  PRMT R23, RZ, 0x7610, R23 ;  /* 0x00007610ff177816 */ /* 0x000fe20000000017 */
[----:B------:R-:W1:Y:S02]  /*12df0*/  LDCU UR21, c[0x0][0x3b0] ;  /* 0x00007600ff1577ac */ /* 0x000e640008000800 */
[----:B------:R0:W-:Y:S01]  /*12e00*/  STL [R1+0x308], R51 ;  /* 0x0003083301007387 */ /* 0x0001e20000100800 */
[----:B---3--:R-:W-:Y:S01]  /*12e10*/  IMAD R8, R50, UR22, RZ ;  /* 0x0000001632087c24 */ /* 0x008fe2000f8e02ff */
[----:B------:R-:W-:Y:S01]  /*12e20*/  PLOP3.LUT P1, PT, PT, PT, UP2, 0x80, 0x8 ;  /* 0x000000000008781c */ /* 0x000fe20003f2f028 */
[----:B------:R-:W3:Y:S01]  /*12e30*/  LDCU UR19, c[0x0][0x3b0] ;  /* 0x00007600ff1377ac */ /* 0x000ee20008000800 */
[----:B------:R-:W-:-:S02]  /*12e40*/  LOP3.LUT R9, R6, 0x56, RZ, 0xfc, !PT ;  /* 0x0000005606097812 */ /* 0x000fc400078efcff */
[----:B------:R-:W-:Y:S01]  /*12e50*/  PLOP3.LUT P0, PT, PT, PT, UP2, 0x80, 0x8 ;  /* 0x000000000008781c */ /* 0x000fe20003f0f028 */
[----:B------:R-:W1:Y:S01]  /*12e60*/  LDCU UR22, c[0x0][0x3b0] ;  /* 0x00007600ff1677ac */ /* 0x000e620008000800 */
[----:B0-----:R-:W3:Y:S04]  /*12e70*/  LDL.LU R51, [R1+0x16c] ;  /* 0x00016c0001337983 */ /* 0x001ee80000300800 */
[----:B------:R-:W3:Y:S04]  /*12e80*/  LDL.LU R50, [R1+0x168] ;  /* 0x0001680001327983 */ /* 0x000ee80000300800 */
[----:B------:R0:W-:Y:S01]  /*12e90*/  STL [R1+0x300], R8 ;  /* 0x0003000801007387 */ /* 0x0001e20000100800 */
[----:B------:R-:W-:-:S02]  /*12ea0*/  ISETP.LT.AND P0, PT, R9, UR7, P0 ;  /* 0x0000000709007c0c */ /* 0x000fc40008701270 */
[----:B0-----:R-:W-:Y:S01]  /*12eb0*/  LOP3.LUT R8, R6, 0x5e, RZ, 0xfc, !PT ;  /* 0x0000005e06087812 */ /* 0x001fe200078efcff */
[----:B----4-:R-:W-:Y:S01]  /*12ec0*/  IMAD R81, R53, UR24, RZ ;  /* 0x0000001835517c24 */ /* 0x010fe2000f8e02ff */
[-C--:B------:R-:W-:Y:S01]  /*12ed0*/  LEA R39, P4, R12, R5.reuse, 0x1 ;  /* 0x000000050c277211 */ /* 0x080fe200078808ff */
[----:B------:R-:W0:Y:S01]  /*12ee0*/  LDCU UR24, c[0x0][0x3b0] ;  /* 0x00007600ff1877ac */ /* 0x000e220008000800 */
[----:B------:R-:W-:Y:S01]  /*12ef0*/  ISETP.LT.AND P1, PT, R8, UR7, P1 ;  /* 0x0000000708007c0c */ /* 0x000fe20008f21270 */
[----:B------:R-:W-:Y:S01]  /*12f00*/  IMAD R8, R49, UR25, RZ ;  /* 0x0000001931087c24 */ /* 0x000fe2000f8e02ff */
[----:B------:R-:W4:Y:S01]  /*12f10*/  LDCU UR25, c[0x0][0x3b0] ;  /* 0x00007600ff1977ac */ /* 0x000f220008000800 */
[----:B------:R-:W-:Y:S01]  /*12f20*/  IMAD R46, R48, UR26, RZ ;  /* 0x0000001a302e7c24 */ /* 0x000fe2000f8e02ff */
[----:B------:R-:W-:Y:S01]  /*12f30*/  PRMT R38, RZ, 0x7610, R38 ;  /* 0x00007610ff267816 */ /* 0x000fe20000000026 */
[----:B------:R-:W0:Y:S01]  /*12f40*/  LDCU UR26, c[0x0][0x3b0] ;  /* 0x00007600ff1a77ac */ /* 0x000e220008000800 */
[----:B--2---:R2:W-:Y:S02]  /*12f50*/  STL [R1+0x10c4], R34 ;  /* 0x0010c42201007387 */ /* 0x0045e40000100800 */
[----:B--2---:R-:W-:Y:S01]  /*12f60*/  IMAD R34, R47, UR23, RZ ;  /* 0x000000172f227c24 */ /* 0x004fe2000f8e02ff */
[----:B------:R-:W2:Y:S01]  /*12f70*/  LDCU UR23, c[0x0][0x3b0] ;  /* 0x00007600ff1777ac */ /* 0x000ea20008000800 */
[----:B------:R-:W2:Y:S04]  /*12f80*/  LDL.LU R47, [R1+0x164] ;  /* 0x00016400012f7983 */ /* 0x000ea80000300800 */
[----:B------:R-:W-:Y:S04]  /*12f90*/  STL [R1+0x2bec], R81 ;  /* 0x002bec5101007387 */ /* 0x000fe80000100800 */
[----:B------:R-:W4:Y:S04]  /*12fa0*/  LDL.LU R49, [R1+0x160] ;  /* 0x0001600001317983 */ /* 0x000f280000300800 */
[----:B------:R-:W4:Y:S04]  /*12fb0*/  LDL.LU R53, [R1+0x15c] ;  /* 0x00015c0001357983 */ /* 0x000f280000300800 */
[----:B------:R0:W-:Y:S04]  /*12fc0*/  STL [R1+0x2f8], R8 ;  /* 0x0002f80801007387 */ /* 0x0001e80000100800 */
[----:B------:R-:W-:Y:S01]  /*12fd0*/  STL [R1+0x10c8], R55 ;  /* 0x0010c83701007387 */ /* 0x000fe20000100800 */
[----:B0-----:R-:W-:-:S04]  /*12fe0*/  LEA R8, P3, R13, R5, 0x1 ;  /* 0x000000050d087211 */ /* 0x001fc800078608ff */
[-C--:B------:R-:W-:Y:S01]  /*12ff0*/  LEA.HI.X.SX32 R9, R13, R4.reuse, 0x1, P3 ;  /* 0x000000040d097211 */ /* 0x080fe200018f0eff */
[----:B------:R-:W-:Y:S04]  /*13000*/  STL [R1+0x15c8], R8 ;  /* 0x0015c80801007387 */ /* 0x000fe80000100800 */
[----:B------:R-:W4:Y:S04]  /*13010*/  LDL.LU R48, [R1+0x158] ;  /* 0x0001580001307983 */ /* 0x000f280000300800 */
[----:B------:R-:W-:Y:S04]  /*13020*/  STL [R1+0x15e8], R39 ;  /* 0x0015e82701007387 */ /* 0x000fe80000100800 */
[----:B------:R0:W-:Y:S04]  /*13030*/  STL [R1+0x2f4], R46 ;  /* 0x0002f42e01007387 */ /* 0x0001e80000100800 */
[----:B------:R3:W4:Y:S01]  /*13040*/  @P0 LDG.E.U16 R54, desc[UR10][R8.64] ;  /* 0x0000000a08360981 */ /* 0x000722000c1e1500 */
[----:B0-----:R-:W-:-:S03]  /*13050*/  LEA.HI.X.SX32 R46, R12, R4, 0x1, P4 ;  /* 0x000000040c2e7211 */ /* 0x001fc600020f0eff */
[----:B------:R0:W-:Y:S01]  /*13060*/  STL [R1+0x15c4], R9 ;  /* 0x0015c40901007387 */ /* 0x0001e20000100800 */
[----:B---3--:R-:W-:-:S03]  /*13070*/  IMAD R8, R51, UR27, RZ ;  /* 0x0000001b33087c24 */ /* 0x008fc6000f8e02ff */
[----:B------:R-:W-:Y:S01]  /*13080*/  STL [R1+0x15e4], R46 ;  /* 0x0015e42e01007387 */ /* 0x000fe20000100800 */
[----:B------:R-:W-:Y:S01]  /*13090*/  PLOP3.LUT P0, PT, PT, PT, UP2, 0x80, 0x8 ;  /* 0x000000000008781c */ /* 0x000fe20003f0f028 */
[----:B------:R-:W3:Y:S02]  /*130a0*/  LDCU UR27, c[0x0][0x3b0] ;  /* 0x00007600ff1b77ac */ /* 0x000ee40008000800 */
[----:B------:R1:W-:Y:S01]  /*130b0*/  STL [R1+0x2e4], R8 ;  /* 0x0002e40801007387 */ /* 0x0003e20000100800 */
[----:B0-----:R-:W-:-:S03]  /*130c0*/  @P1 IMAD.MOV.U32 R9, RZ, RZ, R46 ;  /* 0x000000ffff091224 */ /* 0x001fc600078e002e */
[----:B------:R-:W3:Y:S01]  /*130d0*/  LDL.LU R51, [R1+0x154] ;  /* 0x0001540001337983 */ /* 0x000ee20000300800 */
[----:B-1----:R-:W-:-:S05]  /*130e0*/  @P1 IMAD.MOV.U32 R8, RZ, RZ, R39 ;  /* 0x000000ffff081224 */ /* 0x002fca00078e0027 */
[----:B------:R0:W3:Y:S02]  /*130f0*/  @P1 LDG.E.U16 R33, desc[UR10][R8.64] ;  /* 0x0000000a08211981 */ /* 0x0000e4000c1e1500 */
[----:B0-----:R-:W-:Y:S01]  /*13100*/  IMAD R8, R50, UR28, RZ ;  /* 0x0000001c32087c24 */ /* 0x001fe2000f8e02ff */
[----:B------:R-:W-:Y:S01]  /*13110*/  LOP3.LUT R9, R6, 0x66, RZ, 0xfc, !PT ;  /* 0x0000006606097812 */ /* 0x000fe200078efcff */
[----:B------:R-:W3:Y:S01]  /*13120*/  LDL.LU R50, [R1+0x150] ;  /* 0x0001500001327983 */ /* 0x000ee20000300800 */
[----:B------:R-:W-:Y:S01]  /*13130*/  PLOP3.LUT P1, PT, PT, PT, UP2, 0x80, 0x8 ;  /* 0x000000000008781c */ /* 0x000fe20003f2f028 */
[----:B------:R-:W0:Y:S02]  /*13140*/  LDCU UR28, c[0x0][0x3b0] ;  /* 0x00007600ff1c77ac */ /* 0x000e240008000800 */
[----:B------:R2:W-:Y:S01]  /*13150*/  STL [R1+0x2d8], R8 ;  /* 0x0002d80801007387 */ /* 0x0005e20000100800 */
[----:B------:R-:W-:Y:S02]  /*13160*/  ISETP.LT.AND P0, PT, R9, UR7, P0 ;  /* 0x0000000709007c0c */ /* 0x000fe40008701270 */
[----:B------:R-:W-:Y:S01]  /*13170*/  LEA R39, P4, R10, R5, 0x1 ;  /* 0x000000050a277211 */ /* 0x000fe200078808ff */
[----:B--2---:R-:W-:Y:S01]  /*13180*/  IMAD R8, R47, UR29, RZ ;  /* 0x0000001d2f087c24 */ /* 0x004fe2000f8e02ff */
[----:B------:R-:W-:Y:S01]  /*13190*/  PRMT R12, RZ, 0x7610, R12 ;  /* 0x00007610ff0c7816 */ /* 0x000fe2000000000c */
[----:B------:R-:W1:Y:S03]  /*131a0*/  LDCU UR29, c[0x0][0x3b0] ;  /* 0x00007600ff1d77ac */ /* 0x000e660008000800 */
[----:B------:R2:W-:Y:S01]  /*131b0*/  STL [R1+0x2e0], R8 ;  /* 0x0002e00801007387 */ /* 0x0005e20000100800 */
[----:B----4-:R-:W-:-:S03]  /*131c0*/  IMAD R9, R49, UR30, RZ ;  /* 0x0000001e31097c24 */ /* 0x010fc6000f8e02ff */
[----:B------:R-:W4:Y:S01]  /*131d0*/  LDL.LU R47, [R1+0x14c] ;  /* 0x00014c00012f7983 */ /* 0x000f220000300800 */
[----:B------:R-:W0:Y:S01]  /*131e0*/  LDCU UR30, c[0x0][0x3b0] ;  /* 0x00007600ff1e77ac */ /* 0x000e220008000800 */
[----:B--2---:R-:W-:Y:S02]  /*131f0*/  LOP3.LUT R8, R6, 0x6e, RZ, 0xfc, !PT ;  /* 0x0000006e06087812 */ /* 0x004fe400078efcff */
[----:B------:R2:W-:Y:S02]  /*13200*/  STL [R1+0x2ec], R9 ;  /* 0x0002ec0901007387 */ /* 0x0005e40000100800 */
[----:B------:R-:W-:Y:S02]  /*13210*/  ISETP.LT.AND P1, PT, R8, UR7, P1 ;  /* 0x0000000708007c0c */ /* 0x000fe40008f21270 */
[----:B------:R-:W4:Y:S01]  /*13220*/  LDL.LU R49, [R1+0x148] ;  /* 0x0001480001317983 */ /* 0x000f220000300800 */
[----:B------:R-:W-:-:S04]  /*13230*/  LEA R8, P3, R11, R5, 0x1 ;  /* 0x000000050b087211 */ /* 0x000fc800078608ff */
[----:B--2---:R-:W-:-:S05]  /*13240*/  LEA.HI.X.SX32 R9, R11, R4, 0x1, P3 ;  /* 0x000000040b097211 */ /* 0x004fca00018f0eff */
[----:B------:R2:W4:Y:S01]  /*13250*/  @P0 LDG.E.U16 R52, desc[UR10][R8.64] ;  /* 0x0000000a08340981 */ /* 0x000522000c1e1500 */
[----:B------:R-:W-:-:S03]  /*13260*/  IMAD R46, R48, UR32, RZ ;  /* 0x00000020302e7c24 */ /* 0x000fc6000f8e02ff */
[----:B---3--:R-:W-:Y:S01]  /*13270*/  STL [R1+0x10bc], R33 ;  /* 0x0010bc2101007387 */ /* 0x008fe20000100800 */
[----:B------:R-:W-:Y:S01]  /*13280*/  PLOP3.LUT P0, PT, PT, PT, UP2, 0x80, 0x8 ;  /* 0x000000000008781c */ /* 0x000fe20003f0f028 */
[----:B------:R-:W3:Y:S02]  /*13290*/  LDCU UR32, c[0x0][0x3b0] ;  /* 0x00007600ff2077ac */ /* 0x000ee40008000800 */
[----:B------:R-:W-:Y:S04]  /*132a0*/  STL [R1+0x10c0], R54 ;  /* 0x0010c03601007387 */ /* 0x000fe80000100800 */
[----:B------:R2:W-:Y:S04]  /*132b0*/  STL [R1+0x1608], R8 ;  /* 0x0016080801007387 */ /* 0x0005e80000100800 */
[----:B------:R-:W3:Y:S04]  /*132c0*/  LDL.LU R48, [R1+0x144] ;  /* 0x0001440001307983 */ /* 0x000ee80000300800 */
[----:B------:R-:W-:Y:S04]  /*132d0*/  STL [R1+0x1628], R39 ;  /* 0x0016282701007387 */ /* 0x000fe80000100800 */
[----:B------:R0:W-:Y:S01]  /*132e0*/  STL [R1+0x2dc], R46 ;  /* 0x0002dc2e01007387 */ /* 0x0001e20000100800 */
[----:B--2---:R-:W-:Y:S01]  /*132f0*/  IMAD R8, R51, UR33, RZ ;  /* 0x0000002133087c24 */ /* 0x004fe2000f8e02ff */
[----:B------:R-:W-:-:S02]  /*13300*/  PRMT R11, RZ, 0x7610, R11 ;  /* 0x00007610ff0b7816 */ /* 0x000fc4000000000b */
[----:B------:R-:W-:Y:S01]  /*13310*/  PRMT R25, RZ, 0x7610, R25 ;  /* 0x00007610ff197816 */ /* 0x000fe20000000019 */
[----:B------:R2:W-:Y:S01]  /*13320*/  STL [R1+0x1604], R9 ;  /* 0x0016040901007387 */ /* 0x0005e20000100800 */
[----:B------:R-:W-:Y:S01]  /*13330*/  IMAD R33, R53, UR31, RZ ;  /* 0x0000001f35217c24 */ /* 0x000fe2000f8e02ff */
[----:B------:R-:W1:Y:S01]  /*13340*/  LDCU UR31, c[0x0][0x3b0] ;  /* 0x00007600ff1f77ac */ /* 0x000e620008000800 */
[----:B0-----:R-:W-:Y:S01]  /*13350*/  LEA.HI.X.SX32 R46, R10, R4, 0x1, P4 ;  /* 0x000000040a2e7211 */ /* 0x001fe200020f0eff */
[----:B------:R-:W0:Y:S04]  /*13360*/  LDCU UR33, c[0x0][0x3b0] ;  /* 0x00007600ff2177ac */ /* 0x000e280008000800 */
[----:B------:R-:W-:Y:S01]  /*13370*/  STL [R1+0x1624], R46 ;  /* 0x0016242e01007387 */ /* 0x000fe20000100800 */
[----:B--2---:R-:W-:-:S03]  /*13380*/  @P1 IMAD.MOV.U32 R9, RZ, RZ, R46 ;  /* 0x000000ffff091224 */ /* 0x004fc600078e002e */
[----:B------:R-:W2:Y:S04]  /*13390*/  LDL.LU R51, [R1+0x140] ;  /* 0x0001400001337983 */ /* 0x000ea80000300800 */
[----:B------:R0:W-:Y:S02]  /*133a0*/  STL [R1+0x2d0], R8 ;  /* 0x0002d00801007387 */ /* 0x0001e40000100800 */
[----:B0-----:R-:W-:-:S05]  /*133b0*/  @P1 IMAD.MOV.U32 R8, RZ, RZ, R39 ;  /* 0x000000ffff081224 */ /* 0x001fca00078e0027 */
[----:B------:R0:W2:Y:S01]  /*133c0*/  @P1 LDG.E.U16 R32, desc[UR10][R8.64] ;  /* 0x0000000a08201981 */ /* 0x0000a2000c1e1500 */
[----:B------:R-:W-:Y:S01]  /*133d0*/  PLOP3.LUT P1, PT, PT, PT, UP2, 0x80, 0x8 ;  /* 0x000000000008781c */ /* 0x000fe20003f2f028 */
[----:B0-----:R-:W-:Y:S01]  /*133e0*/  IMAD R8, R50, UR34, RZ ;  /* 0x0000002232087c24 */ /* 0x001fe2000f8e02ff */
[C---:B------:R-:W-:Y:S01]  /*133f0*/  LOP3.LUT R9, R6.reuse, 0x76, RZ, 0xfc, !PT ;  /* 0x0000007606097812 */ /* 0x040fe200078efcff */
[----:B------:R-:W2:Y:S01]  /*13400*/  LDL.LU R50, [R1+0x13c] ;  /* 0x00013c0001327983 */ /* 0x000ea20000300800 */
[----:B------:R-:W-:Y:S01]  /*13410*/  PRMT R10, RZ, 0x7610, R10 ;  /* 0x00007610ff0a7816 */ /* 0x000fe2000000000a */
[----:B------:R-:W0:Y:S02]  /*13420*/  LDCU UR34, c[0x0][0x3b0] ;  /* 0x00007600ff2277ac */ /* 0x000e240008000800 */
[----:B------:R1:W-:Y:S01]  /*13430*/  STL [R1+0x2c4], R8 ;  /* 0x0002c40801007387 */ /* 0x0003e20000100800 */
[----:B------:R-:W-:Y:S02]  /*13440*/  ISETP.LT.AND P0, PT, R9, UR7, P0 ;  /* 0x0000000709007c0c */ /* 0x000fe40008701270 */
[----:B-1----:R-:W-:-:S04]  /*13450*/  LOP3.LUT R8, R6, 0x7e, RZ, 0xfc, !PT ;  /* 0x0000007e06087812 */ /* 0x002fc800078efcff */
[----:B------:R-:W-:Y:S02]  /*13460*/  ISETP.LT.AND P1, PT, R8, UR7, P1 ;  /* 0x0000000708007c0c */ /* 0x000fe40008f21270 */
[----:B------:R-:W-:Y:S01]  /*13470*/  LEA R8, P3, R7, R5, 0x1 ;  /* 0x0000000507087211 */ /* 0x000fe200078608ff */
[----:B----4-:R-:W-:Y:S01]  /*13480*/  IMAD R9, R49, UR36, RZ ;  /* 0x0000002431097c24 */ /* 0x010fe2000f8e02ff */
[----:B------:R-:W-:Y:S01]  /*13490*/  PRMT R37, RZ, 0x7610, R37 ;  /* 0x00007610ff257816 */ /* 0x000fe20000000025 */
[----:B------:R-:W1:Y:S01]  /*134a0*/  LDCU UR36, c[0x0][0x3b0] ;  /* 0x00007600ff2477ac */ /* 0x000e620008000800 */
[----:B---3--:R-:W-:Y:S01]  /*134b0*/  IMAD R39, R48, UR37, RZ ;  /* 0x0000002530277c24 */ /* 0x008fe2000f8e02ff */
[----:B------:R-:W3:Y:S01]  /*134c0*/  LDCU UR37, c[0x0][0x3b0] ;  /* 0x00007600ff2577ac */ /* 0x000ee20008000800 */
[----:B--2---:R2:W-:Y:S02]  /*134d0*/  STL [R1+0x10b4], R32 ;  /* 0x0010b42001007387 */ /* 0x0045e40000100800 */
[----:B--2---:R-:W-:Y:S01]  /*134e0*/  IMAD R32, R47, UR35, RZ ;  /* 0x000000232f207c24 */ /* 0x004fe2000f8e02ff */
[----:B------:R-:W2:Y:S01]  /*134f0*/  LDCU UR35, c[0x0][0x3b0] ;  /* 0x00007600ff2377ac */ /* 0x000ea20008000800 */
[----:B------:R-:W4:Y:S04]  /*13500*/  LDL.LU R47, [R1+0x138] ;  /* 0x00013800012f7983 */ /* 0x000f280000300800 */
[----:B------:R-:W-:Y:S04]  /*13510*/  STL [R1+0x2cc], R32 ;  /* 0x0002cc2001007387 */ /* 0x000fe80000100800 */
[----:B------:R-:W2:Y:S04]  /*13520*/  LDL.LU R49, [R1+0x130] ;  /* 0x0001300001317983 */ /* 0x000ea80000300800 */
[----:B------:R0:W-:Y:S04]  /*13530*/  STL [R1+0x2d4], R9 ;  /* 0x0002d40901007387 */ /* 0x0001e80000100800 */
[----:B------:R-:W-:Y:S01]  /*13540*/  STL [R1+0x10b8], R52 ;  /* 0x0010b83401007387 */ /* 0x000fe20000100800 */
[----:B0-----:R-:W-:-:S03]  /*13550*/  LEA.HI.X.SX32 R9, R7, R4, 0x1, P3 ;  /* 0x0000000407097211 */ /* 0x001fc600018f0eff */
[----:B------:R-:W-:Y:S01]  /*13560*/  STL [R1+0x1648], R8 ;  /* 0x0016480801007387 */ /* 0x000fe20000100800 */
[----:B------:R-:W-:-:S03]  /*13570*/  LEA R32, P3, R22, R5, 0x1 ;  /* 0x0000000516207211 */ /* 0x000fc600078608ff */
[----:B------:R-:W2:Y:S04]  /*13580*/  LDL.LU R48, [R1+0x12c] ;  /* 0x00012c0001307983 */ /* 0x000ea80000300800 */
[----:B------:R-:W-:Y:S04]  /*13590*/  STL [R1+0x1644], R9 ;  /* 0x0016440901007387 */ /* 0x000fe80000100800 */
[----:B------:R0:W-:Y:S04]  /*135a0*/  STL [R1+0x2c8], R39 ;  /* 0x0002c82701007387 */ /* 0x0001e80000100800 */
[----:B------:R1:W2:Y:S01]  /*135b0*/  @P0 LDG.E.U16 R43, desc[UR10][R8.64] ;  /* 0x0000000a082b0981 */ /* 0x0002a2000c1e1500 */
[----:B0-----:R-:W-:-:S03]  /*135c0*/  LEA.HI.X.SX32 R39, R22, R4, 0x1, P3 ;  /* 0x0000000416277211 */ /* 0x001fc600018f0eff */
[----:B------:R-:W-:Y:S01]  /*135d0*/  STL [R1+0x1658], R32 ;  /* 0x0016582001007387 */ /* 0x000fe20000100800 */
[----:B-1----:R-:W-:-:S03]  /*135e0*/  IMAD R8, R51, UR38, RZ ;  /* 0x0000002633087c24 */ /* 0x002fc6000f8e02ff */
[----:B------:R-:W-:Y:S01]  /*135f0*/  STL [R1+0x1654], R39 ;  /* 0x0016542701007387 */ /* 0x000fe20000100800 */
[----:B------:R-:W-:Y:S01]  /*13600*/  PRMT R7, RZ, 0x7610, R7 ;  /* 0x00007610ff077816 */ /* 0x000fe20000000007 */
[----:B------:R-:W-:Y:S01]  /*13610*/  @P1 IMAD.MOV.U32 R9, RZ, RZ, R39 ;  /* 0x000000ffff091224 */ /* 0x000fe200078e0027 */
[----:B------:R-:W-:Y:S01]  /*13620*/  PLOP3.LUT P0, PT, PT, PT, UP2, 0x80, 0x8 ;  /* 0x000000000008781c */ /* 0x000fe20003f0f028 */
[----:B------:R0:W-:Y:S01]  /*13630*/  STL [R1+0x2c0], R8 ;  /* 0x0002c00801007387 */ /* 0x0001e20000100800 */
[----:B------:R-:W-:Y:S01]  /*13640*/  IMAD R22, R160, 0x2, R22 ;  /* 0x00000002a0167824 */ /* 0x000fe200078e0216 */
[----:B------:R-:W1:Y:S02]  /*13650*/  LDCU UR38, c[0x0][0x3b0] ;  /* 0x00007600ff2677ac */ /* 0x000e640008000800 */
[----:B------:R-:W2:Y:S01]  /*13660*/  LDL.LU R51, [R1+0x128] ;  /* 0x0001280001337983 */ /* 0x000ea20000300800 */
[----:B0-----:R-:W-:-:S05]  /*13670*/  @P1 IMAD.MOV.U32 R8, RZ, RZ, R32 ;  /* 0x000000ffff081224 */ /* 0x001fca00078e0020 */
[----:B------:R0:W2:Y:S01]  /*13680*/  @P1 LDG.E.U16 R7, desc[UR10][R8.64] ;  /* 0x0000000a08071981 */ /* 0x0000a2000c1e1500 */
[----:B------:R-:W-:Y:S01]  /*13690*/  IMAD R32, R50, UR39, RZ ;  /* 0x0000002732207c24 */ /* 0x000fe2000f8e02ff */
[----:B------:R-:W-:Y:S01]  /*136a0*/  PLOP3.LUT P1, PT, PT, PT, UP2, 0x80, 0x8 ;  /* 0x000000000008781c */ /* 0x000fe20003f2f028 */
[----:B------:R-:W1:Y:S01]  /*136b0*/  LDCU UR39, c[0x0][0x3b0] ;  /* 0x00007600ff2777ac */ /* 0x000e620008000800 */
[----:B------:R-:W3:Y:S01]  /*136c0*/  LDL.LU R50, [R1+0x124] ;  /* 0x0001240001327983 */ /* 0x000ee20000300800 */
[----:B0-----:R-:W-:-:S04]  /*136d0*/  LOP3.LUT R8, R6, 0x80, RZ, 0xfc, !PT ;  /* 0x0000008006087812 */ /* 0x001fc800078efcff */
[----:B------:R-:W-:Y:S02]  /*136e0*/  ISETP.LT.AND P0, PT, R8, UR7, P0 ;  /* 0x0000000708007c0c */ /* 0x000fe40008701270 */
[----:B------:R-:W-:Y:S01]  /*136f0*/  LEA R8, P3, R22, R5, 0x1 ;  /* 0x0000000516087211 */ /* 0x000fe200078608ff */
[----:B----4-:R-:W-:Y:S01]  /*13700*/  IMAD R9, R47, UR40, RZ ;  /* 0x000000282f097c24 */ /* 0x010fe2000f8e02ff */
[----:B------:R-:W-:Y:S01]  /*13710*/  PRMT R24, RZ, 0x7610, R24 ;  /* 0x00007610ff187816 */ /* 0x000fe20000000018 */
[----:B------:R-:W0:Y:S01]  /*13720*/  LDCU UR40, c[0x0][0x3b0] ;  /* 0x00007600ff2877ac */ /* 0x000e220008000800 */
[----:B--2---:R2:W-:Y:S04]  /*13730*/  STL [R1+0x10ac], R7 ;  /* 0x0010ac0701007387 */ /* 0x0045e80000100800 */
[----:B------:R-:W4:Y:S01]  /*13740*/  LDL.LU R47, [R1+0x120] ;  /* 0x00012000012f7983 */ /* 0x000f220000300800 */
[----:B--2---:R-:W-:-:S04]  /*13750*/  LOP3.LUT R7, R6, 0x82, RZ, 0xfc, !PT ;  /* 0x0000008206077812 */ /* 0x004fc800078efcff */
[----:B------:R-:W-:Y:S01]  /*13760*/  ISETP.LT.AND P1, PT, R7, UR7, P1 ;  /* 0x0000000707007c0c */ /* 0x000fe20008f21270 */
[----:B------:R-:W-:Y:S01]  /*13770*/  IMAD R7, R49, UR41, RZ ;  /* 0x0000002931077c24 */ /* 0x000fe2000f8e02ff */
[----:B------:R2:W-:Y:S01]  /*13780*/  STL [R1+0x2bc], R9 ;  /* 0x0002bc0901007387 */ /* 0x0005e20000100800 */
[----:B------:R-:W0:Y:S03]  /*13790*/  LDCU UR41, c[0x0][0x3b0] ;  /* 0x00007600ff2977ac */ /* 0x000e260008000800 */
[----:B------:R-:W4:Y:S04]  /*137a0*/  LDL.LU R49, [R1+0x11c] ;  /* 0x00011c0001317983 */ /* 0x000f280000300800 */
[----:B------:R1:W-:Y:S01]  /*137b0*/  STL [R1+0x2b8], R7 ;  /* 0x0002b80701007387 */ /* 0x0003e20000100800 */
[----:B--2---:R-:W-:-:S03]  /*137c0*/  LEA.HI.X.SX32 R9, R22, R4, 0x1, P3 ;  /* 0x0000000416097211 */ /* 0x004fc600018f0eff */
[----:B------:R2:W-:Y:S01]  /*137d0*/  STL [R1+0x10b0], R43 ;  /* 0x0010b02b01007387 */ /* 0x0005e20000100800 */
[----:B-1----:R-:W-:-:S03]  /*137e0*/  IMAD R7, R160, 0x2, R22 ;  /* 0x00000002a0077824 */ /* 0x002fc600078e0216 */
[----:B------:R-:W-:Y:S01]  /*137f0*/  STL [R1+0x1660], R8 ;  /* 0x0016600801007387 */ /* 0x000fe20000100800 */
[----:B--2---:R-:W-:Y:S01]  /*13800*/  IMAD R43, R48, UR42, RZ ;  /* 0x0000002a302b7c24 */ /* 0x004fe2000f8e02ff */
[C---:B------:R-:W-:Y:S02]  /*13810*/  LEA R39, P3, R7.reuse, R5, 0x1 ;  /* 0x0000000507277211 */ /* 0x040fe400078608ff */
[----:B------:R-:W2:Y:S01]  /*13820*/  LDL.LU R48, [R1+0x118] ;  /* 0x0001180001307983 */ /* 0x000ea20000300800 */
[----:B------:R-:W1:Y:S03]  /*13830*/  LDCU UR42, c[0x0][0x3b0] ;  /* 0x00007600ff2a77ac */ /* 0x000e660008000800 */
[----:B------:R-:W-:Y:S04]  /*13840*/  STL [R1+0x165c], R9 ;  /* 0x00165c0901007387 */ /* 0x000fe80000100800 */
[----:B------:R0:W-:Y:S04]  /*13850*/  STL [R1+0x2b4], R43 ;  /* 0x0002b42b01007387 */ /* 0x0001e80000100800 */
[----:B------:R1:W2:Y:S01]  /*13860*/  @P0 LDG.E.U16 R45, desc[UR10][R8.64] ;  /* 0x0000000a082d0981 */ /* 0x0002a2000c1e1500 */
[----:B0-----:R-:W-:-:S03]  /*13870*/  LEA.HI.X.SX32 R43, R7, R4, 0x1, P3 ;  /* 0x00000004072b7211 */ /* 0x001fc600018f0eff */
[----:B------:R-:W-:Y:S01]  /*13880*/  STL [R1+0x1668], R39 ;  /* 0x0016682701007387 */ /* 0x000fe20000100800 */
[----:B-1----:R-:W-:-:S03]  /*13890*/  IMAD R8, R51, UR43, RZ ;  /* 0x0000002b33087c24 */ /* 0x002fc6000f8e02ff */
[----:B------:R-:W-:Y:S01]  /*138a0*/  STL [R1+0x1664], R43 ;  /* 0x0016642b01007387 */ /* 0x000fe20000100800 */
[----:B------:R-:W-:Y:S01]  /*138b0*/  @P1 IMAD.MOV.U32 R9, RZ, RZ, R43 ;  /* 0x000000ffff091224 */ /* 0x000fe200078e002b */
[----:B------:R-:W-:Y:S01]  /*138c0*/  PLOP3.LUT P0, PT, PT, PT, UP2, 0x80, 0x8 ;  /* 0x000000000008781c */ /* 0x000fe20003f0f028 */
[----:B------:R-:W0:Y:S01]  /*138d0*/  LDCU UR43, c[0x0][0x3b0] ;  /* 0x00007600ff2b77ac */ /* 0x000e220008000800 */
[----:B------:R1:W-:Y:S04]  /*138e0*/  STL [R1+0x2b0], R8 ;  /* 0x0002b00801007387 */ /* 0x0003e80000100800 */
[----:B------:R-:W2:Y:S01]  /*138f0*/  LDL.LU R51, [R1+0x114] ;  /* 0x0001140001337983 */ /* 0x000ea20000300800 */
[----:B-1----:R-:W-:-:S05]  /*13900*/  @P1 IMAD.MOV.U32 R8, RZ, RZ, R39 ;  /* 0x000000ffff081224 */ /* 0x002fca00078e0027 */
[----:B------:R3:W2:Y:S02]  /*13910*/  @P1 LDG.E.U16 R31, desc[UR10][R8.64] ;  /* 0x0000000a081f1981 */ /* 0x0006a4000c1e1500 */
[----:B---3--:R-:W-:Y:S01]  /*13920*/  IMAD R8, R50, UR44, RZ ;  /* 0x0000002c32087c24 */ /* 0x008fe2000f8e02ff */
[C---:B------:R-:W-:Y:S01]  /*13930*/  LOP3.LUT R9, R6.reuse, 0x86, RZ, 0xfc, !PT ;  /* 0x0000008606097812 */ /* 0x040fe200078efcff */
[----:B------:R-:W3:Y:S01]  /*13940*/  LDL.LU R50, [R1+0x110] ;  /* 0x0001100001327983 */ /* 0x000ee20000300800 */
[----:B------:R-:W-:Y:S01]  /*13950*/  PLOP3.LUT P1, PT, PT, PT, UP2, 0x80, 0x8 ;  /* 0x000000000008781c */ /* 0x000fe20003f2f028 */
[----:B------:R-:W1:Y:S02]  /*13960*/  LDCU UR44, c[0x0][0x3b0] ;  /* 0x00007600ff2c77ac */ /* 0x000e640008000800 */
[----:B------:R4:W-:Y:S01]  /*13970*/  STL [R1+0x2a0], R8 ;  /* 0x0002a00801007387 */ /* 0x0009e20000100800 */
[----:B------:R-:W-:Y:S01]  /*13980*/  ISETP.LT.AND P1, PT, R9, UR7, P1 ;  /* 0x0000000709007c0c */ /* 0x000fe20008f21270 */
[----:B----4-:R-:W-:Y:S01]  /*13990*/  IMAD R8, R47, UR45, RZ ;  /* 0x0000002d2f087c24 */ /* 0x010fe2000f8e02ff */
[----:B------:R-:W-:Y:S01]  /*139a0*/  PRMT R15, RZ, 0x7610, R15 ;  /* 0x00007610ff0f7816 */ /* 0x000fe2000000000f */
[----:B------:R-:W4:Y:S01]  /*139b0*/  LDCU UR45, c[0x0][0x3b0] ;  /* 0x00007600ff2d77ac */ /* 0x000f220008000800 */
[----:B--2---:R2:W-:Y:S04]  /*139c0*/  STL [R1+0x10a4], R31 ;  /* 0x0010a41f01007387 */ /* 0x0045e80000100800 */
[----:B------:R-:W4:Y:S01]  /*139d0*/  LDL.LU R47, [R1+0x10c] ;  /* 0x00010c00012f7983 */ /* 0x000f220000300800 */
[----:B--2---:R-:W-:-:S03]  /*139e0*/  LOP3.LUT R31, R6, 0x84, RZ, 0xfc, !PT ;  /* 0x00000084061f7812 */ /* 0x004fc600078efcff */
[----:B------:R2:W-:Y:S01]  /*139f0*/  STL [R1+0x2ac], R8 ;  /* 0x0002ac0801007387 */ /* 0x0005e20000100800 */
[----:B------:R-:W-:Y:S01]  /*13a00*/  ISETP.LT.AND P0, PT, R31, UR7, P0 ;  /* 0x000000071f007c0c */ /* 0x000fe20008701270 */
[----:B--2---:R-:W-:Y:S02]  /*13a10*/  IMAD R8, R160, 0x2, R7 ;  /* 0x00000002a0087824 */ /* 0x004fe400078e0207 */
[----:B------:R-:W-:Y:S01]  /*13a20*/  IMAD R7, R49, UR46, RZ ;  /* 0x0000002e31077c24 */ /* 0x000fe2000f8e02ff */
[----:B------:R-:W-:Y:S01]  /*13a30*/  PRMT R2, RZ, 0x7610, R2 ;  /* 0x00007610ff027816 */ /* 0x000fe20000000002 */
[----:B------:R-:W2:Y:S01]  /*13a40*/  LDL.LU R49, [R1+0x108] ;  /* 0x0001080001317983 */ /* 0x000ea20000300800 */
[----:B------:R-:W-:Y:S01]  /*13a50*/  LEA R9, P3, R8, R5, 0x1 ;  /* 0x0000000508097211 */ /* 0x000fe200078608ff */
[----:B------:R-:W-:Y:S01]  /*13a60*/  IMAD R31, R48, UR47, RZ ;  /* 0x0000002f301f7c24 */ /* 0x000fe2000f8e02ff */
[----:B------:R-:W0:Y:S01]  /*13a70*/  LDCU UR46, c[0x0][0x3b0] ;  /* 0x00007600ff2e77ac */ /* 0x000e220008000800 */
[----:B------:R1:W-:Y:S01]  /*13a80*/  STL [R1+0x2a8], R7 ;  /* 0x0002a80701007387 */ /* 0x0003e20000100800 */
[----:B------:R-:W0:Y:S03]  /*13a90*/  LDCU UR47, c[0x0][0x3b0] ;  /* 0x00007600ff2f77ac */ /* 0x000e260008000800 */
[----:B------:R3:W-:Y:S01]  /*13aa0*/  STL [R1+0x10a8], R45 ;  /* 0x0010a82d01007387 */ /* 0x0007e20000100800 */
[----:B-1----:R-:W-:Y:S01]  /*13ab0*/  IMAD R7, R160, 0x2, R8 ;  /* 0x00000002a0077824 */ /* 0x002fe200078e0208 */
[----:B---3--:R-:W-:-:S02]  /*13ac0*/  LEA.HI.X.SX32 R45, R8, R4, 0x1, P3 ;  /* 0x00000004082d7211 */ /* 0x008fc400018f0eff */
[----:B------:R1:W-:Y:S01]  /*13ad0*/  STL [R1+0x1670], R9 ;  /* 0x0016700901007387 */ /* 0x0003e20000100800 */
[----:B------:R-:W-:Y:S01]  /*13ae0*/  @P0 IMAD.MOV.U32 R8, RZ, RZ, R9 ;  /* 0x000000ffff080224 */ /* 0x000fe200078e0009 */
[C---:B------:R-:W-:Y:S02]  /*13af0*/  LEA R39, P3, R7.reuse, R5, 0x1 ;  /* 0x0000000507277211 */ /* 0x040fe400078608ff */
[----:B------:R-:W3:Y:S01]  /*13b00*/  LDL.LU R48, [R1+0x104] ;  /* 0x0001040001307983 */ /* 0x000ee20000300800 */
[----:B-1----:R-:W-:Y:S01]  /*13b10*/  @P0 IMAD.MOV.U32 R9, RZ, RZ, R45 ;  /* 0x000000ffff090224 */ /* 0x002fe200078e002d */
[----:B------:R-:W-:Y:S02]  /*13b20*/  LEA.HI.X.SX32 R43, R7, R4, 0x1, P3 ;  /* 0x00000004072b7211 */ /* 0x000fe400018f0eff */
[----:B------:R-:W-:Y:S04]  /*13b30*/  STL [R1+0x166c], R45 ;  /* 0x00166c2d01007387 */ /* 0x000fe80000100800 */
[----:B------:R1:W2:Y:S04]  /*13b40*/  @P0 LDG.E.U16 R44, desc[UR10][R8.64] ;  /* 0x0000000a082c0981 */ /* 0x0002a8000c1e1500 */
[----:B------:R-:W-:Y:S01]  /*13b50*/  STL [R1+0x1678], R39 ;  /* 0x0016782701007387 */ /* 0x000fe20000100800 */
[----:B-1----:R-:W-:-:S03]  /*13b60*/  IMAD R8, R51, UR48, RZ ;  /* 0x0000003033087c24 */ /* 0x002fc6000f8e02ff */
[----:B------:R-:W-:Y:S01]  /*13b70*/  STL [R1+0x1674], R43 ;  /* 0x0016742b01007387 */ /* 0x000fe20000100800 */
[----:B------:R-:W-:Y:S01]  /*13b80*/  @P1 IMAD.MOV.U32 R9, RZ, RZ, R43 ;  /* 0x000000ffff091224 */ /* 0x000fe200078e002b */
[----:B------:R-:W-:Y:S01]  /*13b90*/  PLOP3.LUT P0, PT, PT, PT, UP2, 0x80, 0x8 ;  /* 0x000000000008781c */ /* 0x000fe20003f0f028 */
[----:B------:R-:W1:Y:S01]  /*13ba0*/  LDCU UR48, c[0x0][0x3b0] ;  /* 0x00007600ff3077ac */ /* 0x000e620008000800 */
[----:B------:R0:W-:Y:S04]  /*13bb0*/  STL [R1+0x29c], R8 ;  /* 0x00029c0801007387 */ /* 0x0001e80000100800 */
[----:B------:R-:W2:Y:S01]  /*13bc0*/  LDL.LU R51, [R1+0x100] ;  /* 0x0001000001337983 */ /* 0x000ea20000300800 */
[----:B0-----:R-:W-:-:S05]  /*13bd0*/  @P1 IMAD.MOV.U32 R8, RZ, RZ, R39 ;  /* 0x000000ffff081224 */ /* 0x001fca00078e0027 */
[----:B------:R0:W2:Y:S02]  /*13be0*/  @P1 LDG.E.U16 R30, desc[UR10][R8.64] ;  /* 0x0000000a081e1981 */ /* 0x0000a4000c1e1500 */
[----:B0-----:R-:W-:Y:S01]  /*13bf0*/  IMAD R8, R50, UR49, RZ ;  /* 0x0000003132087c24 */ /* 0x001fe2000f8e02ff */
[C---:B------:R-:W-:Y:S01]  /*13c00*/  LOP3.LUT R9, R6.reuse, 0x8a, RZ, 0xfc, !PT ;  /* 0x0000008a06097812 */ /* 0x040fe200078efcff */
[----:B------:R-:W3:Y:S01]  /*13c10*/  LDL.LU R50, [R1+0xfc] ;  /* 0x0000fc0001327983 */ /* 0x000ee20000300800 */
[----:B------:R-:W-:Y:S01]  /*13c20*/  PLOP3.LUT P1, PT, PT, PT, UP2, 0x80, 0x8 ;  /* 0x000000000008781c */ /* 0x000fe20003f2f028 */
[----:B------:R-:W0:Y:S02]  /*13c30*/  LDCU UR49, c[0x0][0x3b0] ;  /* 0x00007600ff3177ac */ /* 0x000e240008000800 */
[----:B------:R4:W-:Y:S01]  /*13c40*/  STL [R1+0x28c], R8 ;  /* 0x00028c0801007387 */ /* 0x0009e20000100800 */
[----:B------:R-:W-:Y:S01]  /*13c50*/  ISETP.LT.AND P1, PT, R9, UR7, P1 ;  /* 0x0000000709007c0c */ /* 0x000fe20008f21270 */
[----:B----4-:R-:W-:Y:S01]  /*13c60*/  IMAD R8, R47, UR50, RZ ;  /* 0x000000322f087c24 */ /* 0x010fe2000f8e02ff */
[----:B------:R-:W-:Y:S01]  /*13c70*/  PRMT R36, RZ, 0x7610, R36 ;  /* 0x00007610ff247816 */ /* 0x000fe20000000024 */
[----:B------:R-:W4:Y:S01]  /*13c80*/  LDCU UR50, c[0x0][0x3b0] ;  /* 0x00007600ff3277ac */ /* 0x000f220008000800 */
[----:B--2---:R2:W-:Y:S04]  /*13c90*/  STL [R1+0x109c], R30 ;  /* 0x00109c1e01007387 */ /* 0x0045e80000100800 */
[----:B------:R-:W4:Y:S04]  /*13ca0*/  LDL.LU R47, [R1+0xf8] ;  /* 0x0000f800012f7983 */ /* 0x000f280000300800 */
[----:B------:R0:W-:Y:S01]  /*13cb0*/  STL [R1+0x298], R8 ;  /* 0x0002980801007387 */ /* 0x0001e20000100800 */
[----:B--2---:R-:W-:-:S04]  /*13cc0*/  LOP3.LUT R30, R6, 0x88, RZ, 0xfc, !PT ;  /* 0x00000088061e7812 */ /* 0x004fc800078efcff */
[----:B------:R-:W-:Y:S01]  /*13cd0*/  ISETP.LT.AND P0, PT, R30, UR7, P0 ;  /* 0x000000071e007c0c */ /* 0x000fe20008701270 */
[----:B0-----:R-:W-:Y:S02]  /*13ce0*/  IMAD R8, R160, 0x2, R7 ;  /* 0x00000002a0087824 */ /* 0x001fe400078e0207 */
[----:B------:R-:W-:Y:S01]  /*13cf0*/  IMAD R7, R49, UR51, RZ ;  /* 0x0000003331077c24 */ /* 0x000fe2000f8e02ff */
[----:B------:R-:W0:Y:S01]  /*13d00*/  LDCU UR51, c[0x0][0x3b0] ;  /* 0x00007600ff3377ac */ /* 0x000e220008000800 */
[----:B------:R-:W2:Y:S01]  /*13d10*/  LDL.LU R49, [R1+0xf4] ;  /* 0x0000f40001317983 */ /* 0x000ea20000300800 */
[----:B------:R-:W-:-:S03]  /*13d20*/  LEA R9, P3, R8, R5, 0x1 ;  /* 0x0000000508097211 */ /* 0x000fc600078608ff */
[----:B------:R1:W-:Y:S01]  /*13d30*/  STL [R1+0x294], R7 ;  /* 0x0002940701007387 */ /* 0x0003e20000100800 */
[----:B------:R-:W-:-:S03]  /*13d40*/  LEA.HI.X.SX32 R43, R8, R4, 0x1, P3 ;  /* 0x00000004082b7211 */ /* 0x000fc600018f0eff */
[----:B------:R-:W-:Y:S01]  /*13d50*/  STL [R1+0x10a0], R44 ;  /* 0x0010a02c01007387 */ /* 0x000fe20000100800 */
[----:B-1----:R-:W-:Y:S02]  /*13d60*/  IMAD R7, R160, 0x2, R8 ;  /* 0x00000002a0077824 */ /* 0x002fe400078e0208 */
[----:B---3--:R-:W-:Y:S01]  /*13d70*/  IMAD R8, R48, UR52, RZ ;  /* 0x0000003430087c24 */ /* 0x008fe2000f8e02ff */
[----:B------:R-:W-:Y:S01]  /*13d80*/  STL [R1+0x1680], R9 ;  /* 0x0016800901007387 */ /* 0x000fe20000100800 */
[----:B------:R-:W1:Y:S03]  /*13d90*/  LDCU UR52, c[0x0][0x3b0] ;  /* 0x00007600ff3477ac */ /* 0x000e660008000800 */
[----:B------:R-:W3:Y:S04]  /*13da0*/  LDL.LU R48, [R1+0xf0] ;  /* 0x0000f00001307983 */ /* 0x000ee80000300800 */
[----:B------:R-:W-:Y:S01]  /*13db0*/  STL [R1+0x167c], R43 ;  /* 0x00167c2b01007387 */ /* 0x000fe20000100800 */
[----:B------:R-:W-:-:S03]  /*13dc0*/  LEA R30, P3, R7, R5, 0x1 ;  /* 0x00000005071e7211 */ /* 0x000fc600078608ff */
[----:B------:R0:W-:Y:S01]  /*13dd0*/  STL [R1+0x290], R8 ;  /* 0x0002900801007387 */ /* 0x0001e20000100800 */
[----:B------:R-:W-:Y:S01]  /*13de0*/  LEA.HI.X.SX32 R39, R7, R4, 0x1, P3 ;  /* 0x0000000407277211 */ /* 0x000fe200018f0eff */
[----:B0-----:R-:W-:Y:S02]  /*13df0*/  @P0 IMAD.MOV.U32 R8, RZ, RZ, R9 ;  /* 0x000000ffff080224 */ /* 0x001fe400078e0009 */
[----:B------:R-:W-:Y:S01]  /*13e00*/  @P0 IMAD.MOV.U32 R9, RZ, RZ, R43 ;  /* 0x000000ffff090224 */ /* 0x000fe200078e002b */
[----:B------:R-:W-:Y:S04]  /*13e10*/  STL [R1+0x1688], R30 ;  /* 0x0016881e01007387 */ /* 0x000fe80000100800 */
[----:B------:R0:W3:Y:S04]  /*13e20*/  @P0 LDG.E.U16 R42, desc[UR10][R8.64] ;  /* 0x0000000a082a0981 */ /* 0x0000e8000c1e1500 */
[----:B------:R-:W-:Y:S01]  /*13e30*/  STL [R1+0x1684], R39 ;  /* 0x0016842701007387 */ /* 0x000fe20000100800 */
[----:B0-----:R-:W-:-:S02]  /*13e40*/  IMAD R8, R51, UR53, RZ ;  /* 0x0000003533087c24 */ /* 0x001fc4000f8e02ff */
[----:B------:R-:W-:Y:S01]  /*13e50*/  @P1 IMAD.MOV.U32 R9, RZ, RZ, R39 ;  /* 0x000000ffff091224 */ /* 0x000fe200078e0027 */
[----:B------:R-:W-:Y:S01]  /*13e60*/  PLOP3.LUT P0, PT, PT, PT, UP2, 0x80, 0x8 ;  /* 0x000000000008781c */ /* 0x000fe20003f0f028 */
[----:B------:R-:W0:Y:S01]  /*13e70*/  LDCU UR53, c[0x0][0x3b0] ;  /* 0x00007600ff3577ac */ /* 0x000e220008000800 */
[----:B------:R1:W-:Y:S04]  /*13e80*/  STL [R1+0x288], R8 ;  /* 0x0002880801007387 */ /* 0x0003e80000100800 */
[----:B------:R-:W3:Y:S01]  /*13e90*/  LDL.LU R51, [R1+0xec] ;  /* 0x0000ec0001337983 */ /* 0x000ee20000300800 */
[----:B-1----:R-:W-:-:S05]  /*13ea0*/  @P1 IMAD.MOV.U32 R8, RZ, RZ, R30 ;  /* 0x000000ffff081224 */ /* 0x002fca00078e001e */
[----:B------:R1:W3:Y:S01]  /*13eb0*/  @P1 LDG.E.U16 R12, desc[UR10][R8.64] ;  /* 0x0000000a080c1981 */ /* 0x0002e2000c1e1500 */
[----:B------:R-:W-:Y:S01]  /*13ec0*/  PLOP3.LUT P1, PT, PT, PT, UP2, 0x80, 0x8 ;  /* 0x000000000008781c */ /* 0x000fe20003f2f028 */
[----:B-1----:R-:W-:Y:S01]  /*13ed0*/  IMAD R8, R50, UR54, RZ ;  /* 0x0000003632087c24 */ /* 0x002fe2000f8e02ff */
[----:B------:R-:W-:Y:S01]  /*13ee0*/  LOP3.LUT R9, R6, 0x8e, RZ, 0xfc, !PT ;  /* 0x0000008e06097812 */ /* 0x000fe200078efcff */
[----:B------:R-:W3:Y:S01]  /*13ef0*/  LDL.LU R50, [R1+0xe8] ;  /* 0x0000e80001327983 */ /* 0x000ee20000300800 */
[----:B------:R-:W-:Y:S01]  /*13f00*/  PRMT R22, RZ, 0x7610, R22 ;  /* 0x00007610ff167816 */ /* 0x000fe20000000016 */
[----:B------:R-:W1:Y:S02]  /*13f10*/  LDCU UR54, c[0x0][0x3b0] ;  /* 0x00007600ff3677ac */ /* 0x000e640008000800 */
[----:B------:R0:W-:Y:S01]  /*13f20*/  STL [R1+0x284], R8 ;  /* 0x0002840801007387 */ /* 0x0001e20000100800 */
[----:B------:R-:W-:Y:S01]  /*13f30*/  ISETP.LT.AND P1, PT, R9, UR7, P1 ;  /* 0x0000000709007c0c */ /* 0x000fe20008f21270 */
[----:B0-----:R-:W-:-:S05]  /*13f40*/  IMAD R8, R160, 0x2, R7 ;  /* 0x00000002a0087824 */ /* 0x001fca00078e0207 */
[----:B------:R-:W-:Y:S01]  /*13f50*/  LEA R9, P3, R8, R5, 0x1 ;  /* 0x0000000508097211 */ /* 0x000fe200078608ff */
[----:B----4-:R-:W-:Y:S01]  /*13f60*/  IMAD R30, R47, UR55, RZ ;  /* 0x000000372f1e7c24 */ /* 0x010fe2000f8e02ff */
[----:B------:R-:W0:Y:S01]  /*13f70*/  LDCU UR55, c[0x0][0x3b0] ;  /* 0x00007600ff3777ac */ /* 0x000e220008000800 */
[----:B--2---:R-:W-:Y:S01]  /*13f80*/  IMAD R7, R49, UR56, RZ ;  /* 0x0000003831077c24 */ /* 0x004fe2000f8e02ff */
[----:B------:R-:W2:Y:S01]  /*13f90*/  LDCU UR56, c[0x0][0x3b0] ;  /* 0x00007600ff3877ac */ /* 0x000ea20008000800 */
[----:B---3--:R3:W-:Y:S04]  /*13fa0*/  STL [R1+0x1094], R12 ;  /* 0x0010940c01007387 */ /* 0x0087e80000100800 */
[----:B------:R-:W4:Y:S01]  /*13fb0*/  LDL.LU R47, [R1+0xe4] ;  /* 0x0000e400012f7983 */ /* 0x000f220000300800 */
[----:B---3--:R-:W-:-:S03]  /*13fc0*/  LOP3.LUT R12, R6, 0x8c, RZ, 0xfc, !PT ;  /* 0x0000008c060c7812 */ /* 0x008fc600078efcff */
[----:B------:R-:W-:Y:S01]  /*13fd0*/  STL [R1+0x2bf0], R30 ;  /* 0x002bf01e01007387 */ /* 0x000fe20000100800 */
[----:B------:R-:W-:-:S03]  /*13fe0*/  ISETP.LT.AND P0, PT, R12, UR7, P0 ;  /* 0x000000070c007c0c */ /* 0x000fc60008701270 */
[----:B------:R-:W3:Y:S04]  /*13ff0*/  LDL.LU R49, [R1+0xe0] ;  /* 0x0000e00001317983 */ /* 0x000ee80000300800 */
[----:B------:R0:W-:Y:S04]  /*14000*/  STL [R1+0x280], R7 ;  /* 0x0002800701007387 */ /* 0x0001e80000100800 */
[----:B------:R1:W-:Y:S01]  /*14010*/  STL [R1+0x1098], R42 ;  /* 0x0010982a01007387 */ /* 0x0003e20000100800 */
[----:B0-----:R-:W-:-:S03]  /*14020*/  IMAD R7, R160, 0x2, R8 ;  /* 0x00000002a0077824 */ /* 0x001fc600078e0208 */
[----:B------:R-:W-:Y:S01]  /*14030*/  STL [R1+0x1690], R9 ;  /* 0x0016900901007387 */ /* 0x000fe20000100800 */
[-C--:B-1----:R-:W-:Y:S01]  /*14040*/  LEA.HI.X.SX32 R42, R8, R4.reuse, 0x1, P3 ;  /* 0x00000004082a7211 */ /* 0x082fe200018f0eff */
[----:B------:R-:W-:Y:S01]  /*14050*/  IMAD R8, R48, UR57, RZ ;  /* 0x0000003930087c24 */ /* 0x000fe2000f8e02ff */
[C---:B------:R-:W-:Y:S01]  /*14060*/  LEA R12, P3, R7.reuse, R5, 0x1 ;  /* 0x00000005070c7211 */ /* 0x040fe200078608ff */
[----:B------:R-:W2:Y:S01]  /*14070*/  LDL.LU R48, [R1+0xd8] ;  /* 0x0000d80001307983 */ /* 0x000ea20000300800 */
[----:B------:R-:W0:Y:S03]  /*14080*/  LDCU UR57, c[0x0][0x3b0] ;  /* 0x00007600ff3977ac */ /* 0x000e260008000800 */
[----:B------:R-:W-:Y:S04]  /*14090*/  STL [R1+0x168c], R42 ;  /* 0x00168c2a01007387 */ /* 0x000fe80000100800 */
[----:B------:R1:W-:Y:S01]  /*140a0*/  STL [R1+0x27c], R8 ;  /* 0x00027c0801007387 */ /* 0x0003e20000100800 */
[----:B------:R-:W-:Y:S01]  /*140b0*/  LEA.HI.X.SX32 R39, R7, R4, 0x1, P3 ;  /* 0x0000000407277211 */ /* 0x000fe200018f0eff */
[----:B-1----:R-:W-:-:S02]  /*140c0*/  @P0 IMAD.MOV.U32 R8, RZ, RZ, R9 ;  /* 0x000000ffff080224 */ /* 0x002fc400078e0009 */
[----:B------:R-:W-:Y:S01]  /*140d0*/  @P0 IMAD.MOV.U32 R9, RZ, RZ, R42 ;  /* 0x000000ffff090224 */ /* 0x000fe200078e002a */
[----:B------:R-:W-:Y:S04]  /*140e0*/  STL [R1+0x1698], R12 ;  /* 0x0016980c01007387 */ /* 0x000fe80000100800 */
[----:B------:R1:W2:Y:S04]  /*140f0*/  @P0 LDG.E.U16 R40, desc[UR10][R8.64] ;  /* 0x0000000a08280981 */ /* 0x0002a8000c1e1500 */
[----:B------:R-:W-:Y:S01]  /*14100*/  STL [R1+0x1694], R39 ;  /* 0x0016942701007387 */ /* 0x000fe20000100800 */
[----:B-1----:R-:W-:-:S02]  /*14110*/  IMAD R8, R51, UR58, RZ ;  /* 0x0000003a33087c24 */ /* 0x002fc4000f8e02ff */
        /* <DEDUP_REMOVED lines=23> */
[----:B---3--:R-:W-:Y:S01]  /*14290*/  IMAD R7, R49, UR61, RZ ;  /* 0x0000003d31077c24 */ /* 0x008fe2000f8e02ff */
[----:B------:R-:W0:Y:S01]  /*142a0*/  LDCU UR61, c[0x0][0x3b0] ;  /* 0x00007600ff3d77ac */ /* 0x000e220008000800 */
[----:B------:R-:W2:Y:S01]  /*142b0*/  LDL.LU R49, [R1+0xc8] ;  /* 0x0000c80001317983 */ /* 0x000ea20000300800 */
[----:B------:R-:W-:-:S03]  /*142c0*/  LEA R9, P3, R8, R5, 0x1 ;  /* 0x0000000508097211 */ /* 0x000fc600078608ff */
[----:B------:R3:W-:Y:S01]  /*142d0*/  STL [R1+0x26c], R7 ;  /* 0x00026c0701007387 */ /* 0x0007e20000100800 */
[----:B------:R-:W-:-:S03]  /*142e0*/  LEA.HI.X.SX32 R39, R8, R4, 0x1, P3 ;  /* 0x0000000408277211 */ /* 0x000fc600018f0eff */
[----:B------:R-:W-:Y:S01]  /*142f0*/  STL [R1+0x1090], R40 ;  /* 0x0010902801007387 */ /* 0x000fe20000100800 */
[----:B---3--:R-:W-:Y:S02]  /*14300*/  IMAD R7, R160, 0x2, R8 ;  /* 0x00000002a0077824 */ /* 0x008fe400078e0208 */
[----:B------:R-:W-:Y:S01]  /*14310*/  IMAD R8, R48, UR62, RZ ;  /* 0x0000003e30087c24 */ /* 0x000fe2000f8e02ff */
[----:B------:R-:W-:Y:S01]  /*14320*/  STL [R1+0x16a0], R9 ;  /* 0x0016a00901007387 */ /* 0x000fe20000100800 */
[----:B------:R-:W3:Y:S03]  /*14330*/  LDCU UR62, c[0x0][0x3b0] ;  /* 0x00007600ff3e77ac */ /* 0x000ee60008000800 */
[----:B------:R-:W2:Y:S04]  /*14340*/  LDL.LU R48, [R1+0xc4] ;  /* 0x0000c40001307983 */ /* 0x000ea80000300800 */
[----:B------:R-:W-:Y:S04]  /*14350*/  STL [R1+0x169c], R39 ;  /* 0x00169c2701007387 */ /* 0x000fe80000100800 */
[----:B------:R0:W-:Y:S02]  /*14360*/  STL [R1+0x268], R8 ;  /* 0x0002680801007387 */ /* 0x0001e40000100800 */
[----:B0-----:R-:W-:-:S02]  /*14370*/  @P0 IMAD.MOV.U32 R8, RZ, RZ, R9 ;  /* 0x000000ffff080224 */ /* 0x001fc400078e0009 */
[----:B------:R-:W-:-:S05]  /*14380*/  @P0 IMAD.MOV.U32 R9, RZ, RZ, R39 ;  /* 0x000000ffff090224 */ /* 0x000fca00078e0027 */
[----:B------:R0:W2:Y:S01]  /*14390*/  @P0 LDG.E.U16 R29, desc[UR10][R8.64] ;  /* 0x0000000a081d0981 */ /* 0x0000a2000c1e1500 */
[----:B------:R-:W-:-:S04]  /*143a0*/  LEA R11, P3, R7, R5, 0x1 ;  /* 0x00000005070b7211 */ /* 0x000fc800078608ff */
[----:B------:R-:W-:Y:S01]  /*143b0*/  LEA.HI.X.SX32 R12, R7, R4, 0x1, P3 ;  /* 0x00000004070c7211 */ /* 0x000fe200018f0eff */
[----:B0-----:R-:W-:-:S04]  /*143c0*/  @P1 IMAD.MOV.U32 R8, RZ, RZ, R11 ;  /* 0x000000ffff081224 */ /* 0x001fc800078e000b */
[----:B------:R-:W-:-:S05]  /*143d0*/  @P1 IMAD.MOV.U32 R9, RZ, RZ, R12 ;  /* 0x000000ffff091224 */ /* 0x000fca00078e000c */
[----:B------:R0:W3:Y:S04]  /*143e0*/  @P1 LDG.E.U16 R10, desc[UR10][R8.64] ;  /* 0x0000000a080a1981 */ /* 0x0000e8000c1e1500 */
[----:B------:R-:W-:Y:S04]  /*143f0*/  STL [R1+0x16a8], R11 ;  /* 0x0016a80b01007387 */ /* 0x000fe80000100800 */
[----:B--2---:R2:W-:Y:S04]  /*14400*/  STL [R1+0x1088], R29 ;  /* 0x0010881d01007387 */ /* 0x0045e80000100800 */
[----:B------:R1:W-:Y:S01]  /*14410*/  STL [R1+0x16a4], R12 ;  /* 0x0016a40c01007387 */ /* 0x0003e20000100800 */
[----:B--2---:R-:W-:-:S02]  /*14420*/  IMAD R29, R51, UR63, RZ ;  /* 0x0000003f331d7c24 */ /* 0x004fc4000f8e02ff */
[----:B0-----:R-:W-:Y:S01]  /*14430*/  IMAD R8, R50, UR64, RZ ;  /* 0x0000004032087c24 */ /* 0x001fe2000f8e02ff */
[----:B------:R-:W2:Y:S01]  /*14440*/  LDL.LU R51, [R1+0xc0] ;  /* 0x0000c00001337983 */ /* 0x000ea20000300800 */
[----:B------:R-:W-:Y:S01]  /*14450*/  PLOP3.LUT P1, PT, PT, PT, UP2, 0x80, 0x8 ;  /* 0x000000000008781c */ /* 0x000fe20003f2f028 */
[----:B------:R-:W-:Y:S01]  /*14460*/  IMAD R7, R160, 0x2, R7 ;  /* 0x00000002a0077824 */ /* 0x000fe200078e0207 */
[----:B------:R-:W-:Y:S01]  /*14470*/  LOP3.LUT R9, R6, 0x94, RZ, 0xfc, !PT ;  /* 0x0000009406097812 */ /* 0x000fe200078efcff */
[----:B------:R-:W2:Y:S01]  /*14480*/  LDL.LU R50, [R1+0xbc] ;  /* 0x0000bc0001327983 */ /* 0x000ea20000300800 */
[----:B------:R-:W-:Y:S01]  /*14490*/  PLOP3.LUT P0, PT, PT, PT, UP2, 0x80, 0x8 ;  /* 0x000000000008781c */ /* 0x000fe20003f0f028 */
[----:B-1----:R-:W-:Y:S01]  /*144a0*/  IMAD R12, R48, UR67, RZ ;  /* 0x00000043300c7c24 */ /* 0x002fe2000f8e02ff */
[----:B------:R-:W0:Y:S01]  /*144b0*/  LDCU UR63, c[0x0][0x3b0] ;  /* 0x00007600ff3f77ac */ /* 0x000e220008000800 */
[----:B------:R1:W-:Y:S01]  /*144c0*/  STL [R1+0x24c], R8 ;  /* 0x00024c0801007387 */ /* 0x0003e20000100800 */
[----:B------:R-:W-:Y:S01]  /*144d0*/  ISETP.LT.AND P0, PT, R9, UR7, P0 ;  /* 0x0000000709007c0c */ /* 0x000fe20008701270 */
[----:B------:R-:W0:Y:S02]  /*144e0*/  LDCU UR64, c[0x0][0x3b0] ;  /* 0x00007600ff4077ac */ /* 0x000e240008000800 */
[----:B---3--:R4:W-:Y:S01]  /*144f0*/  STL [R1+0x1084], R10 ;  /* 0x0010840a01007387 */ /* 0x0089e20000100800 */
[----:B------:R-:W-:-:S02]  /*14500*/  PRMT R41, RZ, 0x7610, R41 ;  /* 0x00007610ff297816 */ /* 0x000fc40000000029 */
[----:B------:R-:W-:Y:S01]  /*14510*/  PRMT R20, RZ, 0x7610, R20 ;  /* 0x00007610ff147816 */ /* 0x000fe20000000014 */
[----:B------:R-:W3:Y:S01]  /*14520*/  LDCU UR67, c[0x0][0x3b0] ;  /* 0x00007600ff4377ac */ /* 0x000ee20008000800 */
[----:B-1----:R-:W-:Y:S01]  /*14530*/  LOP3.LUT R8, R6, 0x96, RZ, 0xfc, !PT ;  /* 0x0000009606087812 */ /* 0x002fe200078efcff */
[----:B----4-:R-:W-:-:S03]  /*14540*/  IMAD R10, R47, UR65, RZ ;  /* 0x000000412f0a7c24 */ /* 0x010fc6000f8e02ff */
[----:B------:R-:W-:Y:S01]  /*14550*/  ISETP.LT.AND P1, PT, R8, UR7, P1 ;  /* 0x0000000708007c0c */ /* 0x000fe20008f21270 */
[----:B------:R-:W-:Y:S01]  /*14560*/  IMAD R8, R49, UR66, RZ ;  /* 0x0000004231087c24 */ /* 0x000fe2000f8e02ff */
[----:B------:R-:W4:Y:S01]  /*14570*/  LDL.LU R47, [R1+0xb8] ;  /* 0x0000b800012f7983 */ /* 0x000f220000300800 */
[----:B------:R-:W1:Y:S03]  /*14580*/  LDCU UR65, c[0x0][0x3b0] ;  /* 0x00007600ff4177ac */ /* 0x000e660008000800 */
[----:B------:R0:W-:Y:S01]  /*14590*/  STL [R1+0x260], R10 ;  /* 0x0002600a01007387 */ /* 0x0001e20000100800 */
[----:B------:R-:W1:Y:S03]  /*145a0*/  LDCU UR66, c[0x0][0x3b0] ;  /* 0x00007600ff4277ac */ /* 0x000e660008000800 */
[----:B------:R-:W3:Y:S04]  /*145b0*/  LDL.LU R49, [R1+0xb4] ;  /* 0x0000b40001317983 */ /* 0x000ee80000300800 */
[----:B------:R1:W-:Y:S01]  /*145c0*/  STL [R1+0x25c], R8 ;  /* 0x00025c0801007387 */ /* 0x0003e20000100800 */
[----:B0-----:R-:W-:-:S04]  /*145d0*/  LEA R10, P3, R7, R5, 0x1 ;  /* 0x00000005070a7211 */ /* 0x001fc800078608ff */
[-C--:B------:R-:W-:Y:S01]  /*145e0*/  LEA.HI.X.SX32 R11, R7, R4.reuse, 0x1, P3 ;  /* 0x00000004070b7211 */ /* 0x080fe200018f0eff */
[----:B-1----:R-:W-:Y:S01]  /*145f0*/  IMAD R8, R160, 0x2, R7 ;  /* 0x00000002a0087824 */ /* 0x002fe200078e0207 */
[----:B------:R-:W-:Y:S04]  /*14600*/  STL [R1+0x16b0], R10 ;  /* 0x0016b00a01007387 */ /* 0x000fe80000100800 */
[C---:B------:R-:W-:Y:S01]  /*14610*/  LEA R9, P3, R8.reuse, R5, 0x1 ;  /* 0x0000000508097211 */ /* 0x040fe200078608ff */
[----:B------:R-:W3:Y:S04]  /*14620*/  LDL.LU R48, [R1+0xb0] ;  /* 0x0000b00001307983 */ /* 0x000ee80000300800 */
[----:B------:R-:W-:Y:S04]  /*14630*/  STL [R1+0x16ac], R11 ;  /* 0x0016ac0b01007387 */ /* 0x000fe80000100800 */
[----:B------:R0:W-:Y:S04]  /*14640*/  STL [R1+0x258], R12 ;  /* 0x0002580c01007387 */ /* 0x0001e80000100800 */
[----:B------:R1:W3:Y:S01]  /*14650*/  @P0 LDG.E.U16 R28, desc[UR10][R10.64] ;  /* 0x0000000a0a1c0981 */ /* 0x0002e2000c1e1500 */
[----:B0-----:R-:W-:-:S03]  /*14660*/  LEA.HI.X.SX32 R12, R8, R4, 0x1, P3 ;  /* 0x00000004080c7211 */ /* 0x001fc600018f0eff */
[----:B------:R-:W-:Y:S01]  /*14670*/  STL [R1+0x16b8], R9 ;  /* 0x0016b80901007387 */ /* 0x000fe20000100800 */
[----:B------:R-:W-:-:S03]  /*14680*/  PRMT R7, RZ, 0x7610, R7 ;  /* 0x00007610ff077816 */ /* 0x000fc60000000007 */
[----:B------:R-:W-:Y:S01]  /*14690*/  STL [R1+0x16b4], R12 ;  /* 0x0016b40c01007387 */ /* 0x000fe20000100800 */
[----:B-1----:R-:W-:Y:S02]  /*146a0*/  @P1 IMAD.MOV.U32 R11, RZ, RZ, R12 ;  /* 0x000000ffff0b1224 */ /* 0x002fe400078e000c */
[----:B--2---:R-:W-:Y:S01]  /*146b0*/  IMAD R10, R51, UR68, RZ ;  /* 0x00000044330a7c24 */ /* 0x004fe2000f8e02ff */
[----:B------:R-:W-:Y:S01]  /*146c0*/  PLOP3.LUT P0, PT, PT, PT, UP2, 0x80, 0x8 ;  /* 0x000000000008781c */ /* 0x000fe20003f0f028 */
[----:B------:R-:W-:Y:S01]  /*146d0*/  IMAD R8, R160, 0x2, R8 ;  /* 0x00000002a0087824 */ /* 0x000fe200078e0208 */
[----:B------:R-:W-:Y:S01]  /*146e0*/  PRMT R19, RZ, 0x7610, R19 ;  /* 0x00007610ff137816 */ /* 0x000fe20000000013 */
[----:B------:R-:W0:Y:S01]  /*146f0*/  LDCU UR68, c[0x0][0x3b0] ;  /* 0x00007600ff4477ac */ /* 0x000e220008000800 */
[----:B------:R1:W-:Y:S04]  /*14700*/  STL [R1+0x248], R10 ;  /* 0x0002480a01007387 */ /* 0x0003e80000100800 */
[----:B------:R-:W2:Y:S01]  /*14710*/  LDL.LU R51, [R1+0xac] ;  /* 0x0000ac0001337983 */ /* 0x000ea20000300800 */
[----:B-1----:R-:W-:-:S05]  /*14720*/  @P1 IMAD.MOV.U32 R10, RZ, RZ, R9 ;  /* 0x000000ffff0a1224 */ /* 0x002fca00078e0009 */
[----:B------:R4:W2:Y:S01]  /*14730*/  @P1 LDG.E.U16 R7, desc[UR10][R10.64] ;  /* 0x0000000a0a071981 */ /* 0x0008a2000c1e1500 */
[----:B------:R-:W-:Y:S02]  /*14740*/  LOP3.LUT R9, R6, 0x98, RZ, 0xfc, !PT ;  /* 0x0000009806097812 */ /* 0x000fe400078efcff */
[----:B------:R-:W-:Y:S02]  /*14750*/  PLOP3.LUT P1, PT, PT, PT, UP2, 0x80, 0x8 ;  /* 0x000000000008781c */ /* 0x000fe40003f2f028 */
[----:B------:R-:W-:Y:S02]  /*14760*/  ISETP.LT.AND P0, PT, R9, UR7, P0 ;  /* 0x0000000709007c0c */ /* 0x000fe40008701270 */
[----:B------:R-:W-:Y:S01]  /*14770*/  LEA R9, P3, R8, R5, 0x1 ;  /* 0x0000000508097211 */ /* 0x000fe200078608ff */
[----:B----4-:R-:W-:-:S03]  /*14780*/  IMAD R11, R47, UR70, RZ ;  /* 0x000000462f0b7c24 */ /* 0x010fc6000f8e02ff */
[----:B------:R-:W-:Y:S01]  /*14790*/  LEA.HI.X.SX32 R39, R8, R4, 0x1, P3 ;  /* 0x0000000408277211 */ /* 0x000fe200018f0eff */
[----:B------:R-:W1:Y:S01]  /*147a0*/  LDCU UR70, c[0x0][0x3b0] ;  /* 0x00007600ff4677ac */ /* 0x000e620008000800 */
[----:B------:R-:W-:Y:S01]  /*147b0*/  PRMT R10, RZ, 0x7610, R10 ;  /* 0x00007610ff0a7816 */ /* 0x000fe2000000000a */
[----:B--2---:R2:W-:Y:S02]  /*147c0*/  STL [R1+0x107c], R7 ;  /* 0x00107c0701007387 */ /* 0x0045e40000100800 */
[----:B--2---:R-:W-:Y:S01]  /*147d0*/  IMAD R7, R50, UR69, RZ ;  /* 0x0000004532077c24 */ /* 0x004fe2000f8e02ff */
[----:B------:R-:W-:Y:S01]  /*147e0*/  PRMT R18, RZ, 0x7610, R18 ;  /* 0x00007610ff127816 */ /* 0x000fe20000000012 */
[----:B------:R-:W2:Y:S01]  /*147f0*/  LDL.LU R50, [R1+0xa8] ;  /* 0x0000a80001327983 */ /* 0x000ea20000300800 */
[----:B------:R-:W-:Y:S01]  /*14800*/  PRMT R17, RZ, 0x7610, R17 ;  /* 0x00007610ff117816 */ /* 0x000fe20000000011 */
[----:B------:R-:W4:Y:S02]  /*14810*/  LDCU UR69, c[0x0][0x3b0] ;  /* 0x00007600ff4577ac */ /* 0x000f240008000800 */
[----:B------:R0:W-:Y:S04]  /*14820*/  STL [R1+0x1bc], R7 ;  /* 0x0001bc0701007387 */ /* 0x0001e80000100800 */
[----:B------:R-:W4:Y:S01]  /*14830*/  LDL.LU R47, [R1+0xa4] ;  /* 0x0000a400012f7983 */ /* 0x000f220000300800 */
[----:B0-----:R-:W-:-:S03]  /*14840*/  LOP3.LUT R7, R6, 0x9a, RZ, 0xfc, !PT ;  /* 0x0000009a06077812 */ /* 0x001fc600078efcff */
[----:B------:R-:W-:Y:S01]  /*14850*/  STL [R1+0x23c], R11 ;  /* 0x00023c0b01007387 */ /* 0x000fe20000100800 */
[----:B------:R-:W-:-:S03]  /*14860*/  ISETP.LT.AND P1, PT, R7, UR7, P1 ;  /* 0x0000000707007c0c */ /* 0x000fc60008f21270 */
[----:B---3--:R0:W-:Y:S01]  /*14870*/  STL [R1+0x1080], R28 ;  /* 0x0010801c01007387 */ /* 0x0081e20000100800 */
[----:B------:R-:W-:Y:S02]  /*14880*/  IMAD R7, R160, 0x2, R8 ;  /* 0x00000002a0077824 */ /* 0x000fe400078e0208 */
[----:B------:R-:W-:Y:S01]  /*14890*/  IMAD R8, R48, UR72, RZ ;  /* 0x0000004830087c24 */ /* 0x000fe2000f8e02ff */
[----:B------:R-:W3:Y:S01]  /*148a0*/  LDCU UR72, c[0x0][0x3b0] ;  /* 0x00007600ff4877ac */ /* 0x000ee20008000800 */
[----:B0-----:R-:W-:Y:S01]  /*148b0*/  IMAD R28, R49, UR71, RZ ;  /* 0x00000047311c7c24 */ /* 0x001fe2000f8e02ff */
[C---:B------:R-:W-:Y:S01]  /*148c0*/  LEA R11, P3, R7.reuse, R5, 0x1 ;  /* 0x00000005070b7211 */ /* 0x040fe200078608ff */
[----:B------:R-:W3:Y:S01]  /*148d0*/  LDL.LU R49, [R1+0x98] ;  /* 0x0000980001317983 */ /* 0x000ee20000300800 */
[----:B------:R-:W-:Y:S01]  /*148e0*/  PRMT R131, RZ, 0x7610, R131 ;  /* 0x00007610ff837816 */ /* 0x000fe20000000083 */
[----:B------:R-:W0:Y:S02]  /*148f0*/  LDCU UR71, c[0x0][0x3b0] ;  /* 0x00007600ff4777ac */ /* 0x000e240008000800 */
[----:B------:R-:W-:Y:S04]  /*14900*/  STL [R1+0x16c0], R9 ;  /* 0x0016c00901007387 */ /* 0x000fe80000100800 */
[----:B------:R-:W4:Y:S04]  /*14910*/  LDL.LU R48, [R1+0x90] ;  /* 0x0000900001307983 */ /* 0x000f280000300800 */
[----:B------:R-:W-:Y:S04]  /*14920*/  STL [R1+0x16bc], R39 ;  /* 0x0016bc2701007387 */ /* 0x000fe80000100800 */
[----:B------:R0:W-:Y:S01]  /*14930*/  STL [R1+0x1b8], R8 ;  /* 0x0001b80801007387 */ /* 0x0001e20000100800 */
[----:B------:R-:W-:Y:S01]  /*14940*/  LEA.HI.X.SX32 R12, R7, R4, 0x1, P3 ;  /* 0x00000004070c7211 */ /* 0x000fe200018f0eff */
[----:B0-----:R-:W-:-:S02]  /*14950*/  @P0 IMAD.MOV.U32 R8, RZ, RZ, R9 ;  /* 0x000000ffff080224 */ /* 0x001fc400078e0009 */
[----:B------:R-:W-:Y:S01]  /*14960*/  @P0 IMAD.MOV.U32 R9, RZ, RZ, R39 ;  /* 0x000000ffff090224 */ /* 0x000fe200078e0027 */
[----:B------:R-:W-:Y:S04]  /*14970*/  STL [R1+0x1854], R11 ;  /* 0x0018540b01007387 */ /* 0x000fe80000100800 */
[----:B------:R0:W4:Y:S04]  /*14980*/  @P0 LDG.E.U16 R27, desc[UR10][R8.64] ;  /* 0x0000000a081b0981 */ /* 0x000128000c1e1500 */
[----:B------:R-:W-:Y:S01]  /*14990*/  STL [R1+0x16c4], R12 ;  /* 0x0016c40c01007387 */ /* 0x000fe20000100800 */
[----:B0-----:R-:W-:-:S02]  /*149a0*/  IMAD R8, R51, UR73, RZ ;  /* 0x0000004933087c24 */ /* 0x001fc4000f8e02ff */
[----:B------:R-:W-:Y:S01]  /*149b0*/  @P1 IMAD.MOV.U32 R9, RZ, RZ, R12 ;  /* 0x000000ffff091224 */ /* 0x000fe200078e000c */
[----:B------:R-:W-:Y:S01]  /*149c0*/  PLOP3.LUT P0, PT, PT, PT, UP2, 0x80, 0x8 ;  /* 0x000000000008781c */ /* 0x000fe20003f0f028 */
[----:B------:R-:W-:Y:S01]  /*149d0*/  IMAD R7, R160, 0x2, R7 ;  /* 0x00000002a0077824 */ /* 0x000fe200078e0207 */
[----:B------:R0:W-:Y:S01]  /*149e0*/  STL [R1+0x1ac], R8 ;  /* 0x0001ac0801007387 */ /* 0x0001e20000100800 */
[----:B------:R-:W-:Y:S01]  /*149f0*/  PRMT R126, RZ, 0x7610, R126 ;  /* 0x00007610ff7e7816 */ /* 0x000fe2000000007e */
[----:B------:R-:W1:Y:S02]  /*14a00*/  LDCU UR73, c[0x0][0x3b0] ;  /* 0x00007600ff4977ac */ /* 0x000e640008000800 */
[----:B------:R-:W4:Y:S01]  /*14a10*/  LDL.LU R51, [R1+0x8c] ;  /* 0x00008c0001337983 */ /* 0x000f220000300800 */
[----:B0-----:R-:W-:-:S05]  /*14a20*/  @P1 IMAD.MOV.U32 R8, RZ, RZ, R11 ;  /* 0x000000ffff081224 */ /* 0x001fca00078e000b */
[----:B------:R0:W4:Y:S01]  /*14a30*/  @P1 LDG.E.U16 R10, desc[UR10][R8.64] ;  /* 0x0000000a080a1981 */ /* 0x000122000c1e1500 */
[----:B------:R-:W-:Y:S02]  /*14a40*/  PLOP3.LUT P1, PT, PT, PT, UP2, 0x80, 0x8 ;  /* 0x000000000008781c */ /* 0x000fe40003f2f028 */
[----:B0-----:R-:W-:-:S04]  /*14a50*/  LOP3.LUT R9, R6, 0x9c, RZ, 0xfc, !PT ;  /* 0x0000009c06097812 */ /* 0x001fc800078efcff */
[----:B------:R-:W-:Y:S01]  /*14a60*/  ISETP.LT.AND P0, PT, R9, UR7, P0 ;  /* 0x0000000709007c0c */ /* 0x000fe20008701270 */
[----:B--2---:R-:W-:Y:S01]  /*14a70*/  IMAD R8, R50, UR74, RZ ;  /* 0x0000004a32087c24 */ /* 0x004fe2000f8e02ff */
[----:B------:R-:W-:Y:S01]  /*14a80*/  PRMT R127, RZ, 0x7610, R127 ;  /* 0x00007610ff7f7816 */ /* 0x000fe2000000007f */
[----:B------:R-:W2:Y:S01]  /*14a90*/  LDL.LU R50, [R1+0x88] ;  /* 0x0000880001327983 */ /* 0x000ea20000300800 */
[----:B------:R-:W-:Y:S01]  /*14aa0*/  PRMT R14, RZ, 0x7610, R14 ;  /* 0x00007610ff0e7816 */ /* 0x000fe2000000000e */
[----:B------:R-:W0:Y:S02]  /*14ab0*/  LDCU UR74, c[0x0][0x3b0] ;  /* 0x00007600ff4a77ac */ /* 0x000e240008000800 */
[----:B------:R1:W-:Y:S02]  /*14ac0*/  STL [R1+0x188], R8 ;  /* 0x0001880801007387 */ /* 0x0003e40000100800 */
[----:B-1----:R-:W-:-:S04]  /*14ad0*/  LOP3.LUT R8, R6, 0x9e, RZ, 0xfc, !PT ;  /* 0x0000009e06087812 */ /* 0x002fc800078efcff */
[----:B------:R-:W-:Y:S01]  /*14ae0*/  ISETP.LT.AND P1, PT, R8, UR7, P1 ;  /* 0x0000000708007c0c */ /* 0x000fe20008f21270 */
[----:B---3--:R-:W-:Y:S01]  /*14af0*/  IMAD R8, R49, UR13, RZ ;  /* 0x0000000d31087c24 */ /* 0x008fe2000f8e02ff */
[----:B------:R-:W-:Y:S01]  /*14b00*/  PRMT R129, RZ, 0x7610, R129 ;  /* 0x00007610ff817816 */ /* 0x000fe20000000081 */
[----:B------:R-:W1:Y:S01]  /*14b10*/  LDCU UR13, c[0x0][0x3b0] ;  /* 0x00007600ff0d77ac */ /* 0x000e620008000800 */
[----:B----4-:R-:W-:Y:S01]  /*14b20*/  IMAD R12, R48, UR14, RZ ;  /* 0x0000000e300c7c24 */ /* 0x010fe2000f8e02ff */
[----:B------:R-:W-:Y:S01]  /*14b30*/  PRMT R13, RZ, 0x7610, R13 ;  /* 0x00007610ff0d7816 */ /* 0x000fe2000000000d */
[----:B------:R-:W3:Y:S01]  /*14b40*/  LDCU UR14, c[0x0][0x3b0] ;  /* 0x00007600ff0e77ac */ /* 0x000ee20008000800 */
[----:B------:R4:W-:Y:S02]  /*14b50*/  STL [R1+0x1074], R10 ;  /* 0x0010740a01007387 */ /* 0x0009e40000100800 */
[----:B----4-:R-:W-:Y:S01]  /*14b60*/  IMAD R10, R47, UR12, RZ ;  /* 0x0000000c2f0a7c24 */ /* 0x010fe2000f8e02ff */
[----:B------:R-:W-:Y:S01]  /*14b70*/  PRMT R132, RZ, 0x7610, R132 ;  /* 0x00007610ff847816 */ /* 0x000fe20000000084 */
[----:B------:R-:W4:Y:S01]  /*14b80*/  LDL.LU R47, [R1+0x80] ;  /* 0x00008000012f7983 */ /* 0x000f220000300800 */
[----:B------:R-:W-:Y:S01]  /*14b90*/  PRMT R133, RZ, 0x7610, R133 ;  /* 0x00007610ff857816 */ /* 0x000fe20000000085 */
[----:B------:R-:W0:Y:S02]  /*14ba0*/  LDCU UR12, c[0x0][0x3b0] ;  /* 0x00007600ff0c77ac */ /* 0x000e240008000800 */
[----:B------:R1:W-:Y:S04]  /*14bb0*/  STL [R1+0x1a8], R10 ;  /* 0x0001a80a01007387 */ /* 0x0003e80000100800 */
[----:B------:R-:W3:Y:S04]  /*14bc0*/  LDL.LU R49, [R1+0x7c] ;  /* 0x00007c0001317983 */ /* 0x000ee80000300800 */
[----:B------:R0:W-:Y:S01]  /*14bd0*/  STL [R1+0x19c], R8 ;  /* 0x00019c0801007387 */ /* 0x0001e20000100800 */
[----:B-1----:R-:W-:-:S03]  /*14be0*/  LEA R10, P3, R7, R5, 0x1 ;  /* 0x00000005070a7211 */ /* 0x002fc600078608ff */
[----:B------:R-:W-:Y:S01]  /*14bf0*/  STL [R1+0x1078], R27 ;  /* 0x0010781b01007387 */ /* 0x000fe20000100800 */
[-C--:B------:R-:W-:Y:S01]  /*14c00*/  LEA.HI.X.SX32 R11, R7, R4.reuse, 0x1, P3 ;  /* 0x00000004070b7211 */ /* 0x080fe200018f0eff */
[----:B0-----:R-:W-:Y:S02]  /*14c10*/  IMAD R8, R160, 0x2, R7 ;  /* 0x00000002a0087824 */ /* 0x001fe400078e0207 */
[----:B------:R-:W-:Y:S03]  /*14c20*/  STL [R1+0x1858], R10 ;  /* 0x0018580a01007387 */ /* 0x000fe60000100800 */
[C---:B------:R-:W-:Y:S01]  /*14c30*/  LEA R9, P3, R8.reuse, R5, 0x1 ;  /* 0x0000000508097211 */ /* 0x040fe200078608ff */
[----:B------:R-:W3:Y:S04]  /*14c40*/  LDL.LU R48, [R1+0x78] ;  /* 0x0000780001307983 */ /* 0x000ee80000300800 */
[----:B------:R-:W-:Y:S04]  /*14c50*/  STL [R1+0x1844], R11 ;  /* 0x0018440b01007387 */ /* 0x000fe80000100800 */
[----:B------:R0:W-:Y:S04]  /*14c60*/  STL [R1+0x198], R12 ;  /* 0x0001980c01007387 */ /* 0x0001e80000100800 */
[----:B------:R1:W3:Y:S01]  /*14c70*/  @P0 LDG.E.U16 R26, desc[UR10][R10.64] ;  /* 0x0000000a0a1a0981 */ /* 0x0002e2000c1e1500 */
        /* <DEDUP_REMOVED lines=9> */
[----:B------:R-:W-:Y:S01]  /*14d10*/  PRMT R134, RZ, 0x7610, R134 ;  /* 0x00007610ff867816 */ /* 0x000fe20000000086 */
[----:B------:R-:W1:Y:S01]  /*14d20*/  LDCU UR15, c[0x0][0x3b0] ;  /* 0x00007600ff0f77ac */ /* 0x000e620008000800 */
[----:B------:R-:W3:Y:S01]  /*14d30*/  LDL.LU R51, [R1+0x74] ;  /* 0x0000740001337983 */ /* 0x000ee20000300800 */
[----:B0-----:R-:W-:-:S05]  /*14d40*/  @P1 IMAD.MOV.U32 R10, RZ, RZ, R9 ;  /* 0x000000ffff0a1224 */ /* 0x001fca00078e0009 */
[----:B------:R0:W3:Y:S01]  /*14d50*/  @P1 LDG.E.U16 R7, desc[UR10][R10.64] ;  /* 0x0000000a0a071981 */ /* 0x0000e2000c1e1500 */
[----:B------:R-:W-:Y:S02]  /*14d60*/  PLOP3.LUT P1, PT, PT, PT, UP2, 0x80, 0x8 ;  /* 0x000000000008781c */ /* 0x000fe40003f2f028 */
[----:B------:R-:W-:-:S04]  /*14d70*/  LOP3.LUT R9, R6, 0xa0, RZ, 0xfc, !PT ;  /* 0x000000a006097812 */ /* 0x000fc800078efcff */
[----:B------:R-:W-:Y:S02]  /*14d80*/  ISETP.LT.AND P0, PT, R9, UR7, P0 ;  /* 0x0000000709007c0c */ /* 0x000fe40008701270 */
[----:B------:R-:W-:Y:S02]  /*14d90*/  LEA R9, P3, R8, R5, 0x1 ;  /* 0x0000000508097211 */ /* 0x000fe400078608ff */
[----:B0-----:R-:W-:Y:S01]  /*14da0*/  PRMT R10, RZ, 0x7610, R10 ;  /* 0x00007610ff0a7816 */ /* 0x001fe2000000000a */
[----:B--2---:R-:W-:Y:S01]  /*14db0*/  IMAD R27, R50, UR16, RZ ;  /* 0x00000010321b7c24 */ /* 0x004fe2000f8e02ff */
[----:B------:R-:W-:Y:S01]  /*14dc0*/  PRMT R135, RZ, 0x7610, R135 ;  /* 0x00007610ff877816 */ /* 0x000fe20000000087 */
[----:B------:R-:W2:Y:S01]  /*14dd0*/  LDL.LU R50, [R1+0x70] ;  /* 0x0000700001327983 */ /* 0x000ea20000300800 */
[----:B------:R-:W-:Y:S01]  /*14de0*/  PRMT R136, RZ, 0x7610, R136 ;  /* 0x00007610ff887816 */ /* 0x000fe20000000088 */
[----:B------:R-:W0:Y:S01]  /*14df0*/  LDCU UR16, c[0x0][0x3b0] ;  /* 0x00007600ff1077ac */ /* 0x000e220008000800 */
[----:B----4-:R-:W-:Y:S01]  /*14e00*/  IMAD R11, R47, UR17, RZ ;  /* 0x000000112f0b7c24 */ /* 0x010fe2000f8e02ff */
[----:B------:R-:W4:Y:S01]  /*14e10*/  LDCU UR17, c[0x0][0x3b0] ;  /* 0x00007600ff1177ac */ /* 0x000f220008000800 */
[----:B---3--:R3:W-:Y:S04]  /*14e20*/  STL [R1+0x106c], R7 ;  /* 0x00106c0701007387 */ /* 0x0087e80000100800 */
[----:B------:R-:W4:Y:S01]  /*14e30*/  LDL.LU R47, [R1+0x6c] ;  /* 0x00006c00012f7983 */ /* 0x000f220000300800 */
[----:B---3--:R-:W-:-:S04]  /*14e40*/  LOP3.LUT R7, R6, 0xa2, RZ, 0xfc, !PT ;  /* 0x000000a206077812 */ /* 0x008fc800078efcff */
[----:B------:R-:W-:Y:S01]  /*14e50*/  ISETP.LT.AND P1, PT, R7, UR7, P1 ;  /* 0x0000000707007c0c */ /* 0x000fe20008f21270 */
[----:B------:R-:W-:Y:S01]  /*14e60*/  IMAD R7, R49, UR18, RZ ;  /* 0x0000001231077c24 */ /* 0x000fe2000f8e02ff */
[----:B------:R-:W-:Y:S01]  /*14e70*/  STL [R1+0x14c], R11 ;  /* 0x00014c0b01007387 */ /* 0x000fe20000100800 */
[----:B------:R-:W-:Y:S01]  /*14e80*/  PRMT R137, RZ, 0x7610, R137 ;  /* 0x00007610ff897816 */ /* 0x000fe20000000089 */
[----:B------:R-:W3:Y:S02]  /*14e90*/  LDCU UR18, c[0x0][0x3b0] ;  /* 0x00007600ff1277ac */ /* 0x000ee40008000800 */
        /* <DEDUP_REMOVED lines=8> */
[----:B------:R-:W3:Y:S01]  /*14f20*/  LDL.LU R48, [R1+0x64] ;  /* 0x0000640001307983 */ /* 0x000ee20000300800 */
[----:B------:R-:W-:Y:S01]  /*14f30*/  PRMT R138, RZ, 0x7610, R138 ;  /* 0x00007610ff8a7816 */ /* 0x000fe2000000008a */
[----:B------:R-:W0:Y:S02]  /*14f40*/  LDCU UR19, c[0x0][0x3b0] ;  /* 0x00007600ff1377ac */ /* 0x000e240008000800 */
[----:B------:R-:W-:Y:S04]  /*14f50*/  STL [R1+0x16c8], R26 ;  /* 0x0016c81a01007387 */ /* 0x000fe80000100800 */
[----:B------:R1:W-:Y:S01]  /*14f60*/  STL [R1+0x13c], R8 ;  /* 0x00013c0801007387 */ /* 0x0003e20000100800 */
[----:B------:R-:W-:Y:S01]  /*14f70*/  LEA.HI.X.SX32 R12, R7, R4, 0x1, P3 ;  /* 0x00000004070c7211 */ /* 0x000fe200018f0eff */
[----:B-1----:R-:W-:-:S02]  /*14f80*/  @P0 IMAD.MOV.U32 R8, RZ, RZ, R9 ;  /* 0x000000ffff080224 */ /* 0x002fc400078e0009 */
[----:B------:R-:W-:Y:S01]  /*14f90*/  @P0 IMAD.MOV.U32 R9, RZ, RZ, R26 ;  /* 0x000000ffff090224 */ /* 0x000fe200078e001a */
[----:B------:R-:W-:Y:S04]  /*14fa0*/  STL [R1+0x1840], R11 ;  /* 0x0018400b01007387 */ /* 0x000fe80000100800 */
[----:B------:R1:W3:Y:S04]  /*14fb0*/  @P0 LDG.E.U16 R23, desc[UR10][R8.64] ;  /* 0x0000000a08170981 */ /* 0x0002e8000c1e1500 */
[----:B------:R-:W-:Y:S01]  /*14fc0*/  STL [R1+0x183c], R12 ;  /* 0x00183c0c01007387 */ /* 0x000fe20000100800 */
[----:B-1----:R-:W-:-:S02]  /*14fd0*/  IMAD R8, R51, UR20, RZ ;  /* 0x0000001433087c24 */ /* 0x002fc4000f8e02ff */
[----:B------:R-:W-:Y:S01]  /*14fe0*/  @P1 IMAD.MOV.U32 R9, RZ, RZ, R12 ;  /* 0x000000ffff091224 */ /* 0x000fe200078e000c */
[----:B------:R-:W-:Y:S01]  /*14ff0*/  PLOP3.LUT P0, PT, PT, PT, UP2, 0x80, 0x8 ;  /* 0x000000000008781c */ /* 0x000fe20003f0f028 */
[----:B------:R-:W-:Y:S01]  /*15000*/  IMAD R7, R160, 0x2, R7 ;  /* 0x00000002a0077824 */ /* 0x000fe200078e0207 */
[----:B------:R1:W-:Y:S01]  /*15010*/  STL [R1+0x118], R8 ;  /* 0x0001180801007387 */ /* 0x0003e20000100800 */
[----:B------:R-:W-:Y:S01]  /*15020*/  PRMT R139, RZ, 0x7610, R139 ;  /* 0x00007610ff8b7816 */ /* 0x000fe2000000008b */
[----:B------:R-:W0:Y:S02]  /*15030*/  LDCU UR20, c[0x0][0x3b0] ;  /* 0x00007600ff1477ac */ /* 0x000e240008000800 */
[----:B------:R-:W3:Y:S01]  /*15040*/  LDL.LU R51, [R1+0x60] ;  /* 0x0000600001337983 */ /* 0x000ee20000300800 */
[----:B-1----:R-:W-:-:S05]  /*15050*/  @P1 IMAD.MOV.U32 R8, RZ, RZ, R11 ;  /* 0x000000ffff081224 */ /* 0x002fca00078e000b */
[----:B------:R2:W3:Y:S01]  /*15060*/  @P1 LDG.E.U16 R10, desc[UR10][R8.64] ;  /* 0x0000000a080a1981 */ /* 0x0004e2000c1e1500 */
[----:B------:R-:W-:Y:S01]  /*15070*/  PLOP3.LUT P1, PT, PT, PT, UP2, 0x80, 0x8 ;  /* 0x000000000008781c */ /* 0x000fe20003f2f028 */
[----:B--2---:R-:W-:Y:S02]  /*15080*/  IMAD R8, R50, UR21, RZ ;  /* 0x0000001532087c24 */ /* 0x004fe4000f8e02ff */
[----:B----4-:R-:W-:Y:S01]  /*15090*/  IMAD R11, R47, UR22, RZ ;  /* 0x000000162f0b7c24 */ /* 0x010fe2000f8e02ff */
[----:B------:R-:W2:Y:S01]  /*150a0*/  LDL.LU R50, [R1+0x5c] ;  /* 0x00005c0001327983 */ /* 0x000ea20000300800 */
[----:B---3--:R-:W-:-:S03]  /*150b0*/  IMAD R26, R48, UR24, RZ ;  /* 0x00000018301a7c24 */ /* 0x008fc6000f8e02ff */
[----:B------:R1:W-:Y:S01]  /*150c0*/  STL [R1+0xdc], R8 ;  /* 0x0000dc0801007387 */ /* 0x0003e20000100800 */
[----:B------:R-:W-:Y:S01]  /*150d0*/  PRMT R140, RZ, 0x7610, R140 ;  /* 0x00007610ff8c7816 */ /* 0x000fe2000000008c */
[----:B------:R-:W3:Y:S01]  /*150e0*/  LDCU UR21, c[0x0][0x3b0] ;  /* 0x00007600ff1577ac */ /* 0x000ee20008000800 */
[----:B------:R-:W-:Y:S02]  /*150f0*/  PRMT R141, RZ, 0x7610, R141 ;  /* 0x00007610ff8d7816 */ /* 0x000fe4000000008d */
[----:B------:R-:W-:Y:S01]  /*15100*/  PRMT R142, RZ, 0x7610, R142 ;  /* 0x00007610ff8e7816 */ /* 0x000fe2000000008e */
[----:B------:R-:W4:Y:S01]  /*15110*/  LDCU UR22, c[0x0][0x3b0] ;  /* 0x00007600ff1677ac */ /* 0x000f220008000800 */
[----:B-1----:R-:W-:Y:S01]  /*15120*/  LOP3.LUT R8, R6, 0xa6, RZ, 0xfc, !PT ;  /* 0x000000a606087812 */ /* 0x002fe200078efcff */
[----:B------:R-:W1:Y:S03]  /*15130*/  LDCU UR24, c[0x0][0x3b0] ;  /* 0x00007600ff1877ac */ /* 0x000e660008000800 */
[----:B------:R-:W-:Y:S01]  /*15140*/  ISETP.LT.AND P1, PT, R8, UR7, P1 ;  /* 0x0000000708007c0c */ /* 0x000fe20008f21270 */
[----:B------:R-:W-:Y:S01]  /*15150*/  IMAD R8, R49, UR23, RZ ;  /* 0x0000001731087c24 */ /* 0x000fe2000f8e02ff */
[----:B------:R-:W-:Y:S01]  /*15160*/  PRMT R143, RZ, 0x7610, R143 ;  /* 0x00007610ff8f7816 */ /* 0x000fe2000000008f */
[----:B------:R-:W0:Y:S01]  /*15170*/  LDCU UR23, c[0x0][0x3b0] ;  /* 0x00007600ff1777ac */ /* 0x000e220008000800 */
[----:B------:R0:W-:Y:S04]  /*15180*/  STL [R1+0x1064], R10 ;  /* 0x0010640a01007387 */ /* 0x0001e80000100800 */
[----:B------:R-:W2:Y:S01]  /*15190*/  LDL.LU R47, [R1+0x58] ;  /* 0x00005800012f7983 */ /* 0x000ea20000300800 */
[----:B0-----:R-:W-:-:S03]  /*151a0*/  LOP3.LUT R10, R6, 0xa4, RZ, 0xfc, !PT ;  /* 0x000000a4060a7812 */ /* 0x001fc600078efcff */
[----:B------:R0:W-:Y:S01]  /*151b0*/  STL [R1+0x10c], R11 ;  /* 0x00010c0b01007387 */ /* 0x0001e20000100800 */
[----:B------:R-:W-:-:S03]  /*151c0*/  ISETP.LT.AND P0, PT, R10, UR7, P0 ;  /* 0x000000070a007c0c */ /* 0x000fc60008701270 */
[----:B------:R-:W2:Y:S01]  /*151d0*/  LDL.LU R49, [R1+0x54] ;  /* 0x0000540001317983 */ /* 0x000ea20000300800 */
[----:B------:R-:W-:-:S03]  /*151e0*/  LEA R10, P3, R7, R5, 0x1 ;  /* 0x00000005070a7211 */ /* 0x000fc600078608ff */
[----:B------:R1:W-:Y:S01]  /*151f0*/  STL [R1+0x108], R8 ;  /* 0x0001080801007387 */ /* 0x0003e20000100800 */
[-C--:B0-----:R-:W-:Y:S01]  /*15200*/  LEA.HI.X.SX32 R11, R7, R4.reuse, 0x1, P3 ;  /* 0x00000004070b7211 */ /* 0x081fe200018f0eff */
[----:B-1----:R-:W-:Y:S02]  /*15210*/  IMAD R8, R160, 0x2, R7 ;  /* 0x00000002a0087824 */ /* 0x002fe400078e0207 */
[----:B------:R0:W-:Y:S03]  /*15220*/  STL [R1+0x1068], R23 ;  /* 0x0010681701007387 */ /* 0x0001e60000100800 */
[C---:B------:R-:W-:Y:S01]  /*15230*/  LEA R12, P3, R8.reuse, R5, 0x1 ;  /* 0x00000005080c7211 */ /* 0x040fe200078608ff */
[----:B------:R1:W-:Y:S04]  /*15240*/  STL [R1+0x1838], R10 ;  /* 0x0018380a01007387 */ /* 0x0003e80000100800 */
[----:B------:R1:W2:Y:S01]  /*15250*/  @P0 LDG.E.U16 R38, desc[UR10][R10.64] ;  /* 0x0000000a0a260981 */ /* 0x0002a2000c1e1500 */
[----:B0-----:R-:W-:-:S03]  /*15260*/  LEA.HI.X.SX32 R23, R8, R4, 0x1, P3 ;  /* 0x0000000408177211 */ /* 0x001fc600018f0eff */
[----:B------:R-:W2:Y:S01]  /*15270*/  LDL.LU R48, [R1+0x50] ;  /* 0x0000500001307983 */ /* 0x000ea20000300800 */
[----:B------:R-:W-:-:S03]  /*15280*/  PRMT R7, RZ, 0x7610, R7 ;  /* 0x00007610ff077816 */ /* 0x000fc60000000007 */
[----:B------:R0:W-:Y:S01]  /*15290*/  STL [R1+0x16cc], R11 ;  /* 0x0016cc0b01007387 */ /* 0x0001e20000100800 */
[----:B-1----:R-:W-:Y:S01]  /*152a0*/  IMAD R10, R51, UR25, RZ ;  /* 0x00000019330a7c24 */ /* 0x002fe2000f8e02ff */
[----:B------:R-:W-:Y:S02]  /*152b0*/  PLOP3.LUT P0, PT, PT, PT, UP2, 0x80, 0x8 ;  /* 0x000000000008781c */ /* 0x000fe40003f0f028 */
[----:B------:R-:W-:Y:S01]  /*152c0*/  STL [R1+0x16e4], R12 ;  /* 0x0016e40c01007387 */ /* 0x000fe20000100800 */
[----:B------:R-:W1:Y:S03]  /*152d0*/  LDCU UR25, c[0x0][0x3b0] ;  /* 0x00007600ff1977ac */ /* 0x000e660008000800 */
[----:B------:R-:W-:Y:S01]  /*152e0*/  STL [R1+0x16e0], R23 ;  /* 0x0016e01701007387 */ /* 0x000fe20000100800 */
[----:B0-----:R-:W-:-:S03]  /*152f0*/  @P1 IMAD.MOV.U32 R11, RZ, RZ, R23 ;  /* 0x000000ffff0b1224 */ /* 0x001fc600078e0017 */
[----:B------:R0:W-:Y:S04]  /*15300*/  STL [R1+0xc8], R10 ;  /* 0x0000c80a01007387 */ /* 0x0001e80000100800 */
[----:B------:R-:W3:Y:S01]  /*15310*/  LDL.LU R51, [R1+0x38] ;  /* 0x0000380001337983 */ /* 0x000ee20000300800 */
[----:B0-----:R-:W-:-:S05]  /*15320*/  @P1 IMAD.MOV.U32 R10, RZ, RZ, R12 ;  /* 0x000000ffff0a1224 */ /* 0x001fca00078e000c */
[----:B------:R0:W3:Y:S01]  /*15330*/  @P1 LDG.E.U16 R7, desc[UR10][R10.64] ;  /* 0x0000000a0a071981 */ /* 0x0000e2000c1e1500 */
[----:B------:R-:W-:Y:S02]  /*15340*/  PLOP3.LUT P1, PT, PT, PT, UP2, 0x80, 0x8 ;  /* 0x000000000008781c */ /* 0x000fe40003f2f028 */
[C---:B0-----:R-:W-:Y:S02]  /*15350*/  LOP3.LUT R11, R6.reuse, 0xa8, RZ, 0xfc, !PT ;  /* 0x000000a8060b7812 */ /* 0x041fe400078efcff */
[----:B------:R-:W-:Y:S02]  /*15360*/  LOP3.LUT R10, R6, 0xaa, RZ, 0xfc, !PT ;  /* 0x000000aa060a7812 */ /* 0x000fe400078efcff */
[----:B------:R-:W-:Y:S02]  /*15370*/  ISETP.LT.AND P0, PT, R11, UR7, P0 ;  /* 0x000000070b007c0c */ /* 0x000fe40008701270 */
[----:B------:R-:W-:Y:S01]  /*15380*/  ISETP.LT.AND P1, PT, R10, UR7, P1 ;  /* 0x000000070a007c0c */ /* 0x000fe20008f21270 */
[----:B--2---:R-:W-:Y:S01]  /*15390*/  IMAD R23, R48, UR29, RZ ;  /* 0x0000001d30177c24 */ /* 0x004fe2000f8e02ff */
[----:B------:R-:W0:Y:S01]  /*153a0*/  LDCU UR29, c[0x0][0x3b0] ;  /* 0x00007600ff1d77ac */ /* 0x000e220008000800 */
[----:B---3--:R2:W-:Y:S02]  /*153b0*/  STL [R1+0x105c], R7 ;  /* 0x00105c0701007387 */ /* 0x0085e40000100800 */
[----:B--2---:R-:W-:Y:S01]  /*153c0*/  IMAD R7, R50, UR26, RZ ;  /* 0x0000001a32077c24 */ /* 0x004fe2000f8e02ff */
[----:B------:R-:W-:Y:S01]  /*153d0*/  PRMT R144, RZ, 0x7610, R144 ;  /* 0x00007610ff907816 */ /* 0x000fe20000000090 */
[----:B------:R-:W2:Y:S01]  /*153e0*/  LDL.LU R50, [R1+0x30] ;  /* 0x0000300001327983 */ /* 0x000ea20000300800 */
[----:B------:R-:W-:Y:S01]  /*153f0*/  PRMT R145, RZ, 0x7610, R145 ;  /* 0x00007610ff917816 */ /* 0x000fe20000000091 */
[----:B------:R-:W3:Y:S02]  /*15400*/  LDCU UR26, c[0x0][0x3b0] ;  /* 0x00007600ff1a77ac */ /* 0x000ee40008000800 */
[----:B------:R0:W-:Y:S02]  /*15410*/  STL [R1+0x8c], R7 ;  /* 0x00008c0701007387 */ /* 0x0001e40000100800 */
[----:B0-----:R-:W-:Y:S01]  /*15420*/  IMAD R7, R47, UR27, RZ ;  /* 0x0000001b2f077c24 */ /* 0x001fe2000f8e02ff */
[----:B------:R-:W-:Y:S01]  /*15430*/  PRMT R146, RZ, 0x7610, R146 ;  /* 0x00007610ff927816 */ /* 0x000fe20000000092 */
[----:B------:R-:W2:Y:S01]  /*15440*/  LDL.LU R47, [R1+0x2c] ;  /* 0x00002c00012f7983 */ /* 0x000ea20000300800 */
[----:B------:R-:W-:Y:S01]  /*15450*/  PRMT R147, RZ, 0x7610, R147 ;  /* 0x00007610ff937816 */ /* 0x000fe20000000093 */
[----:B------:R-:W0:Y:S02]  /*15460*/  LDCU UR27, c[0x0][0x3b0] ;  /* 0x00007600ff1b77ac */ /* 0x000e240008000800 */
[----:B------:R1:W-:Y:S02]  /*15470*/  STL [R1+0xa8], R7 ;  /* 0x0000a80701007387 */ /* 0x0003e40000100800 */
[----:B-1----:R-:W-:-:S02]  /*15480*/  IMAD R7, R160, 0x2, R8 ;  /* 0x00000002a0077824 */ /* 0x002fc400078e0208 */
[----:B------:R-:W-:Y:S01]  /*15490*/  IMAD R8, R49, UR28, RZ ;  /* 0x0000001c31087c24 */ /* 0x000fe2000f8e02ff */
[----:B------:R-:W-:Y:S01]  /*154a0*/  PRMT R148, RZ, 0x7610, R148 ;  /* 0x00007610ff947816 */ /* 0x000fe20000000094 */
[----:B------:R-:W2:Y:S01]  /*154b0*/  LDL.LU R49, [R1+0x28] ;  /* 0x0000280001317983 */ /* 0x000ea20000300800 */
[C---:B------:R-:W-:Y:S01]  /*154c0*/  LEA R10, P3, R7.reuse, R5, 0x1 ;  /* 0x00000005070a7211 */ /* 0x040fe200078608ff */
[----:B------:R-:W1:Y:S02]  /*154d0*/  LDCU UR28, c[0x0][0x3b0] ;  /* 0x00007600ff1c77ac */ /* 0x000e640008000800 */
[----:B------:R0:W-:Y:S01]  /*154e0*/  STL [R1+0x9c], R8 ;  /* 0x00009c0801007387 */ /* 0x0001e20000100800 */
[----:B------:R-:W-:-:S03]  /*154f0*/  LEA.HI.X.SX32 R11, R7, R4, 0x1, P3 ;  /* 0x00000004070b7211 */ /* 0x000fc600018f0eff */
[----:B------:R-:W-:Y:S01]  /*15500*/  STL [R1+0x1060], R38 ;  /* 0x0010602601007387 */ /* 0x000fe20000100800 */
[----:B0-----:R-:W-:-:S03]  /*15510*/  IMAD R8, R160, 0x2, R7 ;  /* 0x00000002a0087824 */ /* 0x001fc600078e0207 */
[----:B------:R-:W-:Y:S02]  /*15520*/  STL [R1+0x16ec], R10 ;  /* 0x0016ec0a01007387 */ /* 0x000fe40000100800 */
[C---:B------:R-:W-:Y:S02]  /*15530*/  LEA R12, P3, R8.reuse, R5, 0x1 ;  /* 0x00000005080c7211 */ /* 0x040fe400078608ff */
[----:B------:R-:W2:Y:S04]  /*15540*/  LDL.LU R48, [R1+0x24] ;  /* 0x0000240001307983 */ /* 0x000ea80000300800 */
        /* <DEDUP_REMOVED lines=11> */
[----:B------:R-:W1:Y:S03]  /*15600*/  LDCU UR30, c[0x0][0x3b0] ;  /* 0x00007600ff1e77ac */ /* 0x000e660008000800 */
        /* <DEDUP_REMOVED lines=12> */
[----:B------:R-:W2:Y:S01]  /*156d0*/  LDCU UR31, c[0x0][0x3b0] ;  /* 0x00007600ff1f77ac */ /* 0x000ea20008000800 */
[----:B------:R-:W3:Y:S04]  /*156e0*/  LDL.LU R50, [R1+0x1c] ;  /* 0x00001c0001327983 */ /* 0x000ee80000300800 */
[----:B------:R0:W-:Y:S04]  /*156f0*/  STL [R1+0x68], R7 ;  /* 0x0000680701007387 */ /* 0x0001e80000100800 */
[----:B------:R1:W-:Y:S01]  /*15700*/  STL [R1+0x1058], R25 ;  /* 0x0010581901007387 */ /* 0x0003e20000100800 */
[----:B0-----:R-:W-:-:S02]  /*15710*/  IMAD R7, R160, 0x2, R8 ;  /* 0x00000002a0077824 */ /* 0x001fc400078e0208 */
[----:B------:R-:W-:Y:S01]  /*15720*/  IMAD R8, R49, UR33, RZ ;  /* 0x0000002131087c24 */ /* 0x000fe2000f8e02ff */
[----:B------:R-:W0:Y:S01]  /*15730*/  LDCU UR33, c[0x0][0x3b0] ;  /* 0x00007600ff2177ac */ /* 0x000e220008000800 */
[----:B-1----:R-:W-:Y:S01]  /*15740*/  IMAD R25, R47, UR32, RZ ;  /* 0x000000202f197c24 */ /* 0x002fe2000f8e02ff */
[C---:B------:R-:W-:Y:S01]  /*15750*/  LEA R10, P3, R7.reuse, R5, 0x1 ;  /* 0x00000005070a7211 */ /* 0x040fe200078608ff */
[----:B------:R-:W2:Y:S01]  /*15760*/  LDL.LU R47, [R1+0x18] ;  /* 0x00001800012f7983 */ /* 0x000ea20000300800 */
[----:B------:R-:W1:Y:S03]  /*15770*/  LDCU UR32, c[0x0][0x3b0] ;  /* 0x00007600ff2077ac */ /* 0x000e660008000800 */
[----:B------:R-:W2:Y:S01]  /*15780*/  LDL.LU R49, [R1+0x14] ;  /* 0x0000140001317983 */ /* 0x000ea20000300800 */
[----:B------:R-:W-:-:S03]  /*15790*/  LEA.HI.X.SX32 R11, R7, R4, 0x1, P3 ;  /* 0x00000004070b7211 */ /* 0x000fc600018f0eff */
[----:B------:R0:W-:Y:S04]  /*157a0*/  STL [R1+0x58], R8 ;  /* 0x0000580801007387 */ /* 0x0001e80000100800 */
[----:B------:R-:W-:Y:S04]  /*157b0*/  STL [R1+0x16fc], R10 ;  /* 0x0016fc0a01007387 */ /* 0x000fe80000100800 */
[----:B------:R-:W2:Y:S01]  /*157c0*/  LDL.LU R48, [R1+0x10] ;  /* 0x0000100001307983 */ /* 0x000ea20000300800 */
[----:B0-----:R-:W-:-:S03]  /*157d0*/  IMAD R8, R160, 0x2, R7 ;  /* 0x00000002a0087824 */ /* 0x001fc600078e0207 */
[----:B------:R-:W-:Y:S02]  /*157e0*/  STL [R1+0x16f8], R11 ;  /* 0x0016f80b01007387 */ /* 0x000fe40000100800 */
[C---:B------:R-:W-:Y:S02]  /*157f0*/  LEA R12, P3, R8.reuse, R5, 0x1 ;  /* 0x00000005080c7211 */ /* 0x040fe400078608ff */
[----:B------:R0:W-:Y:S04]  /*15800*/  STL [R1+0x38], R23 ;  /* 0x0000381701007387 */ /* 0x0001e80000100800 */
[----:B------:R1:W4:Y:S01]  /*15810*/  @P0 LDG.E.U16 R37, desc[UR10][R10.64] ;  /* 0x0000000a0a250981 */ /* 0x000322000c1e1500 */
        /* <DEDUP_REMOVED lines=9> */
[----:B------:R-:W4:Y:S01]  /*158b0*/  LDL.LU R51, [R1+0xc] ;  /* 0x00000c0001337983 */ /* 0x000f220000300800 */
[----:B0-----:R-:W-:-:S05]  /*158c0*/  @P1 IMAD.MOV.U32 R10, RZ, RZ, R12 ;  /* 0x000000ffff0a1224 */ /* 0x001fca00078e000c */
[----:B------:R0:W4:Y:S01]  /*158d0*/  @P1 LDG.E.U16 R7, desc[UR10][R10.64] ;  /* 0x0000000a0a071981 */ /* 0x000122000c1e1500 */
[----:B------:R-:W-:Y:S02]  /*158e0*/  PLOP3.LUT P1, PT, PT, PT, UP2, 0x80, 0x8 ;  /* 0x000000000008781c */ /* 0x000fe40003f2f028 */
[C---:B0-----:R-:W-:Y:S02]  /*158f0*/  LOP3.LUT R10, R6.reuse, 0xb2, RZ, 0xfc, !PT ;  /* 0x000000b2060a7812 */ /* 0x041fe400078efcff */
[----:B------:R-:W-:Y:S02]  /*15900*/  LOP3.LUT R11, R6, 0xb0, RZ, 0xfc, !PT ;  /* 0x000000b0060b7812 */ /* 0x000fe400078efcff */
[----:B------:R-:W-:Y:S02]  /*15910*/  ISETP.LT.AND P1, PT, R10, UR7, P1 ;  /* 0x000000070a007c0c */ /* 0x000fe40008f21270 */
[----:B------:R-:W-:Y:S01]  /*15920*/  ISETP.LT.AND P0, PT, R11, UR7, P0 ;  /* 0x000000070b007c0c */ /* 0x000fe20008701270 */
[----:B---3--:R-:W-:Y:S01]  /*15930*/  IMAD R165, R50, UR36, RZ ;  /* 0x0000002432a57c24 */ /* 0x008fe2000f8e02ff */
[----:B------:R-:W0:Y:S01]  /*15940*/  LDCU UR36, c[0x0][0x3b0] ;  /* 0x00007600ff2477ac */ /* 0x000e220008000800 */
[----:B------:R-:W3:Y:S01]  /*15950*/  LDL.LU R50, [R1+0x8] ;  /* 0x0000080001327983 */ /* 0x000ee20000300800 */
[----:B--2---:R-:W-:Y:S01]  /*15960*/  IMAD R23, R48, UR39, RZ ;  /* 0x0000002730177c24 */ /* 0x004fe2000f8e02ff */
[----:B------:R-:W2:Y:S02]  /*15970*/  LDCU UR39, c[0x0][0x3b0] ;  /* 0x00007600ff2777ac */ /* 0x000ea40008000800 */
[----:B----4-:R4:W-:Y:S02]  /*15980*/  STL [R1+0x104c], R7 ;  /* 0x00104c0701007387 */ /* 0x0109e40000100800 */
[----:B----4-:R-:W-:Y:S01]  /*15990*/  IMAD R7, R47, UR37, RZ ;  /* 0x000000252f077c24 */ /* 0x010fe2000f8e02ff */
[----:B------:R-:W4:Y:S01]  /*159a0*/  LDCU UR37, c[0x0][0x3b0] ;  /* 0x00007600ff2577ac */ /* 0x000f220008000800 */
[----:B------:R-:W2:Y:S04]  /*159b0*/  LDL.LU R47, [R1+0x4] ;  /* 0x00000400012f7983 */ /* 0x000ea80000300800 */
[----:B------:R0:W-:Y:S02]  /*159c0*/  STL [R1+0x28], R7 ;  /* 0x0000280701007387 */ /* 0x0001e40000100800 */
[----:B0-----:R-:W-:-:S02]  /*159d0*/  IMAD R7, R160, 0x2, R8 ;  /* 0x00000002a0077824 */ /* 0x001fc400078e0208 */
[----:B------:R-:W-:Y:S01]  /*159e0*/  IMAD R8, R49, UR38, RZ ;  /* 0x0000002631087c24 */ /* 0x000fe2000f8e02ff */
[----:B------:R-:W0:Y:S01]  /*159f0*/  LDCU UR38, c[0x0][0x3b0] ;  /* 0x00007600ff2677ac */ /* 0x000e220008000800 */
[----:B------:R-:W4:Y:S01]  /*15a00*/  LDL.LU R49, [R1] ;  /* 0x0000000001317983 */ /* 0x000f220000300800 */
[----:B------:R-:W-:-:S03]  /*15a10*/  LEA R10, P3, R7, R5, 0x1 ;  /* 0x00000005070a7211 */ /* 0x000fc600078608ff */
[----:B------:R1:W-:Y:S01]  /*15a20*/  STL [R1+0x1c], R8 ;  /* 0x00001c0801007387 */ /* 0x0003e20000100800 */
[----:B------:R-:W-:-:S03]  /*15a30*/  LEA.HI.X.SX32 R11, R7, R4, 0x1, P3 ;  /* 0x00000004070b7211 */ /* 0x000fc600018f0eff */
[----:B------:R-:W-:Y:S01]  /*15a40*/  STL [R1+0x1050], R37 ;  /* 0x0010502501007387 */ /* 0x000fe20000100800 */
[----:B-1----:R-:W-:-:S03]  /*15a50*/  IMAD R8, R160, 0x2, R7 ;  /* 0x00000002a0087824 */ /* 0x002fc600078e0207 */
[----:B------:R-:W-:Y:S02]  /*15a60*/  STL [R1+0x170c], R10 ;  /* 0x00170c0a01007387 */ /* 0x000fe40000100800 */
[----:B------:R-:W-:Y:S02]  /*15a70*/  LEA R12, P3, R8, R5, 0x1 ;  /* 0x00000005080c7211 */ /* 0x000fe400078608ff */
[----:B------:R-:W4:Y:S04]  /*15a80*/  LDL.LU R48, [R1+0x18c] ;  /* 0x00018c0001307983 */ /* 0x000f280000300800 */
[----:B------:R-:W-:Y:S04]  /*15a90*/  STL [R1+0x1708], R11 ;  /* 0x0017080b01007387 */ /* 0x000fe80000100800 */
[----:B------:R1:W-:Y:S01]  /*15aa0*/  STL [R1+0x18], R23 ;  /* 0x0000181701007387 */ /* 0x0003e20000100800 */
[----:B------:R-:W-:-:S03]  /*15ab0*/  PRMT R7, RZ, 0x7610, R7 ;  /* 0x00007610ff077816 */ /* 0x000fc60000000007 */
[----:B------:R0:W4:Y:S01]  /*15ac0*/  @P0 LDG.E.U16 R24, desc[UR10][R10.64] ;  /* 0x0000000a0a180981 */ /* 0x000122000c1e1500 */
[----:B-1----:R-:W-:Y:S01]  /*15ad0*/  LEA.HI.X.SX32 R23, R8, R4, 0x1, P3 ;  /* 0x0000000408177211 */ /* 0x002fe200018f0eff */
[----:B0-----:R-:W-:-:S04]  /*15ae0*/  @P1 IMAD.MOV.U32 R10, RZ, RZ, R12 ;  /* 0x000000ffff0a1224 */ /* 0x001fc800078e000c */
[----:B------:R-:W-:-:S05]  /*15af0*/  @P1 IMAD.MOV.U32 R11, RZ, RZ, R23 ;  /* 0x000000ffff0b1224 */ /* 0x000fca00078e0017 */
[----:B------:R0:W4:Y:S04]  /*15b00*/  @P1 LDG.E.U16 R7, desc[UR10][R10.64] ;  /* 0x0000000a0a071981 */ /* 0x000128000c1e1500 */
[----:B------:R-:W-:Y:S01]  /*15b10*/  STL [R1+0x1714], R12 ;  /* 0x0017140c01007387 */ /* 0x000fe20000100800 */
[----:B------:R-:W-:Y:S02]  /*15b20*/  PLOP3.LUT P1, PT, PT, PT, UP2, 0x80, 0x8 ;  /* 0x000000000008781c */ /* 0x000fe40003f2f028 */
[----:B------:R-:W-:Y:S02]  /*15b30*/  PLOP3.LUT P0, PT, PT, PT, UP2, 0x80, 0x8 ;  /* 0x000000000008781c */ /* 0x000fe40003f0f028 */
[C---:B0-----:R-:W-:Y:S02]  /*15b40*/  LOP3.LUT R10, R6.reuse, 0xb6, RZ, 0xfc, !PT ;  /* 0x000000b6060a7812 */ /* 0x041fe400078efcff */
[----:B------:R-:W-:-:S02]  /*15b50*/  LOP3.LUT R11, R6, 0xb4, RZ, 0xfc, !PT ;  /* 0x000000b4060b7812 */ /* 0x000fc400078efcff */
[----:B------:R-:W-:Y:S02]  /*15b60*/  ISETP.LT.AND P1, PT, R10, UR7, P1 ;  /* 0x000000070a007c0c */ /* 0x000fe40008f21270 */
[----:B------:R-:W-:Y:S01]  /*15b70*/  ISETP.LT.AND P0, PT, R11, UR7, P0 ;  /* 0x000000070b007c0c */ /* 0x000fe20008701270 */
[----:B---3--:R-:W-:Y:S01]  /*15b80*/  IMAD R66, R50, UR41, RZ ;  /* 0x0000002932427c24 */ /* 0x008fe2000f8e02ff */
[----:B------:R-:W0:Y:S01]  /*15b90*/  LDCU UR41, c[0x0][0x3b0] ;  /* 0x00007600ff2977ac */ /* 0x000e220008000800 */
[----:B--2---:R-:W-:Y:S01]  /*15ba0*/  IMAD R72, R47, UR42, RZ ;  /* 0x0000002a2f487c24 */ /* 0x004fe2000f8e02ff */
[----:B------:R-:W1:Y:S01]  /*15bb0*/  LDCU UR42, c[0x0][0x3b0] ;  /* 0x00007600ff2a77ac */ /* 0x000e620008000800 */
[----:B----4-:R-:W-:Y:S01]  /*15bc0*/  IMAD R71, R49, UR43, RZ ;  /* 0x0000002b31477c24 */ /* 0x010fe2000f8e02ff */
[----:B------:R-:W2:Y:S01]  /*15bd0*/  LDCU UR43, c[0x0][0x3b0] ;  /* 0x00007600ff2b77ac */ /* 0x000ea20008000800 */
[----:B------:R3:W-:Y:S04]  /*15be0*/  STL [R1+0x1048], R24 ;  /* 0x0010481801007387 */ /* 0x0007e80000100800 */
[----:B------:R-:W-:Y:S01]  /*15bf0*/  STL [R1+0x1710], R23 ;  /* 0x0017101701007387 */ /* 0x000fe20000100800 */
[----:B---3--:R-:W-:Y:S01]  /*15c00*/  IMAD R24, R51, UR40, RZ ;  /* 0x0000002833187c24 */ /* 0x008fe2000f8e02ff */
[----:B------:R-:W3:Y:S02]  /*15c10*/  LDCU UR40, c[0x0][0x3b0] ;  /* 0x00007600ff2877ac */ /* 0x000ee40008000800 */
[----:B------:R-:W4:Y:S04]  /*15c20*/  LDL.LU R51, [R1+0x1c0] ;  /* 0x0001c00001337983 */ /* 0x000f280000300800 */
[----:B------:R-:W2:Y:S04]  /*15c30*/  LDL.LU R50, [R1+0x1c4] ;  /* 0x0001c40001327983 */ /* 0x000ea80000300800 */
[----:B------:R0:W-:Y:S01]  /*15c40*/  STL [R1+0x1044], R7 ;  /* 0x0010440701007387 */ /* 0x0001e20000100800 */
[----:B------:R-:W-:Y:S01]  /*15c50*/  IMAD R70, R48, UR44, RZ ;  /* 0x0000002c30467c24 */ /* 0x000fe2000f8e02ff */
[----:B------:R-:W1:Y:S02]  /*15c60*/  LDCU UR44, c[0x0][0x3b0] ;  /* 0x00007600ff2c77ac */ /* 0x000e640008000800 */
[----:B------:R-:W3:Y:S04]  /*15c70*/  LDL.LU R47, [R1+0x1cc] ;  /* 0x0001cc00012f7983 */ /* 0x000ee80000300800 */
[----:B------:R-:W3:Y:S01]  /*15c80*/  LDL.LU R49, [R1+0x1c8] ;  /* 0x0001c80001317983 */ /* 0x000ee20000300800 */
[----:B0-----:R-:W-:-:S04]  /*15c90*/  IMAD R7, R160, 0x2, R8 ;  /* 0x00000002a0077824 */ /* 0x001fc800078e0208 */
[----:B------:R-:W-:Y:S01]  /*15ca0*/  IMAD R8, R160, 0x2, R7 ;  /* 0x00000002a0087824 */ /* 0x000fe200078e0207 */
[----:B------:R-:W-:-:S04]  /*15cb0*/  LEA R10, P3, R7, R5, 0x1 ;  /* 0x00000005070a7211 */ /* 0x000fc800078608ff */
[-C--:B------:R-:W-:Y:S02]  /*15cc0*/  LEA.HI.X.SX32 R11, R7, R4.reuse, 0x1, P3 ;  /* 0x00000004070b7211 */ /* 0x080fe400018f0eff */
[C---:B------:R-:W-:Y:S01]  /*15cd0*/  LEA R12, P3, R8.reuse, R5, 0x1 ;  /* 0x00000005080c7211 */ /* 0x040fe200078608ff */
[----:B------:R0:W-:Y:S03]  /*15ce0*/  STL [R1+0x171c], R10 ;  /* 0x00171c0a01007387 */ /* 0x0001e60000100800 */
[----:B------:R-:W-:Y:S01]  /*15cf0*/  LEA.HI.X.SX32 R7, R8, R4, 0x1, P3 ;  /* 0x0000000408077211 */ /* 0x000fe200018f0eff */
[----:B------:R-:W3:Y:S04]  /*15d00*/  LDL.LU R48, [R1+0x1d0] ;  /* 0x0001d00001307983 */ /* 0x000ee80000300800 */
[----:B------:R0:W-:Y:S04]  /*15d10*/  STL [R1+0x1718], R11 ;  /* 0x0017180b01007387 */ /* 0x0001e80000100800 */
[----:B------:R0:W3:Y:S02]  /*15d20*/  @P0 LDG.E.U16 R15, desc[UR10][R10.64] ;  /* 0x0000000a0a0f0981 */ /* 0x0000e4000c1e1500 */
[----:B0-----:R-:W-:-:S02]  /*15d30*/  @P1 IMAD.MOV.U32 R10, RZ, RZ, R12 ;  /* 0x000000ffff0a1224 */ /* 0x001fc400078e000c */
[----:B------:R-:W-:-:S05]  /*15d40*/  @P1 IMAD.MOV.U32 R11, RZ, RZ, R7 ;  /* 0x000000ffff0b1224 */ /* 0x000fca00078e0007 */
[----:B------:R0:W3:Y:S01]  /*15d50*/  @P1 LDG.E.U16 R2, desc[UR10][R10.64] ;  /* 0x0000000a0a021981 */ /* 0x0000e2000c1e1500 */
[----:B------:R-:W-:-:S03]  /*15d60*/  PLOP3.LUT P1, PT, PT, PT, UP2, 0x80, 0x8 ;  /* 0x000000000008781c */ /* 0x000fc60003f2f028 */
[----:B------:R-:W-:Y:S01]  /*15d70*/  STL [R1+0x1724], R12 ;  /* 0x0017240c01007387 */ /* 0x000fe20000100800 */
[----:B------:R-:W-:-:S03]  /*15d80*/  PLOP3.LUT P0, PT, PT, PT, UP2, 0x80, 0x8 ;  /* 0x000000000008781c */ /* 0x000fc60003f0f028 */
[----:B------:R1:W-:Y:S01]  /*15d90*/  STL [R1+0x1720], R7 ;  /* 0x0017200701007387 */ /* 0x0003e20000100800 */
[C---:B0-----:R-:W-:Y:S02]  /*15da0*/  LOP3.LUT R10, R6.reuse, 0xba, RZ, 0xfc, !PT ;  /* 0x000000ba060a7812 */ /* 0x041fe400078efcff */
[----:B------:R-:W-:Y:S02]  /*15db0*/  LOP3.LUT R11, R6, 0xb8, RZ, 0xfc, !PT ;  /* 0x000000b8060b7812 */ /* 0x000fe400078efcff */
[----:B------:R-:W-:Y:S01]  /*15dc0*/  ISETP.LT.AND P1, PT, R10, UR7, P1 ;  /* 0x000000070a007c0c */ /* 0x000fe20008f21270 */
[----:B-1----:R-:W-:Y:S01]  /*15dd0*/  IMAD R7, R160, 0x2, R8 ;  /* 0x00000002a0077824 */ /* 0x002fe200078e0208 */
[----:B------:R-:W-:-:S03]  /*15de0*/  ISETP.LT.AND P0, PT, R11, UR7, P0 ;  /* 0x000000070b007c0c */ /* 0x000fc60008701270 */
[----:B------:R-:W-:Y:S01]  /*15df0*/  IMAD R8, R160, 0x2, R7 ;  /* 0x00000002a0087824 */ /* 0x000fe200078e0207 */
[----:B------:R-:W-:-:S04]  /*15e00*/  LEA R10, P3, R7, R5, 0x1 ;  /* 0x00000005070a7211 */ /* 0x000fc800078608ff */
[----:B------:R-:W-:Y:S02]  /*15e10*/  LEA.HI.X.SX32 R11, R7, R4, 0x1, P3 ;  /* 0x00000004070b7211 */ /* 0x000fe400018f0eff */
[----:B------:R-:W-:Y:S02]  /*15e20*/  LEA R12, P3, R8, R5, 0x1 ;  /* 0x00000005080c7211 */ /* 0x000fe400078608ff */
[----:B------:R-:W-:Y:S01]  /*15e30*/  PRMT R7, RZ, 0x7610, R7 ;  /* 0x00007610ff077816 */ /* 0x000fe20000000007 */
[----:B------:R0:W3:Y:S01]  /*15e40*/  @P0 LDG.E.U16 R36, desc[UR10][R10.64] ;  /* 0x0000000a0a240981 */ /* 0x0000e2000c1e1500 */
[----:B----4-:R-:W-:Y:S02]  /*15e50*/  IMAD R65, R51, UR45, RZ ;  /* 0x0000002d33417c24 */ /* 0x010fe4000f8e02ff */
[----:B--2---:R-:W-:Y:S01]  /*15e60*/  IMAD R61, R50, UR46, RZ ;  /* 0x0000002e323d7c24 */ /* 0x004fe2000f8e02ff */
[----:B------:R-:W2:Y:S01]  /*15e70*/  LDL.LU R51, [R1+0x1d4] ;  /* 0x0001d40001337983 */ /* 0x000ea20000300800 */
[----:B---3--:R-:W-:-:S02]  /*15e80*/  IMAD R64, R47, UR47, RZ ;  /* 0x0000002f2f407c24 */ /* 0x008fc4000f8e02ff */
[----:B------:R-:W-:Y:S02]  /*15e90*/  IMAD R23, R49, UR48, RZ ;  /* 0x0000003031177c24 */ /* 0x000fe4000f8e02ff */
[----:B------:R-:W-:Y:S01]  /*15ea0*/  IMAD R60, R48, UR49, RZ ;  /* 0x00000031303c7c24 */ /* 0x000fe2000f8e02ff */
[----:B------:R-:W-:Y:S01]  /*15eb0*/  PLOP3.LUT P0, PT, PT, PT, UP2, 0x80, 0x8 ;  /* 0x000000000008781c */ /* 0x000fe20003f0f028 */
[----:B------:R-:W1:Y:S01]  /*15ec0*/  LDCU UR45, c[0x0][0x3b0] ;  /* 0x00007600ff2d77ac */ /* 0x000e620008000800 */
[----:B------:R-:W3:Y:S01]  /*15ed0*/  LDCU UR46, c[0x0][0x3b0] ;  /* 0x00007600ff2e77ac */ /* 0x000ee20008000800 */
[----:B------:R-:W4:Y:S01]  /*15ee0*/  LDCU UR47, c[0x0][0x3b0] ;  /* 0x00007600ff2f77ac */ /* 0x000f220008000800 */
[----:B------:R-:W0:Y:S01]  /*15ef0*/  LDCU UR48, c[0x0][0x3b0] ;  /* 0x00007600ff3077ac */ /* 0x000e220008000800 */
[----:B------:R-:W-:Y:S02]  /*15f00*/  PRMT R149, RZ, 0x7610, R149 ;  /* 0x00007610ff957816 */ /* 0x000fe40000000095 */
[----:B------:R-:W-:Y:S01]  /*15f10*/  PRMT R150, RZ, 0x7610, R150 ;  /* 0x00007610ff967816 */ /* 0x000fe20000000096 */
[----:B------:R-:W0:Y:S01]  /*15f20*/  LDCU UR49, c[0x0][0x3b0] ;  /* 0x00007600ff3177ac */ /* 0x000e220008000800 */
[----:B------:R-:W-:Y:S04]  /*15f30*/  STL [R1+0x2bb8], R2 ;  /* 0x002bb80201007387 */ /* 0x000fe80000100800 */
[----:B------:R-:W2:Y:S04]  /*15f40*/  LDL.LU R50, [R1+0x1d8] ;  /* 0x0001d80001327983 */ /* 0x000ea80000300800 */
[----:B------:R-:W3:Y:S04]  /*15f50*/  LDL.LU R47, [R1+0x1e0] ;  /* 0x0001e000012f7983 */ /* 0x000ee80000300800 */
[----:B------:R-:W4:Y:S04]  /*15f60*/  LDL.LU R49, [R1+0x1dc] ;  /* 0x0001dc0001317983 */ /* 0x000f280000300800 */
[----:B------:R-:W-:Y:S04]  /*15f70*/  STL [R1+0x172c], R10 ;  /* 0x00172c0a01007387 */ /* 0x000fe80000100800 */
[----:B------:R0:W-:Y:S04]  /*15f80*/  STL [R1+0x1040], R15 ;  /* 0x0010400f01007387 */ /* 0x0001e80000100800 */
[----:B------:R-:W4:Y:S01]  /*15f90*/  LDL.LU R48, [R1+0x1e4] ;  /* 0x0001e40001307983 */ /* 0x000f220000300800 */
[----:B0-----:R-:W-:-:S03]  /*15fa0*/  LEA.HI.X.SX32 R15, R8, R4, 0x1, P3 ;  /* 0x00000004080f7211 */ /* 0x001fc600018f0eff */
[----:B------:R0:W-:Y:S01]  /*15fb0*/  STL [R1+0x1728], R11 ;  /* 0x0017280b01007387 */ /* 0x0001e20000100800 */
[----:B------:R-:W-:Y:S02]  /*15fc0*/  @P1 IMAD.MOV.U32 R10, RZ, RZ, R12 ;  /* 0x000000ffff0a1224 */ /* 0x000fe400078e000c */
[----:B0-----:R-:W-:-:S05]  /*15fd0*/  @P1 IMAD.MOV.U32 R11, RZ, RZ, R15 ;  /* 0x000000ffff0b1224 */ /* 0x001fca00078e000f */
[----:B------:R0:W4:Y:S04]  /*15fe0*/  @P1 LDG.E.U16 R7, desc[UR10][R10.64] ;  /* 0x0000000a0a071981 */ /* 0x000128000c1e1500 */
[----:B------:R-:W-:Y:S04]  /*15ff0*/  STL [R1+0x1734], R12 ;  /* 0x0017340c01007387 */ /* 0x000fe80000100800 */
[----:B------:R-:W-:Y:S04]  /*16000*/  STL [R1+0x1730], R15 ;  /* 0x0017300f01007387 */ /* 0x000fe80000100800 */
[----:B------:R-:W4:Y:S01]  /*16010*/  LDL.LU R54, [R1+0x1e8] ;  /* 0x0001e80001367983 */ /* 0x000f220000300800 */
[----:B0-----:R-:W-:-:S03]  /*16020*/  LOP3.LUT R10, R6, 0xbe, RZ, 0xfc, !PT ;  /* 0x000000be060a7812 */ /* 0x001fc600078efcff */
[----:B------:R-:W4:Y:S01]  /*16030*/  LDL.LU R53, [R1+0x1ec] ;  /* 0x0001ec0001357983 */ /* 0x000f220000300800 */
[----:B------:R-:W-:Y:S02]  /*16040*/  PLOP3.LUT P1, PT, PT, PT, UP2, 0x80, 0x8 ;  /* 0x000000000008781c */ /* 0x000fe40003f2f028 */
[----:B------:R-:W-:Y:S02]  /*16050*/  LOP3.LUT R11, R6, 0xbc, RZ, 0xfc, !PT ;  /* 0x000000bc060b7812 */ /* 0x000fe400078efcff */
[----:B------:R-:W-:Y:S02]  /*16060*/  ISETP.LT.AND P1, PT, R10, UR7, P1 ;  /* 0x000000070a007c0c */ /* 0x000fe40008f21270 */
[----:B------:R-:W-:Y:S01]  /*16070*/  ISETP.LT.AND P0, PT, R11, UR7, P0 ;  /* 0x000000070b007c0c */ /* 0x000fe20008701270 */
[----:B--2---:R-:W-:Y:S01]  /*16080*/  IMAD R46, R50, UR51, RZ ;  /* 0x00000033322e7c24 */ /* 0x004fe2000f8e02ff */
[----:B------:R-:W0:Y:S01]  /*16090*/  LDCU UR51, c[0x0][0x3b0] ;  /* 0x00007600ff3377ac */ /* 0x000e220008000800 */
[----:B---3--:R-:W-:Y:S01]  /*160a0*/  IMAD R50, R47, UR52, RZ ;  /* 0x000000342f327c24 */ /* 0x008fe2000f8e02ff */
[----:B------:R-:W2:Y:S01]  /*160b0*/  LDCU UR52, c[0x0][0x3b0] ;  /* 0x00007600ff3477ac */ /* 0x000ea20008000800 */
[----:B------:R-:W3:Y:S04]  /*160c0*/  LDL.LU R47, [R1+0x1f4] ;  /* 0x0001f400012f7983 */ /* 0x000ee80000300800 */
[----:B----4-:R4:W-:Y:S04]  /*160d0*/  STL [R1+0x1034], R7 ;  /* 0x0010340701007387 */ /* 0x0109e80000100800 */
[----:B------:R-:W2:Y:S01]  /*160e0*/  LDL.LU R52, [R1+0x1f0] ;  /* 0x0001f00001347983 */ /* 0x000ea20000300800 */
[----:B----4-:R-:W-:-:S04]  /*160f0*/  IMAD R7, R160, 0x2, R8 ;  /* 0x00000002a0077824 */ /* 0x010fc800078e0208 */
[----:B------:R-:W-:Y:S01]  /*16100*/  IMAD R8, R160, 0x2, R7 ;  /* 0x00000002a0087824 */ /* 0x000fe200078e0207 */
[----:B------:R-:W-:-:S04]  /*16110*/  LEA R10, P3, R7, R5, 0x1 ;  /* 0x00000005070a7211 */ /* 0x000fc800078608ff */
[-C--:B------:R-:W-:Y:S02]  /*16120*/  LEA.HI.X.SX32 R11, R7, R4.reuse, 0x1, P3 ;  /* 0x00000004070b7211 */ /* 0x080fe400018f0eff */
[C---:B------:R-:W-:Y:S01]  /*16130*/  LEA R12, P3, R8.reuse, R5, 0x1 ;  /* 0x00000005080c7211 */ /* 0x040fe200078608ff */
[----:B------:R4:W-:Y:S03]  /*16140*/  STL [R1+0x173c], R10 ;  /* 0x00173c0a01007387 */ /* 0x0009e60000100800 */
[----:B------:R-:W-:Y:S01]  /*16150*/  LEA.HI.X.SX32 R15, R8, R4, 0x1, P3 ;  /* 0x00000004080f7211 */ /* 0x000fe200018f0eff */
[----:B------:R-:W-:Y:S01]  /*16160*/  STL [R1+0x1038], R36 ;  /* 0x0010382401007387 */ /* 0x000fe20000100800 */
[----:B------:R-:W-:-:S03]  /*16170*/  PRMT R7, RZ, 0x7610, R7 ;  /* 0x00007610ff077816 */ /* 0x000fc60000000007 */
[----:B------:R-:W2:Y:S04]  /*16180*/  LDL.LU R55, [R1+0x1f8] ;  /* 0x0001f80001377983 */ /* 0x000ea80000300800 */
[----:B------:R0:W-:Y:S04]  /*16190*/  STL [R1+0x1738], R11 ;  /* 0x0017380b01007387 */ /* 0x0001e80000100800 */
[----:B------:R4:W2:Y:S02]  /*161a0*/  @P0 LDG.E.U16 R22, desc[UR10][R10.64] ;  /* 0x0000000a0a160981 */ /* 0x0008a4000c1e1500 */
[----:B----4-:R-:W-:-:S02]  /*161b0*/  @P1 IMAD.MOV.U32 R10, RZ, RZ, R12 ;  /* 0x000000ffff0a1224 */ /* 0x010fc400078e000c */
[----:B0-----:R-:W-:-:S05]  /*161c0*/  @P1 IMAD.MOV.U32 R11, RZ, RZ, R15 ;  /* 0x000000ffff0b1224 */ /* 0x001fca00078e000f */
[----:B------:R0:W4:Y:S01]  /*161d0*/  @P1 LDG.E.U16 R7, desc[UR10][R10.64] ;  /* 0x0000000a0a071981 */ /* 0x000122000c1e1500 */
[----:B------:R-:W-:-:S03]  /*161e0*/  IMAD R45, R54, UR55, RZ ;  /* 0x00000037362d7c24 */ /* 0x000fc6000f8e02ff */
[----:B------:R-:W-:Y:S01]  /*161f0*/  STL [R1+0x1744], R12 ;  /* 0x0017440c01007387 */ /* 0x000fe20000100800 */
[----:B------:R-:W-:Y:S01]  /*16200*/  PLOP3.LUT P1, PT, PT, PT, UP2, 0x80, 0x8 ;  /* 0x000000000008781c */ /* 0x000fe20003f2f028 */
[----:B------:R-:W-:Y:S01]  /*16210*/  IMAD R51, R51, UR50, RZ ;  /* 0x0000003233337c24 */ /* 0x000fe2000f8e02ff */
[----:B------:R-:W-:Y:S01]  /*16220*/  PLOP3.LUT P0, PT, PT, PT, UP2, 0x80, 0x8 ;  /* 0x000000000008781c */ /* 0x000fe20003f0f028 */
[----:B------:R-:W-:Y:S01]  /*16230*/  STL [R1+0x1740], R15 ;  /* 0x0017400f01007387 */ /* 0x000fe20000100800 */
[----:B------:R-:W1:Y:S03]  /*16240*/  LDCU UR50, c[0x0][0x3b0] ;  /* 0x00007600ff3277ac */ /* 0x000e660008000800 */
[----:B------:R-:W4:Y:S01]  /*16250*/  LDL.LU R54, [R1+0x1fc] ;  /* 0x0001fc0001367983 */ /* 0x000f220000300800 */
[C---:B0-----:R-:W-:Y:S01]  /*16260*/  LOP3.LUT R10, R6.reuse, 0xc2, RZ, 0xfc, !PT ;  /* 0x000000c2060a7812 */ /* 0x041fe200078efcff */
[----:B------:R-:W-:Y:S01]  /*16270*/  IMAD R49, R49, UR53, RZ ;  /* 0x0000003531317c24 */ /* 0x000fe2000f8e02ff */
[----:B------:R-:W-:Y:S01]  /*16280*/  LOP3.LUT R11, R6, 0xc0, RZ, 0xfc, !PT ;  /* 0x000000c0060b7812 */ /* 0x000fe200078efcff */
[----:B------:R-:W0:Y:S01]  /*16290*/  LDCU UR53, c[0x0][0x3b0] ;  /* 0x00007600ff3577ac */ /* 0x000e220008000800 */
[----:B------:R-:W-:-:S02]  /*162a0*/  ISETP.LT.AND P1, PT, R10, UR7, P1 ;  /* 0x000000070a007c0c */ /* 0x000fc40008f21270 */
[----:B------:R-:W-:Y:S01]  /*162b0*/  ISETP.LT.AND P0, PT, R11, UR7, P0 ;  /* 0x000000070b007c0c */ /* 0x000fe20008701270 */
[----:B------:R-:W-:Y:S01]  /*162c0*/  IMAD R48, R48, UR54, RZ ;  /* 0x0000003630307c24 */ /* 0x000fe2000f8e02ff */
[----:B------:R-:W0:Y:S01]  /*162d0*/  LDCU UR54, c[0x0][0x3b0] ;  /* 0x00007600ff3677ac */ /* 0x000e220008000800 */
[----:B------:R-:W0:Y:S01]  /*162e0*/  LDCU UR55, c[0x0][0x3b0] ;  /* 0x00007600ff3777ac */ /* 0x000e220008000800 */
[----:B---3--:R-:W-:Y:S01]  /*162f0*/  IMAD R40, R47, UR57, RZ ;  /* 0x000000392f287c24 */ /* 0x008fe2000f8e02ff */
[----:B------:R-:W-:Y:S01]  /*16300*/  PRMT R2, RZ, 0x7610, R2 ;  /* 0x00007610ff027816 */ /* 0x000fe20000000002 */
[----:B------:R-:W3:Y:S01]  /*16310*/  LDCU UR57, c[0x0][0x3b0] ;  /* 0x00007600ff3977ac */ /* 0x000ee20008000800 */
[----:B--2---:R-:W-:Y:S01]  /*16320*/  IMAD R39, R52, UR58, RZ ;  /* 0x0000003a34277c24 */ /* 0x004fe2000f8e02ff */
[----:B------:R-:W2:Y:S01]  /*16330*/  LDCU UR58, c[0x0][0x3b0] ;  /* 0x00007600ff3a77ac */ /* 0x000ea20008000800 */
[----:B------:R0:W-:Y:S02]  /*16340*/  STL [R1+0x1030], R22 ;  /* 0x0010301601007387 */ /* 0x0001e40000100800 */
[----:B0-----:R-:W-:Y:S01]  /*16350*/  IMAD R22, R53, UR56, RZ ;  /* 0x0000003835167c24 */ /* 0x001fe2000f8e02ff */
[----:B------:R-:W0:Y:S01]  /*16360*/  LDCU UR56, c[0x0][0x3b0] ;  /* 0x00007600ff3877ac */ /* 0x000e220008000800 */
[----:B------:R-:W2:Y:S04]  /*16370*/  LDL.LU R53, [R1+0x200] ;  /* 0x0002000001357983 */ /* 0x000ea80000300800 */
[----:B------:R-:W3:Y:S04]  /*16380*/  LDL.LU R47, [R1+0x204] ;  /* 0x00020400012f7983 */ /* 0x000ee80000300800 */
[----:B----4-:R4:W-:Y:S01]  /*16390*/  STL [R1+0x102c], R7 ;  /* 0x00102c0701007387 */ /* 0x0109e20000100800 */
[----:B------:R-:W-:Y:S01]  /*163a0*/  IMAD R38, R55, UR59, RZ ;  /* 0x0000003b37267c24 */ /* 0x000fe2000f8e02ff */
[----:B------:R-:W0:Y:S02]  /*163b0*/  LDCU UR59, c[0x0][0x3b0] ;  /* 0x00007600ff3b77ac */ /* 0x000e240008000800 */
[----:B------:R-:W3:Y:S01]  /*163c0*/  LDL.LU R52, [R1+0x208] ;  /* 0x0002080001347983 */ /* 0x000ee20000300800 */
[----:B----4-:R-:W-:-:S04]  /*163d0*/  IMAD R7, R160, 0x2, R8 ;  /* 0x00000002a0077824 */ /* 0x010fc800078e0208 */
[----:B------:R-:W-:Y:S01]  /*163e0*/  IMAD R8, R160, 0x2, R7 ;  /* 0x00000002a0087824 */ /* 0x000fe200078e0207 */
[----:B------:R-:W-:-:S04]  /*163f0*/  LEA R10, P3, R7, R5, 0x1 ;  /* 0x00000005070a7211 */ /* 0x000fc800078608ff */
[-C--:B------:R-:W-:Y:S02]  /*16400*/  LEA.HI.X.SX32 R11, R7, R4.reuse, 0x1, P3 ;  /* 0x00000004070b7211 */ /* 0x080fe400018f0eff */
[C---:B------:R-:W-:Y:S01]  /*16410*/  LEA R12, P3, R8.reuse, R5, 0x1 ;  /* 0x00000005080c7211 */ /* 0x040fe200078608ff */
[----:B------:R4:W-:Y:S03]  /*16420*/  STL [R1+0x174c], R10 ;  /* 0x00174c0a01007387 */ /* 0x0009e60000100800 */
[----:B------:R-:W-:Y:S01]  /*16430*/  LEA.HI.X.SX32 R15, R8, R4, 0x1, P3 ;  /* 0x00000004080f7211 */ /* 0x000fe200018f0eff */
[----:B------:R-:W3:Y:S01]  /*16440*/  LDL.LU R55, [R1+0x20c] ;  /* 0x00020c0001377983 */ /* 0x000ee20000300800 */
[----:B------:R-:W-:-:S03]  /*16450*/  PRMT R7, RZ, 0x7610, R7 ;  /* 0x00007610ff077816 */ /* 0x000fc60000000007 */
[----:B------:R0:W-:Y:S04]  /*16460*/  STL [R1+0x1748], R11 ;  /* 0x0017480b01007387 */ /* 0x0001e80000100800 */
[----:B------:R4:W3:Y:S02]  /*16470*/  @P0 LDG.E.U16 R21, desc[UR10][R10.64] ;  /* 0x0000000a0a150981 */ /* 0x0008e4000c1e1500 */
[----:B----4-:R-:W-:Y:S02]  /*16480*/  @P1 IMAD.MOV.U32 R10, RZ, RZ, R12 ;  /* 0x000000ffff0a1224 */ /* 0x010fe400078e000c */
[----:B0-----:R-:W-:-:S05]  /*16490*/  @P1 IMAD.MOV.U32 R11, RZ, RZ, R15 ;  /* 0x000000ffff0b1224 */ /* 0x001fca00078e000f */
[----:B------:R0:W4:Y:S01]  /*164a0*/  @P1 LDG.E.U16 R7, desc[UR10][R10.64] ;  /* 0x0000000a0a071981 */ /* 0x000122000c1e1500 */
[----:B------:R-:W-:-:S03]  /*164b0*/  IMAD R37, R54, UR60, RZ ;  /* 0x0000003c36257c24 */ /* 0x000fc6000f8e02ff */
[----:B------:R-:W-:Y:S01]  /*164c0*/  STL [R1+0x1754], R12 ;  /* 0x0017540c01007387 */ /* 0x000fe20000100800 */
[----:B------:R-:W-:Y:S01]  /*164d0*/  PLOP3.LUT P1, PT, PT, PT, UP2, 0x80, 0x8 ;  /* 0x000000000008781c */ /* 0x000fe20003f2f028 */
[----:B------:R-:W1:Y:S02]  /*164e0*/  LDCU UR60, c[0x0][0x3b0] ;  /* 0x00007600ff3c77ac */ /* 0x000e640008000800 */
[----:B------:R-:W-:Y:S04]  /*164f0*/  STL [R1+0x1750], R15 ;  /* 0x0017500f01007387 */ /* 0x000fe80000100800 */
[----:B------:R-:W4:Y:S01]  /*16500*/  LDL.LU R54, [R1+0x210] ;  /* 0x0002100001367983 */ /* 0x000f220000300800 */
[C---:B0-----:R-:W-:Y:S02]  /*16510*/  LOP3.LUT R10, R6.reuse, 0xc6, RZ, 0xfc, !PT ;  /* 0x000000c6060a7812 */ /* 0x041fe400078efcff */
[----:B------:R-:W-:-:S02]  /*16520*/  LOP3.LUT R11, R6, 0xc4, RZ, 0xfc, !PT ;  /* 0x000000c4060b7812 */ /* 0x000fc400078efcff */
[----:B------:R-:W-:Y:S02]  /*16530*/  PLOP3.LUT P0, PT, PT, PT, UP2, 0x80, 0x8 ;  /* 0x000000000008781c */ /* 0x000fe40003f0f028 */
[----:B------:R-:W-:Y:S02]  /*16540*/  ISETP.LT.AND P1, PT, R10, UR7, P1 ;  /* 0x000000070a007c0c */ /* 0x000fe40008f21270 */
[----:B------:R-:W-:Y:S01]  /*16550*/  ISETP.LT.AND P0, PT, R11, UR7, P0 ;  /* 0x000000070b007c0c */ /* 0x000fe20008701270 */
[----:B--2---:R-:W-:Y:S01]  /*16560*/  IMAD R36, R53, UR61, RZ ;  /* 0x0000003d35247c24 */ /* 0x004fe2000f8e02ff */
[----:B------:R-:W0:Y:S01]  /*16570*/  LDCU UR61, c[0x0][0x3b0] ;  /* 0x00007600ff3d77ac */ /* 0x000e220008000800 */
[----:B------:R-:W2:Y:S01]  /*16580*/  LDL.LU R53, [R1+0x214] ;  /* 0x0002140001357983 */ /* 0x000ea20000300800 */
[----:B---3--:R-:W-:Y:S01]  /*16590*/  IMAD R43, R47, UR62, RZ ;  /* 0x0000003e2f2b7c24 */ /* 0x008fe2000f8e02ff */
[----:B------:R-:W3:Y:S02]  /*165a0*/  LDCU UR62, c[0x0][0x3b0] ;  /* 0x00007600ff3e77ac */ /* 0x000ee40008000800 */
[----:B------:R-:W2:Y:S01]  /*165b0*/  LDL.LU R47, [R1+0x218] ;  /* 0x00021800012f7983 */ /* 0x000ea20000300800 */
[----:B------:R-:W-:Y:S01]  /*165c0*/  IMAD R44, R52, UR63, RZ ;  /* 0x0000003f342c7c24 */ /* 0x000fe2000f8e02ff */
[----:B------:R-:W0:Y:S02]  /*165d0*/  LDCU UR63, c[0x0][0x3b0] ;  /* 0x00007600ff3f77ac */ /* 0x000e240008000800 */
[----:B----4-:R4:W-:Y:S04]  /*165e0*/  STL [R1+0x1024], R7 ;  /* 0x0010240701007387 */ /* 0x0109e80000100800 */
[----:B------:R-:W2:Y:S01]  /*165f0*/  LDL.LU R52, [R1+0x21c] ;  /* 0x00021c0001347983 */ /* 0x000ea20000300800 */
[----:B----4-:R-:W-:-:S04]  /*16600*/  IMAD R7, R160, 0x2, R8 ;  /* 0x00000002a0077824 */ /* 0x010fc800078e0208 */
[----:B------:R-:W-:Y:S01]  /*16610*/  IMAD R8, R160, 0x2, R7 ;  /* 0x00000002a0087824 */ /* 0x000fe200078e0207 */
[----:B------:R-:W-:-:S04]  /*16620*/  LEA R10, P3, R7, R5, 0x1 ;  /* 0x00000005070a7211 */ /* 0x000fc800078608ff */
[-C--:B------:R-:W-:Y:S02]  /*16630*/  LEA.HI.X.SX32 R11, R7, R4.reuse, 0x1, P3 ;  /* 0x00000004070b7211 */ /* 0x080fe400018f0eff */
[C---:B------:R-:W-:Y:S01]  /*16640*/  LEA R12, P3, R8.reuse, R5, 0x1 ;  /* 0x00000005080c7211 */ /* 0x040fe200078608ff */
[----:B------:R-:W-:Y:S03]  /*16650*/  STL [R1+0x175c], R10 ;  /* 0x00175c0a01007387 */ /* 0x000fe60000100800 */
[----:B------:R-:W-:Y:S01]  /*16660*/  LEA.HI.X.SX32 R15, R8, R4, 0x1, P3 ;  /* 0x00000004080f7211 */ /* 0x000fe200018f0eff */
[----:B------:R4:W-:Y:S01]  /*16670*/  STL [R1+0x1028], R21 ;  /* 0x0010281501007387 */ /* 0x0009e20000100800 */
[----:B------:R-:W-:-:S03]  /*16680*/  PRMT R7, RZ, 0x7610, R7 ;  /* 0x00007610ff077816 */ /* 0x000fc60000000007 */
[----:B------:R0:W2:Y:S01]  /*16690*/  @P0 LDG.E.U16 R41, desc[UR10][R10.64] ;  /* 0x0000000a0a290981 */ /* 0x0000a2000c1e1500 */
[----:B----4-:R-:W-:Y:S02]  /*166a0*/  IMAD R21, R55, UR64, RZ ;  /* 0x0000004037157c24 */ /* 0x010fe4000f8e02ff */
[----:B0-----:R-:W-:Y:S01]  /*166b0*/  @P1 IMAD.MOV.U32 R10, RZ, RZ, R12 ;  /* 0x000000ffff0a1224 */ /* 0x001fe200078e000c */
[----:B------:R-:W4:Y:S01]  /*166c0*/  LDL.LU R55, [R1+0x220] ;  /* 0x0002200001377983 */ /* 0x000f220000300800 */
[----:B------:R-:W-:Y:S01]  /*166d0*/  IMAD R42, R54, UR65, RZ ;  /* 0x00000041362a7c24 */ /* 0x000fe2000f8e02ff */
[----:B------:R-:W-:Y:S01]  /*166e0*/  PLOP3.LUT P0, PT, PT, PT, UP2, 0x80, 0x8 ;  /* 0x000000000008781c */ /* 0x000fe20003f0f028 */
[----:B------:R-:W0:Y:S01]  /*166f0*/  LDCU UR64, c[0x0][0x3b0] ;  /* 0x00007600ff4077ac */ /* 0x000e220008000800 */
[----:B------:R1:W-:Y:S01]  /*16700*/  STL [R1+0x1758], R11 ;  /* 0x0017580b01007387 */ /* 0x0003e20000100800 */
[----:B------:R-:W-:Y:S02]  /*16710*/  PRMT R151, RZ, 0x7610, R151 ;  /* 0x00007610ff977816 */ /* 0x000fe40000000097 */
[----:B------:R-:W-:Y:S01]  /*16720*/  PRMT R152, RZ, 0x7610, R152 ;  /* 0x00007610ff987816 */ /* 0x000fe20000000098 */
[----:B------:R-:W0:Y:S01]  /*16730*/  LDCU UR65, c[0x0][0x3b0] ;  /* 0x00007600ff4177ac */ /* 0x000e220008000800 */
[----:B-1----:R-:W-:-:S05]  /*16740*/  @P1 IMAD.MOV.U32 R11, RZ, RZ, R15 ;  /* 0x000000ffff0b1224 */ /* 0x002fca00078e000f */
[----:B------:R1:W3:Y:S04]  /*16750*/  @P1 LDG.E.U16 R7, desc[UR10][R10.64] ;  /* 0x0000000a0a071981 */ /* 0x0002e8000c1e1500 */
[----:B------:R-:W-:Y:S04]  /*16760*/  STL [R1+0x1764], R12 ;  /* 0x0017640c01007387 */ /* 0x000fe80000100800 */
[----:B------:R-:W-:Y:S04]  /*16770*/  STL [R1+0x1760], R15 ;  /* 0x0017600f01007387 */ /* 0x000fe80000100800 */
[----:B------:R-:W4:Y:S01]  /*16780*/  LDL.LU R54, [R1+0x224] ;  /* 0x0002240001367983 */ /* 0x000f220000300800 */
[----:B-1----:R-:W-:-:S02]  /*16790*/  LOP3.LUT R10, R6, 0xca, RZ, 0xfc, !PT ;  /* 0x000000ca060a7812 */ /* 0x002fc400078efcff */
[----:B------:R-:W-:Y:S02]  /*167a0*/  PLOP3.LUT P1, PT, PT, PT, UP2, 0x80, 0x8 ;  /* 0x000000000008781c */ /* 0x000fe40003f2f028 */
[----:B------:R-:W-:Y:S02]  /*167b0*/  LOP3.LUT R11, R6, 0xc8, RZ, 0xfc, !PT ;  /* 0x000000c8060b7812 */ /* 0x000fe400078efcff */
[----:B------:R-:W-:Y:S02]  /*167c0*/  ISETP.LT.AND P1, PT, R10, UR7, P1 ;  /* 0x000000070a007c0c */ /* 0x000fe40008f21270 */
[----:B------:R-:W-:Y:S01]  /*167d0*/  ISETP.LT.AND P0, PT, R11, UR7, P0 ;  /* 0x000000070b007c0c */ /* 0x000fe20008701270 */
[----:B--2---:R1:W-:Y:S02]  /*167e0*/  STL [R1+0x1020], R41 ;  /* 0x0010202901007387 */ /* 0x0043e40000100800 */
[----:B-1----:R-:W-:Y:S01]  /*167f0*/  IMAD R41, R53, UR66, RZ ;  /* 0x0000004235297c24 */ /* 0x002fe2000f8e02ff */
[----:B------:R-:W1:Y:S01]  /*16800*/  LDCU UR66, c[0x0][0x3b0] ;  /* 0x00007600ff4277ac */ /* 0x000e620008000800 */
[----:B------:R-:W2:Y:S04]  /*16810*/  LDL.LU R53, [R1+0x228] ;  /* 0x0002280001357983 */ /* 0x000ea80000300800 */
[----:B------:R-:W2:Y:S04]  /*16820*/  LDL.LU R62, [R1+0x22c] ;  /* 0x00022c00013e7983 */ /* 0x000ea80000300800 */
[----:B---3--:R3:W-:Y:S04]  /*16830*/  STL [R1+0x101c], R7 ;  /* 0x00101c0701007387 */ /* 0x0087e80000100800 */
[----:B------:R-:W2:Y:S01]  /*16840*/  LDL.LU R56, [R1+0x230] ;  /* 0x0002300001387983 */ /* 0x000ea20000300800 */
[----:B---3--:R-:W-:-:S04]  /*16850*/  IMAD R7, R160, 0x2, R8 ;  /* 0x00000002a0077824 */ /* 0x008fc800078e0208 */
[----:B------:R-:W-:Y:S01]  /*16860*/  IMAD R8, R160, 0x2, R7 ;  /* 0x00000002a0087824 */ /* 0x000fe200078e0207 */
[----:B------:R-:W-:-:S04]  /*16870*/  LEA R10, P3, R7, R5, 0x1 ;  /* 0x00000005070a7211 */ /* 0x000fc800078608ff */
[-C--:B------:R-:W-:Y:S02]  /*16880*/  LEA.HI.X.SX32 R11, R7, R4.reuse, 0x1, P3 ;  /* 0x00000004070b7211 */ /* 0x080fe400018f0eff */
[C---:B------:R-:W-:Y:S01]  /*16890*/  LEA R12, P3, R8.reuse, R5, 0x1 ;  /* 0x00000005080c7211 */ /* 0x040fe200078608ff */
[----:B------:R3:W-:Y:S03]  /*168a0*/  STL [R1+0x176c], R10 ;  /* 0x00176c0a01007387 */ /* 0x0007e60000100800 */
[----:B------:R-:W-:Y:S01]  /*168b0*/  LEA.HI.X.SX32 R15, R8, R4, 0x1, P3 ;  /* 0x00000004080f7211 */ /* 0x000fe200018f0eff */
[----:B------:R-:W2:Y:S01]  /*168c0*/  LDL.LU R59, [R1+0x234] ;  /* 0x00023400013b7983 */ /* 0x000ea20000300800 */
[----:B------:R-:W-:-:S03]  /*168d0*/  PRMT R7, RZ, 0x7610, R7 ;  /* 0x00007610ff077816 */ /* 0x000fc60000000007 */
[----:B------:R0:W-:Y:S04]  /*168e0*/  STL [R1+0x1768], R11 ;  /* 0x0017680b01007387 */ /* 0x0001e80000100800 */
[----:B------:R3:W2:Y:S02]  /*168f0*/  @P0 LDG.E.U16 R20, desc[UR10][R10.64] ;  /* 0x0000000a0a140981 */ /* 0x0006a4000c1e1500 */
[----:B---3--:R-:W-:Y:S02]  /*16900*/  @P1 IMAD.MOV.U32 R10, RZ, RZ, R12 ;  /* 0x000000ffff0a1224 */ /* 0x008fe400078e000c */
[----:B0-----:R-:W-:-:S05]  /*16910*/  @P1 IMAD.MOV.U32 R11, RZ, RZ, R15 ;  /* 0x000000ffff0b1224 */ /* 0x001fca00078e000f */
[----:B------:R0:W3:Y:S04]  /*16920*/  @P1 LDG.E.U16 R7, desc[UR10][R10.64] ;  /* 0x0000000a0a071981 */ /* 0x0000e8000c1e1500 */
[----:B------:R-:W-:Y:S04]  /*16930*/  STL [R1+0x1774], R12 ;  /* 0x0017740c01007387 */ /* 0x000fe80000100800 */
[----:B------:R-:W-:Y:S04]  /*16940*/  STL [R1+0x1770], R15 ;  /* 0x0017700f01007387 */ /* 0x000fe80000100800 */
[----:B------:R-:W4:Y:S04]  /*16950*/  LDL.LU R58, [R1+0x238] ;  /* 0x00023800013a7983 */ /* 0x000f280000300800 */
[----:B------:R-:W4:Y:S01]  /*16960*/  LDL.LU R57, [R1+0x240] ;  /* 0x0002400001397983 */ /* 0x000f220000300800 */
[----:B0-----:R-:W-:-:S02]  /*16970*/  LOP3.LUT R10, R6, 0xce, RZ, 0xfc, !PT ;  /* 0x000000ce060a7812 */ /* 0x001fc400078efcff */
[----:B------:R-:W-:Y:S02]  /*16980*/  PLOP3.LUT P1, PT, PT, PT, UP2, 0x80, 0x8 ;  /* 0x000000000008781c */ /* 0x000fe40003f2f028 */
[----:B------:R-:W-:Y:S02]  /*16990*/  LOP3.LUT R11, R6, 0xcc, RZ, 0xfc, !PT ;  /* 0x000000cc060b7812 */ /* 0x000fe400078efcff */
[----:B------:R-:W-:Y:S02]  /*169a0*/  PLOP3.LUT P0, PT, PT, PT, UP2, 0x80, 0x8 ;  /* 0x000000000008781c */ /* 0x000fe40003f0f028 */
[----:B------:R-:W-:Y:S02]  /*169b0*/  ISETP.LT.AND P1, PT, R10, UR7, P1 ;  /* 0x000000070a007c0c */ /* 0x000fe40008f21270 */
[----:B------:R-:W-:Y:S01]  /*169c0*/  ISETP.LT.AND P0, PT, R11, UR7, P0 ;  /* 0x000000070b007c0c */ /* 0x000fe20008701270 */
[----:B--2---:R-:W-:Y:S04]  /*169d0*/  STL [R1+0x1018], R20 ;  /* 0x0010181401007387 */ /* 0x004fe80000100800 */
[----:B------:R-:W2:Y:S04]  /*169e0*/  LDL.LU R63, [R1+0x244] ;  /* 0x00024400013f7983 */ /* 0x000ea80000300800 */
[----:B---3--:R0:W-:Y:S04]  /*169f0*/  STL [R1+0x1014], R7 ;  /* 0x0010140701007387 */ /* 0x0081e80000100800 */
        /* <DEDUP_REMOVED lines=12> */
[----:B0-----:R-:W-:Y:S02]  /*16ac0*/  @P1 IMAD.MOV.U32 R10, RZ, RZ, R12 ;  /* 0x000000ffff0a1224 */ /* 0x001fe400078e000c */
[----:B------:R-:W-:-:S05]  /*16ad0*/  @P1 IMAD.MOV.U32 R11, RZ, RZ, R15 ;  /* 0x000000ffff0b1224 */ /* 0x000fca00078e000f */
[----:B------:R0:W2:Y:S01]  /*16ae0*/  @P1 LDG.E.U16 R7, desc[UR10][R10.64] ;  /* 0x0000000a0a071981 */ /* 0x0000a2000c1e1500 */
[----:B------:R-:W-:-:S03]  /*16af0*/  IMAD R20, R62, UR72, RZ ;  /* 0x000000483e147c24 */ /* 0x000fc6000f8e02ff */
[----:B------:R-:W-:Y:S01]  /*16b00*/  STL [R1+0x1784], R12 ;  /* 0x0017840c01007387 */ /* 0x000fe20000100800 */
[----:B------:R-:W-:Y:S01]  /*16b10*/  PLOP3.LUT P1, PT, PT, PT, UP2, 0x80, 0x8 ;  /* 0x000000000008781c */ /* 0x000fe20003f2f028 */
[----:B------:R-:W-:Y:S01]  /*16b20*/  IMAD R47, R47, UR67, RZ ;  /* 0x000000432f2f7c24 */ /* 0x000fe2000f8e02ff */
[----:B------:R-:W-:Y:S01]  /*16b30*/  PLOP3.LUT P0, PT, PT, PT, UP2, 0x80, 0x8 ;  /* 0x000000000008781c */ /* 0x000fe20003f0f028 */
[----:B------:R-:W-:Y:S01]  /*16b40*/  STL [R1+0x1780], R15 ;  /* 0x0017800f01007387 */ /* 0x000fe20000100800 */
[----:B------:R-:W1:Y:S03]  /*16b50*/  LDCU UR67, c[0x0][0x3b0] ;  /* 0x00007600ff4377ac */ /* 0x000e660008000800 */
[----:B------:R-:W3:Y:S01]  /*16b60*/  LDL.LU R74, [R1+0x324] ;  /* 0x00032400014a7983 */ /* 0x000ee20000300800 */
[----:B0-----:R-:W-:Y:S01]  /*16b70*/  LOP3.LUT R10, R6, 0xd2, RZ, 0xfc, !PT ;  /* 0x000000d2060a7812 */ /* 0x001fe200078efcff */
[----:B------:R-:W-:Y:S01]  /*16b80*/  IMAD R52, R52, UR68, RZ ;  /* 0x0000004434347c24 */ /* 0x000fe2000f8e02ff */
[----:B------:R-:W-:Y:S01]  /*16b90*/  LOP3.LUT R11, R6, 0xd0, RZ, 0xfc, !PT ;  /* 0x000000d0060b7812 */ /* 0x000fe200078efcff */
[----:B------:R-:W3:Y:S01]  /*16ba0*/  LDL.LU R62, [R1+0x328] ;  /* 0x00032800013e7983 */ /* 0x000ee20000300800 */
[----:B------:R-:W-:Y:S01]  /*16bb0*/  ISETP.LT.AND P1, PT, R10, UR7, P1 ;  /* 0x000000070a007c0c */ /* 0x000fe20008f21270 */
[----:B------:R-:W0:Y:S02]  /*16bc0*/  LDCU UR68, c[0x0][0x3b0] ;  /* 0x00007600ff4477ac */ /* 0x000e240008000800 */
[----:B------:R-:W3:Y:S01]  /*16bd0*/  LDL.LU R68, [R1+0x32c] ;  /* 0x00032c0001447983 */ /* 0x000ee20000300800 */
[----:B------:R-:W-:Y:S01]  /*16be0*/  ISETP.LT.AND P0, PT, R11, UR7, P0 ;  /* 0x000000070b007c0c */ /* 0x000fe20008701270 */
[----:B----4-:R-:W-:Y:S01]  /*16bf0*/  IMAD R55, R55, UR69, RZ ;  /* 0x0000004537377c24 */ /* 0x010fe2000f8e02ff */
[----:B------:R-:W4:Y:S01]  /*16c00*/  LDCU UR69, c[0x0][0x3b0] ;  /* 0x00007600ff4577ac */ /* 0x000f220008000800 */
[----:B------:R-:W-:Y:S01]  /*16c10*/  IMAD R54, R54, UR70, RZ ;  /* 0x0000004636367c24 */ /* 0x000fe2000f8e02ff */
[----:B------:R-:W0:Y:S01]  /*16c20*/  LDCU UR70, c[0x0][0x3b0] ;  /* 0x00007600ff4677ac */ /* 0x000e220008000800 */
[----:B------:R-:W-:Y:S01]  /*16c30*/  IMAD R53, R53, UR71, RZ ;  /* 0x0000004735357c24 */ /* 0x000fe2000f8e02ff */
[----:B------:R-:W0:Y:S01]  /*16c40*/  LDCU UR71, c[0x0][0x3b0] ;  /* 0x00007600ff4777ac */ /* 0x000e220008000800 */
[----:B------:R-:W0:Y:S01]  /*16c50*/  LDCU UR72, c[0x0][0x3b0] ;  /* 0x00007600ff4877ac */ /* 0x000e220008000800 */
[----:B--2---:R2:W-:Y:S04]  /*16c60*/  STL [R1+0x100c], R7 ;  /* 0x00100c0701007387 */ /* 0x0045e80000100800 */
[----:B------:R-:W4:Y:S01]  /*16c70*/  LDL.LU R73, [R1+0x330] ;  /* 0x0003300001497983 */ /* 0x000f220000300800 */
[----:B--2---:R-:W-:-:S04]  /*16c80*/  IMAD R7, R160, 0x2, R8 ;  /* 0x00000002a0077824 */ /* 0x004fc800078e0208 */
        /* <DEDUP_REMOVED lines=8> */
[----:B------:R-:W4:Y:S04]  /*16d10*/  LDL.LU R76, [R1+0x334] ;  /* 0x00033400014c7983 */ /* 0x000f280000300800 */
[----:B------:R0:W-:Y:S04]  /*16d20*/  STL [R1+0x1788], R11 ;  /* 0x0017880b01007387 */ /* 0x0001e80000100800 */
[----:B------:R2:W4:Y:S02]  /*16d30*/  @P0 LDG.E.U16 R18, desc[UR10][R10.64] ;  /* 0x0000000a0a120981 */ /* 0x000524000c1e1500 */
[----:B--2---:R-:W-:-:S02]  /*16d40*/  @P1 IMAD.MOV.U32 R10, RZ, RZ, R12 ;  /* 0x000000ffff0a1224 */ /* 0x004fc400078e000c */
[----:B0-----:R-:W-:-:S05]  /*16d50*/  @P1 IMAD.MOV.U32 R11, RZ, RZ, R15 ;  /* 0x000000ffff0b1224 */ /* 0x001fca00078e000f */
[----:B------:R0:W2:Y:S01]  /*16d60*/  @P1 LDG.E.U16 R7, desc[UR10][R10.64] ;  /* 0x0000000a0a071981 */ /* 0x0000a2000c1e1500 */
[----:B---3--:R-:W-:-:S03]  /*16d70*/  IMAD R19, R74, UR17, RZ ;  /* 0x000000114a137c24 */ /* 0x008fc6000f8e02ff */
[----:B------:R-:W-:Y:S01]  /*16d80*/  STL [R1+0x1794], R12 ;  /* 0x0017940c01007387 */ /* 0x000fe20000100800 */
[----:B------:R-:W-:Y:S02]  /*16d90*/  PLOP3.LUT P1, PT, PT, PT, UP2, 0x80, 0x8 ;  /* 0x000000000008781c */ /* 0x000fe40003f2f028 */
[----:B------:R-:W-:Y:S01]  /*16da0*/  PRMT R153, RZ, 0x7610, R153 ;  /* 0x00007610ff997816 */ /* 0x000fe20000000099 */
[----:B------:R-:W-:Y:S01]  /*16db0*/  STL [R1+0x1790], R15 ;  /* 0x0017900f01007387 */ /* 0x000fe20000100800 */
[----:B------:R-:W-:Y:S02]  /*16dc0*/  PLOP3.LUT P0, PT, PT, PT, UP2, 0x80, 0x8 ;  /* 0x000000000008781c */ /* 0x000fe40003f0f028 */
[----:B------:R-:W-:Y:S01]  /*16dd0*/  PRMT R154, RZ, 0x7610, R154 ;  /* 0x00007610ff9a7816 */ /* 0x000fe2000000009a */
[----:B------:R-:W3:Y:S01]  /*16de0*/  LDL.LU R75, [R1+0x338] ;  /* 0x00033800014b7983 */ /* 0x000ee20000300800 */
[C---:B0-----:R-:W-:Y:S02]  /*16df0*/  LOP3.LUT R10, R6.reuse, 0xd6, RZ, 0xfc, !PT ;  /* 0x000000d6060a7812 */ /* 0x041fe400078efcff */
[----:B------:R-:W-:Y:S01]  /*16e00*/  PRMT R155, RZ, 0x7610, R155 ;  /* 0x00007610ff9b7816 */ /* 0x000fe2000000009b */
[----:B------:R-:W3:Y:S01]  /*16e10*/  LDL.LU R74, [R1+0x33c] ;  /* 0x00033c00014a7983 */ /* 0x000ee20000300800 */
[----:B------:R-:W-:-:S02]  /*16e20*/  LOP3.LUT R11, R6, 0xd4, RZ, 0xfc, !PT ;  /* 0x000000d4060b7812 */ /* 0x000fc400078efcff */
[----:B------:R-:W-:Y:S01]  /*16e30*/  PRMT R156, RZ, 0x7610, R156 ;  /* 0x00007610ff9c7816 */ /* 0x000fe2000000009c */
[----:B------:R-:W3:Y:S01]  /*16e40*/  LDL.LU R164, [R1+0x340] ;  /* 0x0003400001a47983 */ /* 0x000ee20000300800 */
[----:B------:R-:W-:Y:S02]  /*16e50*/  ISETP.LT.AND P1, PT, R10, UR7, P1 ;  /* 0x000000070a007c0c */ /* 0x000fe40008f21270 */
[----:B------:R-:W-:Y:S02]  /*16e60*/  PRMT R157, RZ, 0x7610, R157 ;  /* 0x00007610ff9d7816 */ /* 0x000fe4000000009d */
[----:B------:R-:W-:Y:S01]  /*16e70*/  PRMT R158, RZ, 0x7610, R158 ;  /* 0x00007610ff9e7816 */ /* 0x000fe2000000009e */
[----:B------:R-:W-:Y:S01]  /*16e80*/  IMAD R56, R56, UR73, RZ ;  /* 0x0000004938387c24 */ /* 0x000fe2000f8e02ff */
[----:B------:R-:W-:Y:S01]  /*16e90*/  ISETP.LT.AND P0, PT, R11, UR7, P0 ;  /* 0x000000070b007c0c */ /* 0x000fe20008701270 */
[----:B------:R-:W0:Y:S01]  /*16ea0*/  LDCU UR73, c[0x0][0x3b0] ;  /* 0x00007600ff4977ac */ /* 0x000e220008000800 */
[----:B------:R-:W-:-:S02]  /*16eb0*/  PRMT R159, RZ, 0x7610, R159 ;  /* 0x00007610ff9f7816 */ /* 0x000fc4000000009f */
[----:B------:R-:W-:Y:S02]  /*16ec0*/  PRMT R109, RZ, 0x7610, R109 ;  /* 0x00007610ff6d7816 */ /* 0x000fe4000000006d */
[----:B------:R-:W-:Y:S02]  /*16ed0*/  PRMT R108, RZ, 0x7610, R108 ;  /* 0x00007610ff6c7816 */ /* 0x000fe4000000006c */
[----:B------:R-:W-:Y:S02]  /*16ee0*/  PRMT R107, RZ, 0x7610, R107 ;  /* 0x00007610ff6b7816 */ /* 0x000fe4000000006b */
[----:B------:R-:W-:Y:S02]  /*16ef0*/  PRMT R106, RZ, 0x7610, R106 ;  /* 0x00007610ff6a7816 */ /* 0x000fe4000000006a */
[----:B------:R-:W-:Y:S02]  /*16f00*/  PRMT R105, RZ, 0x7610, R105 ;  /* 0x00007610ff697816 */ /* 0x000fe40000000069 */
[----:B------:R-:W-:-:S02]  /*16f10*/  PRMT R82, RZ, 0x7610, R82 ;  /* 0x00007610ff527816 */ /* 0x000fc40000000052 */
[----:B------:R-:W-:Y:S02]  /*16f20*/  PRMT R83, RZ, 0x7610, R83 ;  /* 0x00007610ff537816 */ /* 0x000fe40000000053 */
[----:B------:R-:W-:Y:S02]  /*16f30*/  PRMT R162, RZ, 0x7610, R162 ;  /* 0x00007610ffa27816 */ /* 0x000fe400000000a2 */
[----:B------:R-:W-:Y:S02]  /*16f40*/  PRMT R163, RZ, 0x7610, R163 ;  /* 0x00007610ffa37816 */ /* 0x000fe400000000a3 */
[----:B------:R-:W-:Y:S02]  /*16f50*/  PRMT R9, RZ, 0x7610, R9 ;  /* 0x00007610ff097816 */ /* 0x000fe40000000009 */
[----:B------:R-:W-:Y:S02]  /*16f60*/  PRMT R3, RZ, 0x7610, R3 ;  /* 0x00007610ff037816 */ /* 0x000fe40000000003 */
[----:B------:R-:W-:Y:S01]  /*16f70*/  PRMT R0, RZ, 0x7610, R0 ;  /* 0x00007610ff007816 */ /* 0x000fe20000000000 */
[----:B------:R-:W-:Y:S01]  /*16f80*/  IMAD R59, R59, UR74, RZ ;  /* 0x0000004a3b3b7c24 */ /* 0x000fe2000f8e02ff */
[----:B------:R-:W0:Y:S01]  /*16f90*/  LDCU UR74, c[0x0][0x3b0] ;  /* 0x00007600ff4a77ac */ /* 0x000e220008000800 */
[----:B------:R-:W-:-:S02]  /*16fa0*/  IMAD R58, R58, UR12, RZ ;  /* 0x0000000c3a3a7c24 */ /* 0x000fc4000f8e02ff */
[----:B------:R-:W-:Y:S01]  /*16fb0*/  IMAD R57, R57, UR13, RZ ;  /* 0x0000000d39397c24 */ /* 0x000fe2000f8e02ff */
[----:B------:R-:W0:Y:S01]  /*16fc0*/  LDCU UR12, c[0x0][0x3b0] ;  /* 0x00007600ff0c77ac */ /* 0x000e220008000800 */
[----:B------:R-:W-:Y:S01]  /*16fd0*/  IMAD R63, R63, UR14, RZ ;  /* 0x0000000e3f3f7c24 */ /* 0x000fe2000f8e02ff */
[----:B------:R-:W0:Y:S01]  /*16fe0*/  LDCU UR13, c[0x0][0x3b0] ;  /* 0x00007600ff0d77ac */ /* 0x000e220008000800 */
[----:B------:R-:W0:Y:S01]  /*16ff0*/  LDCU UR14, c[0x0][0x3b0] ;  /* 0x00007600ff0e77ac */ /* 0x000e220008000800 */
[----:B------:R-:W-:Y:S01]  /*17000*/  IMAD R69, R69, UR16, RZ ;  /* 0x0000001045457c24 */ /* 0x000fe2000f8e02ff */
[----:B------:R-:W0:Y:S01]  /*17010*/  LDCU UR16, c[0x0][0x3b0] ;  /* 0x00007600ff1077ac */ /* 0x000e220008000800 */
[----:B------:R-:W0:Y:S01]  /*17020*/  LDCU UR17, c[0x0][0x3b0] ;  /* 0x00007600ff1177ac */ /* 0x000e220008000800 */
[----:B--2---:R2:W-:Y:S04]  /*17030*/  STL [R1+0x1004], R7 ;  /* 0x0010040701007387 */ /* 0x0045e80000100800 */
[----:B------:R-:W3:Y:S01]  /*17040*/  LDL.LU R128, [R1+0x344] ;  /* 0x0003440001807983 */ /* 0x000ee20000300800 */
[----:B--2---:R-:W-:-:S04]  /*17050*/  IMAD R7, R160, 0x2, R8 ;  /* 0x00000002a0077824 */ /* 0x004fc800078e0208 */
[----:B------:R-:W-:Y:S01]  /*17060*/  IMAD R8, R160, 0x2, R7 ;  /* 0x00000002a0087824 */ /* 0x000fe200078e0207 */
[----:B------:R-:W-:-:S04]  /*17070*/  LEA R10, P3, R7, R5, 0x1 ;  /* 0x00000005070a7211 */ /* 0x000fc800078608ff */
[-C--:B------:R-:W-:Y:S02]  /*17080*/  LEA.HI.X.SX32 R11, R7, R4.reuse, 0x1, P3 ;  /* 0x00000004070b7211 */ /* 0x080fe400018f0eff */
[C---:B------:R-:W-:Y:S01]  /*17090*/  LEA R12, P3, R8.reuse, R5, 0x1 ;  /* 0x00000005080c7211 */ /* 0x040fe200078608ff */
[----:B------:R2:W-:Y:S03]  /*170a0*/  STL [R1+0x179c], R10 ;  /* 0x00179c0a01007387 */ /* 0x0005e60000100800 */
[----:B------:R-:W-:Y:S01]  /*170b0*/  LEA.HI.X.SX32 R15, R8, R4, 0x1, P3 ;  /* 0x00000004080f7211 */ /* 0x000fe200018f0eff */
[----:B----4-:R-:W-:Y:S01]  /*170c0*/  STL [R1+0x1008], R18 ;  /* 0x0010081201007387 */ /* 0x010fe20000100800 */
[----:B------:R-:W-:-:S03]  /*170d0*/  PRMT R7, RZ, 0x7610, R7 ;  /* 0x00007610ff077816 */ /* 0x000fc60000000007 */
[----:B------:R-:W4:Y:S04]  /*170e0*/  LDL.LU R79, [R1+0x348] ;  /* 0x00034800014f7983 */ /* 0x000f280000300800 */
[----:B------:R0:W-:Y:S04]  /*170f0*/  STL [R1+0x1798], R11 ;  /* 0x0017980b01007387 */ /* 0x0001e80000100800 */
[----:B------:R2:W4:Y:S02]  /*17100*/  @P0 LDG.E.U16 R17, desc[UR10][R10.64] ;  /* 0x0000000a0a110981 */ /* 0x000524000c1e1500 */
[----:B--2---:R-:W-:-:S02]  /*17110*/  @P1 IMAD.MOV.U32 R10, RZ, RZ, R12 ;  /* 0x000000ffff0a1224 */ /* 0x004fc400078e000c */
[----:B0-----:R-:W-:-:S05]  /*17120*/  @P1 IMAD.MOV.U32 R11, RZ, RZ, R15 ;  /* 0x000000ffff0b1224 */ /* 0x001fca00078e000f */
[----:B------:R0:W2:Y:S04]  /*17130*/  @P1 LDG.E.U16 R7, desc[UR10][R10.64] ;  /* 0x0000000a0a071981 */ /* 0x0000a8000c1e1500 */
[----:B------:R-:W-:Y:S04]  /*17140*/  STL [R1+0x17a4], R12 ;  /* 0x0017a40c01007387 */ /* 0x000fe80000100800 */
[----:B------:R-:W-:Y:S04]  /*17150*/  STL [R1+0x17a0], R15 ;  /* 0x0017a00f01007387 */ /* 0x000fe80000100800 */
[----:B------:R-:W4:Y:S01]  /*17160*/  LDL.LU R78, [R1+0x34c] ;  /* 0x00034c00014e7983 */ /* 0x000f220000300800 */
[----:B0-----:R-:W-:-:S03]  /*17170*/  LOP3.LUT R10, R6, 0xda, RZ, 0xfc, !PT ;  /* 0x000000da060a7812 */ /* 0x001fc600078efcff */
[----:B------:R-:W4:Y:S01]  /*17180*/  LDL.LU R77, [R1+0x350] ;  /* 0x00035000014d7983 */ /* 0x000f220000300800 */
[----:B------:R-:W-:-:S03]  /*17190*/  PLOP3.LUT P1, PT, PT, PT, UP2, 0x80, 0x8 ;  /* 0x000000000008781c */ /* 0x000fc60003f2f028 */
[----:B------:R-:W4:Y:S01]  /*171a0*/  LDL.LU R130, [R1+0x354] ;  /* 0x0003540001827983 */ /* 0x000f220000300800 */
[----:B------:R-:W-:Y:S02]  /*171b0*/  LOP3.LUT R11, R6, 0xd8, RZ, 0xfc, !PT ;  /* 0x000000d8060b7812 */ /* 0x000fe400078efcff */
[----:B------:R-:W-:Y:S02]  /*171c0*/  PLOP3.LUT P0, PT, PT, PT, UP2, 0x80, 0x8 ;  /* 0x000000000008781c */ /* 0x000fe40003f0f028 */
[----:B------:R-:W-:Y:S02]  /*171d0*/  ISETP.LT.AND P1, PT, R10, UR7, P1 ;  /* 0x000000070a007c0c */ /* 0x000fe40008f21270 */
[----:B------:R-:W-:Y:S01]  /*171e0*/  ISETP.LT.AND P0, PT, R11, UR7, P0 ;  /* 0x000000070b007c0c */ /* 0x000fe20008701270 */
[----:B---3--:R-:W-:Y:S01]  /*171f0*/  IMAD R18, R128, UR25, RZ ;  /* 0x0000001980127c24 */ /* 0x008fe2000f8e02ff */
[----:B------:R-:W-:Y:S02]  /*17200*/  PRMT R161, RZ, 0x7610, R161 ;  /* 0x00007610ffa17816 */ /* 0x000fe400000000a1 */
[----:B------:R-:W-:Y:S01]  /*17210*/  PRMT R30, RZ, 0x7610, R30 ;  /* 0x00007610ff1e7816 */ /* 0x000fe2000000001e */
[----:B------:R-:W-:Y:S01]  /*17220*/  IMAD R67, R67, UR15, RZ ;  /* 0x0000000f43437c24 */ /* 0x000fe2000f8e02ff */
[----:B------:R-:W0:Y:S01]  /*17230*/  LDCU UR15, c[0x0][0x3b0] ;  /* 0x00007600ff0f77ac */ /* 0x000e220008000800 */
[----:B------:R-:W-:-:S02]  /*17240*/  IMAD R68, R68, UR19, RZ ;  /* 0x0000001344447c24 */ /* 0x000fc4000f8e02ff */
[----:B------:R-:W-:Y:S01]  /*17250*/  IMAD R73, R73, UR20, RZ ;  /* 0x0000001449497c24 */ /* 0x000fe2000f8e02ff */
[----:B------:R-:W3:Y:S01]  /*17260*/  LDCU UR19, c[0x0][0x3b0] ;  /* 0x00007600ff1377ac */ /* 0x000ee20008000800 */
[----:B------:R-:W-:Y:S02]  /*17270*/  IMAD R76, R76, UR21, RZ ;  /* 0x000000154c4c7c24 */ /* 0x000fe4000f8e02ff */
[----:B------:R-:W-:Y:S01]  /*17280*/  IMAD R75, R75, UR22, RZ ;  /* 0x000000164b4b7c24 */ /* 0x000fe2000f8e02ff */
[----:B------:R-:W0:Y:S01]  /*17290*/  LDCU UR20, c[0x0][0x3b0] ;  /* 0x00007600ff1477ac */ /* 0x000e220008000800 */
[----:B------:R-:W-:Y:S01]  /*172a0*/  IMAD R74, R74, UR23, RZ ;  /* 0x000000174a4a7c24 */ /* 0x000fe2000f8e02ff */
[----:B------:R-:W0:Y:S01]  /*172b0*/  LDCU UR21, c[0x0][0x3b0] ;  /* 0x00007600ff1577ac */ /* 0x000e220008000800 */
[----:B------:R-:W-:Y:S01]  /*172c0*/  IMAD R164, R164, UR24, RZ ;  /* 0x00000018a4a47c24 */ /* 0x000fe2000f8e02ff */
[----:B------:R-:W0:Y:S01]  /*172d0*/  LDCU UR22, c[0x0][0x3b0] ;  /* 0x00007600ff1677ac */ /* 0x000e220008000800 */
[----:B------:R-:W0:Y:S01]  /*172e0*/  LDCU UR23, c[0x0][0x3b0] ;  /* 0x00007600ff1777ac */ /* 0x000e220008000800 */
[----:B------:R-:W0:Y:S01]  /*172f0*/  LDCU UR24, c[0x0][0x3b0] ;  /* 0x00007600ff1877ac */ /* 0x000e220008000800 */
[----:B------:R-:W0:Y:S01]  /*17300*/  LDCU UR25, c[0x0][0x3b0] ;  /* 0x00007600ff1977ac */ /* 0x000e220008000800 */
[----:B--2---:R2:W-:Y:S02]  /*17310*/  STL [R1+0xffc], R7 ;  /* 0x000ffc0701007387 */ /* 0x0045e40000100800 */
[----:B--2---:R-:W-:-:S04]  /*17320*/  IMAD R7, R160, 0x2, R8 ;  /* 0x00000002a0077824 */ /* 0x004fc800078e0208 */
[----:B------:R-:W-:Y:S01]  /*17330*/  IMAD R8, R160, 0x2, R7 ;  /* 0x00000002a0087824 */ /* 0x000fe200078e0207 */
[----:B------:R-:W-:-:S04]  /*17340*/  LEA R10, P3, R7, R5, 0x1 ;  /* 0x00000005070a7211 */ /* 0x000fc800078608ff */
[-C--:B------:R-:W-:Y:S02]  /*17350*/  LEA.HI.X.SX32 R11, R7, R4.reuse, 0x1, P3 ;  /* 0x00000004070b7211 */ /* 0x080fe400018f0eff */
[C---:B------:R-:W-:Y:S01]  /*17360*/  LEA R12, P3, R8.reuse, R5, 0x1 ;  /* 0x00000005080c7211 */ /* 0x040fe200078608ff */
[----:B----4-:R2:W-:Y:S03]  /*17370*/  STL [R1+0x1000], R17 ;  /* 0x0010001101007387 */ /* 0x0105e60000100800 */
[----:B------:R-:W-:Y:S01]  /*17380*/  LEA.HI.X.SX32 R15, R8, R4, 0x1, P3 ;  /* 0x00000004080f7211 */ /* 0x000fe200018f0eff */
[----:B------:R4:W3:Y:S01]  /*17390*/  @P0 LDG.E.U16 R131, desc[UR10][R10.64] ;  /* 0x0000000a0a830981 */ /* 0x0008e2000c1e1500 */
[----:B------:R-:W-:-:S03]  /*173a0*/  PRMT R7, RZ, 0x7610, R7 ;  /* 0x00007610ff077816 */ /* 0x000fc60000000007 */
[----:B--2---:R-:W2:Y:S04]  /*173b0*/  LDL.LU R17, [R1+0x358] ;  /* 0x0003580001117983 */ /* 0x004ea80000300800 */
[----:B------:R4:W-:Y:S04]  /*173c0*/  STL [R1+0x17ac], R10 ;  /* 0x0017ac0a01007387 */ /* 0x0009e80000100800 */
[----:B------:R-:W2:Y:S04]  /*173d0*/  LDL.LU R128, [R1+0x35c] ;  /* 0x00035c0001807983 */ /* 0x000ea80000300800 */
[----:B------:R0:W-:Y:S01]  /*173e0*/  STL [R1+0x17a8], R11 ;  /* 0x0017a80b01007387 */ /* 0x0001e20000100800 */
[----:B----4-:R-:W-:-:S02]  /*173f0*/  @P1 IMAD.MOV.U32 R10, RZ, RZ, R12 ;  /* 0x000000ffff0a1224 */ /* 0x010fc400078e000c */
[----:B0-----:R-:W-:-:S05]  /*17400*/  @P1 IMAD.MOV.U32 R11, RZ, RZ, R15 ;  /* 0x000000ffff0b1224 */ /* 0x001fca00078e000f */
[----:B------:R0:W4:Y:S04]  /*17410*/  @P1 LDG.E.U16 R7, desc[UR10][R10.64] ;  /* 0x0000000a0a071981 */ /* 0x000128000c1e1500 */
[----:B------:R-:W-:Y:S04]  /*17420*/  STL [R1+0x17b4], R12 ;  /* 0x0017b40c01007387 */ /* 0x000fe80000100800 */
[----:B------:R-:W-:Y:S01]  /*17430*/  STL [R1+0x17b0], R15 ;  /* 0x0017b00f01007387 */ /* 0x000fe20000100800 */
[----:B------:R-:W-:Y:S02]  /*17440*/  PLOP3.LUT P0, PT, PT, PT, UP2, 0x80, 0x8 ;  /* 0x000000000008781c */ /* 0x000fe40003f0f028 */
[----:B0-----:R-:W-:-:S02]  /*17450*/  LOP3.LUT R11, R6, 0xdc, RZ, 0xfc, !PT ;  /* 0x000000dc060b7812 */ /* 0x001fc400078efcff */
[----:B------:R-:W-:Y:S02]  /*17460*/  LOP3.LUT R10, R6, 0xde, RZ, 0xfc, !PT ;  /* 0x000000de060a7812 */ /* 0x000fe400078efcff */
[----:B------:R-:W-:Y:S02]  /*17470*/  PLOP3.LUT P1, PT, PT, PT, UP2, 0x80, 0x8 ;  /* 0x000000000008781c */ /* 0x000fe40003f2f028 */
[----:B------:R-:W-:Y:S02]  /*17480*/  ISETP.LT.AND P0, PT, R11, UR7, P0 ;  /* 0x000000070b007c0c */ /* 0x000fe40008701270 */
[----:B------:R-:W-:Y:S02]  /*17490*/  ISETP.LT.AND P1, PT, R10, UR7, P1 ;  /* 0x000000070a007c0c */ /* 0x000fe40008f21270 */
[----:B------:R-:W-:Y:S01]  /*174a0*/  PRMT R6, RZ, 0x7610, R6 ;  /* 0x00007610ff067816 */ /* 0x000fe20000000006 */
[----:B---3--:R0:W-:Y:S04]  /*174b0*/  STL [R1+0xff8], R131 ;  /* 0x000ff88301007387 */ /* 0x0081e80000100800 */
[----:B0-----:R-:W3:Y:S04]  /*174c0*/  LDL.LU R131, [R1+0x364] ;  /* 0x0003640001837983 */ /* 0x001ee80000300800 */
[----:B----4-:R0:W-:Y:S02]  /*174d0*/  STL [R1+0xff4], R7 ;  /* 0x000ff40701007387 */ /* 0x0101e40000100800 */
[----:B0-----:R-:W-:Y:S01]  /*174e0*/  IMAD R7, R130, UR29, RZ ;  /* 0x0000001d82077c24 */ /* 0x001fe2000f8e02ff */
[----:B------:R-:W0:Y:S01]  /*174f0*/  LDCU UR29, c[0x0][0x3b0] ;  /* 0x00007600ff1d77ac */ /* 0x000e220008000800 */
[----:B------:R-:W4:Y:S04]  /*17500*/  LDL.LU R130, [R1+0x368] ;  /* 0x0003680001827983 */ /* 0x000f280000300800 */
[----:B------:R1:W-:Y:S04]  /*17510*/  STL [R1+0x8], R7 ;  /* 0x0000080701007387 */ /* 0x0003e80000100800 */
[----:B------:R-:W3:Y:S01]  /*17520*/  LDL.LU R12, [R1+0x36c] ;  /* 0x00036c00010c7983 */ /* 0x000ee20000300800 */
[----:B-1----:R-:W-:-:S05]  /*17530*/  IMAD R7, R160, 0x2, R8 ;  /* 0x00000002a0077824 */ /* 0x002fca00078e0208 */
[----:B------:R-:W-:-:S04]  /*17540*/  LEA R10, P3, R7, R5, 0x1 ;  /* 0x00000005070a7211 */ /* 0x000fc800078608ff */
[----:B------:R-:W-:-:S05]  /*17550*/  LEA.HI.X.SX32 R11, R7, R4, 0x1, P3 ;  /* 0x00000004070b7211 */ /* 0x000fca00018f0eff */
[----:B------:R-:W3:Y:S01]  /*17560*/  @P0 LDG.E.U16 R6, desc[UR10][R10.64] ;  /* 0x0000000a0a060981 */ /* 0x000ee2000c1e1500 */
[----:B--2---:R-:W-:Y:S01]  /*17570*/  IMAD R8, R17, UR30, RZ ;  /* 0x0000001e11087c24 */ /* 0x004fe2000f8e02ff */
[----:B------:R-:W-:Y:S01]  /*17580*/  PLOP3.LUT P0, PT, PT, PT, UP2, 0x80, 0x8 ;  /* 0x000000000008781c */ /* 0x000fe20003f0f028 */
[----:B------:R-:W-:Y:S01]  /*17590*/  IMAD R17, R128, UR31, RZ ;  /* 0x0000001f80117c24 */ /* 0x000fe2000f8e02ff */
[----:B------:R-:W1:Y:S02]  /*175a0*/  LDCU UR30, c[0x0][0x3b0] ;  /* 0x00007600ff1e77ac */ /* 0x000e640008000800 */
[----:B------:R2:W-:Y:S01]  /*175b0*/  STL [R1+0xc], R8 ;  /* 0x00000c0801007387 */ /* 0x0005e20000100800 */
[----:B------:R-:W-:Y:S01]  /*175c0*/  IMAD R78, R78, UR27, RZ ;  /* 0x0000001b4e4e7c24 */ /* 0x000fe2000f8e02ff */
[----:B------:R-:W0:Y:S02]  /*175d0*/  LDCU UR27, c[0x0][0x3b0] ;  /* 0x00007600ff1b77ac */ /* 0x000e240008000800 */
[----:B------:R-:W-:Y:S01]  /*175e0*/  STL [R1+0x17bc], R10 ;  /* 0x0017bc0a01007387 */ /* 0x000fe20000100800 */
[----:B------:R-:W-:Y:S01]  /*175f0*/  IMAD R77, R77, UR28, RZ ;  /* 0x0000001c4d4d7c24 */ /* 0x000fe2000f8e02ff */
[----:B------:R-:W0:Y:S02]  /*17600*/  LDCU UR28, c[0x0][0x3b0] ;  /* 0x00007600ff1c77ac */ /* 0x000e240008000800 */
[----:B------:R-:W4:Y:S01]  /*17610*/  LDL.LU R128, [R1+0x370] ;  /* 0x0003700001807983 */ /* 0x000f220000300800 */
[----:B--2---:R-:W-:Y:S01]  /*17620*/  IMAD R8, R160, 0x2, R7 ;  /* 0x00000002a0087824 */ /* 0x004fe200078e0207 */
[----:B------:R-:W2:Y:S02]  /*17630*/  LDCU UR31, c[0x0][0x3b0] ;  /* 0x00007600ff1f77ac */ /* 0x000ea40008000800 */
[----:B------:R0:W-:Y:S02]  /*17640*/  STL [R1+0x17b8], R11 ;  /* 0x0017b80b01007387 */ /* 0x0001e40000100800 */
[----:B------:R-:W-:-:S02]  /*17650*/  LEA R15, P3, R8, R5, 0x1 ;  /* 0x00000005080f7211 */ /* 0x000fc400078608ff */
[----:B------:R0:W-:Y:S04]  /*17660*/  STL [R1+0x4c], R17 ;  /* 0x00004c1101007387 */ /* 0x0001e80000100800 */
[----:B------:R-:W-:Y:S04]  /*17670*/  STL [R1+0x17c4], R15 ;  /* 0x0017c40f01007387 */ /* 0x000fe80000100800 */
[----:B---3--:R3:W-:Y:S04]  /*17680*/  STL [R1+0xff0], R6 ;  /* 0x000ff00601007387 */ /* 0x0087e80000100800 */
[----:B0-----:R-:W2:Y:S01]  /*17690*/  LDL.LU R11, [R1+0x360] ;  /* 0x00036000010b7983 */ /* 0x001ea20000300800 */
[----:B------:R-:W-:-:S02]  /*176a0*/  LEA.HI.X.SX32 R17, R8, R4, 0x1, P3 ;  /* 0x0000000408117211 */ /* 0x000fc400018f0eff */
[----:B------:R-:W-:-:S03]  /*176b0*/  PRMT R7, RZ, 0x7610, R7 ;  /* 0x00007610ff077816 */ /* 0x000fc60000000007 */
[----:B------:R-:W-:Y:S01]  /*176c0*/  STL [R1+0x17c0], R17 ;  /* 0x0017c01101007387 */ /* 0x000fe20000100800 */
[----:B---3--:R-:W0:Y:S01]  /*176d0*/  S2R R6, SR_TID.X ;  /* 0x0000000000067919 */ /* 0x008e220000002100 */
[----:B--2---:R-:W-:Y:S01]  /*176e0*/  IMAD R10, R11, UR32, RZ ;  /* 0x000000200b0a7c24 */ /* 0x004fe2000f8e02ff */
[----:B0-----:R-:W-:Y:S01]  /*176f0*/  SHF.R.U32.HI R6, RZ, 0x6, R6 ;  /* 0x00000006ff067819 */ /* 0x001fe20000011606 */
[----:B------:R-:W-:Y:S01]  /*17700*/  @P1 IMAD.MOV.U32 R11, RZ, RZ, R17 ;  /* 0x000000ffff0b1224 */ /* 0x000fe200078e0011 */
[----:B------:R-:W0:Y:S02]  /*17710*/  LDCU UR32, c[0x0][0x3b0] ;  /* 0x00007600ff2077ac */ /* 0x000e240008000800 */
[----:B------:R2:W-:Y:S02]  /*17720*/  STL [R1+0x48], R10 ;  /* 0x0000480a01007387 */ /* 0x0005e40000100800 */
[----:B--2---:R-:W-:Y:S01]  /*17730*/  @P1 IMAD.MOV.U32 R10, RZ, RZ, R15 ;  /* 0x000000ffff0a1224 */ /* 0x004fe200078e000f */
[----:B------:R-:W-:Y:S01]  /*17740*/  SGXT.U32 R6, R6, 0x1 ;  /* 0x000000010606781a */ /* 0x000fe20000000000 */
[----:B------:R-:W-:Y:S01]  /*17750*/  IMAD R17, R131, UR33, RZ ;  /* 0x0000002183117c24 */ /* 0x000fe2000f8e02ff */
[----:B------:R-:W2:Y:S01]  /*17760*/  LDL.LU R15, [R1+0x378] ;  /* 0x00037800010f7983 */ /* 0x000ea20000300800 */
[----:B------:R-:W3:Y:S03]  /*17770*/  LDCU UR33, c[0x0][0x3b0] ;  /* 0x00007600ff2177ac */ /* 0x000ee60008000800 */
[----:B------:R0:W2:Y:S01]  /*17780*/  @P1 LDG.E.U16 R7, desc[UR10][R10.64] ;  /* 0x0000000a0a071981 */ /* 0x0000a2000c1e1500 */
[----:B------:R-:W-:-:S03]  /*17790*/  PLOP3.LUT P1, PT, PT, PT, UP2, 0x80, 0x8 ;  /* 0x000000000008781c */ /* 0x000fc60003f2f028 */
[----:B------:R-:W3:Y:S01]  /*177a0*/  LDL.LU R131, [R1+0x37c] ;  /* 0x00037c0001837983 */ /* 0x000ee20000300800 */
[C---:B0-----:R-:W-:Y:S02]  /*177b0*/  LOP3.LUT R11, R6.reuse, 0xe0, RZ, 0xfc, !PT ;  /* 0x000000e0060b7812 */ /* 0x041fe400078efcff */
[----:B------:R-:W-:Y:S01]  /*177c0*/  LOP3.LUT R10, R6, 0xe2, RZ, 0xfc, !PT ;  /* 0x000000e2060a7812 */ /* 0x000fe200078efcff */
[----:B----4-:R-:W-:Y:S01]  /*177d0*/  IMAD R6, R130, UR34, RZ ;  /* 0x0000002282067c24 */ /* 0x010fe2000f8e02ff */
[----:B------:R-:W-:Y:S01]  /*177e0*/  ISETP.LT.AND P0, PT, R11, UR7, P0 ;  /* 0x000000070b007c0c */ /* 0x000fe20008701270 */
[----:B------:R-:W-:Y:S01]  /*177f0*/  IMAD R113, R113, UR19, RZ ;  /* 0x0000001371717c24 */ /* 0x000fe2000f8e02ff */
[----:B------:R-:W-:Y:S01]  /*17800*/  ISETP.LT.AND P1, PT, R10, UR7, P1 ;  /* 0x000000070a007c0c */ /* 0x000fe20008f21270 */
[----:B------:R-:W-:Y:S01]  /*17810*/  IMAD R62, R62, UR18, RZ ;  /* 0x000000123e3e7c24 */ /* 0x000fe2000f8e02ff */
[----:B------:R0:W-:Y:S01]  /*17820*/  STL [R1+0x3c], R6 ;  /* 0x00003c0601007387 */ /* 0x0001e20000100800 */
[----:B------:R-:W-:Y:S01]  /*17830*/  IMAD R114, R114, UR20, RZ ;  /* 0x0000001472727c24 */ /* 0x000fe2000f8e02ff */
[----:B------:R-:W4:Y:S01]  /*17840*/  LDCU UR18, c[0x0][0x3b0] ;  /* 0x00007600ff1277ac */ /* 0x000f220008000800 */
[----:B------:R-:W-:-:S02]  /*17850*/  IMAD R115, R115, UR21, RZ ;  /* 0x0000001573737c24 */ /* 0x000fc4000f8e02ff */
[----:B------:R-:W-:Y:S01]  /*17860*/  IMAD R116, R116, UR22, RZ ;  /* 0x0000001674747c24 */ /* 0x000fe2000f8e02ff */
[----:B------:R-:W-:Y:S01]  /*17870*/  PRMT R81, RZ, 0x7610, R81 ;  /* 0x00007610ff517816 */ /* 0x000fe20000000051 */
[----:B------:R-:W-:Y:S01]  /*17880*/  IMAD R117, R117, UR23, RZ ;  /* 0x0000001775757c24 */ /* 0x000fe2000f8e02ff */
[----:B------:R-:W0:Y:S01]  /*17890*/  LDCU UR34, c[0x0][0x3b0] ;  /* 0x00007600ff2277ac */ /* 0x000e220008000800 */
[----:B--2---:R2:W-:Y:S01]  /*178a0*/  STL [R1+0xfec], R7 ;  /* 0x000fec0701007387 */ /* 0x0045e20000100800 */
[----:B0-----:R-:W-:Y:S01]  /*178b0*/  IMAD R6, R12, UR35, RZ ;  /* 0x000000230c067c24 */ /* 0x001fe2000f8e02ff */
[----:B------:R-:W0:Y:S02]  /*178c0*/  LDCU UR35, c[0x0][0x3b0] ;  /* 0x00007600ff2377ac */ /* 0x000e240008000800 */
[----:B------:R-:W3:Y:S01]  /*178d0*/  LDL.LU R130, [R1+0x380] ;  /* 0x0003800001827983 */ /* 0x000ee20000300800 */
[----:B--2---:R-:W-:-:S05]  /*178e0*/  IMAD R7, R160, 0x2, R8 ;  /* 0x00000002a0077824 */ /* 0x004fca00078e0208 */
[----:B------:R-:W-:-:S04]  /*178f0*/  LEA R10, P3, R7, R5, 0x1 ;  /* 0x00000005070a7211 */ /* 0x000fc800078608ff */
[----:B------:R-:W-:-:S05]  /*17900*/  LEA.HI.X.SX32 R11, R7, R4, 0x1, P3 ;  /* 0x00000004070b7211 */ /* 0x000fca00018f0eff */
[----:B------:R-:W2:Y:S01]  /*17910*/  @P0 LDG.E.U16 R126, desc[UR10][R10.64] ;  /* 0x0000000a0a7e0981 */ /* 0x000ea2000c1e1500 */
[----:B------:R-:W-:-:S03]  /*17920*/  IMAD R8, R160, 0x2, R7 ;  /* 0x00000002a0087824 */ /* 0x000fc600078e0207 */
[----:B------:R0:W-:Y:S02]  /*17930*/  STL [R1+0x5c], R6 ;  /* 0x00005c0601007387 */ /* 0x0001e40000100800 */
[----:B------:R-:W-:Y:S02]  /*17940*/  LEA R12, P3, R8, R5, 0x1 ;  /* 0x00000005080c7211 */ /* 0x000fe400078608ff */
[----:B------:R-:W-:Y:S01]  /*17950*/  STL [R1+0x17cc], R10 ;  /* 0x0017cc0a01007387 */ /* 0x000fe20000100800 */
[----:B0-----:R-:W-:Y:S01]  /*17960*/  IMAD R6, R128, UR36, RZ ;  /* 0x0000002480067c24 */ /* 0x001fe2000f8e02ff */
[----:B------:R-:W-:Y:S02]  /*17970*/  PRMT R7, RZ, 0x7610, R7 ;  /* 0x00007610ff077816 */ /* 0x000fe40000000007 */
[----:B------:R-:W3:Y:S01]  /*17980*/  LDL.LU R128, [R1+0x384] ;  /* 0x0003840001807983 */ /* 0x000ee20000300800 */
[----:B------:R-:W-:Y:S01]  /*17990*/  PLOP3.LUT P0, PT, PT, PT, UP2, 0x80, 0x8 ;  /* 0x000000000008781c */ /* 0x000fe20003f0f028 */
[----:B------:R-:W0:Y:S02]  /*179a0*/  LDCU UR36, c[0x0][0x3b0] ;  /* 0x00007600ff2477ac */ /* 0x000e240008000800 */
[----:B------:R-:W-:Y:S04]  /*179b0*/  STL [R1+0x17c8], R11 ;  /* 0x0017c80b01007387 */ /* 0x000fe80000100800 */
[----:B------:R-:W-:Y:S04]  /*179c0*/  STL [R1+0x7c], R6 ;  /* 0x00007c0601007387 */ /* 0x000fe80000100800 */
[----:B------:R-:W-:Y:S04]  /*179d0*/  STL [R1+0x17d4], R12 ;  /* 0x0017d40c01007387 */ /* 0x000fe80000100800 */
[----:B--2---:R2:W-:Y:S04]  /*179e0*/  STL [R1+0xfe8], R126 ;  /* 0x000fe87e01007387 */ /* 0x0045e80000100800 */
[----:B--2---:R-:W2:Y:S04]  /*179f0*/  LDL.LU R126, [R1+0x2c9c] ;  /* 0x002c9c00017e7983 */ /* 0x004ea80000300800 */
[----:B------:R-:W2:Y:S01]  /*17a00*/  LDL.LU R11, [R1+0x374] ;  /* 0x00037400010b7983 */ /* 0x000ea20000300800 */
[----:B------:R-:W-:-:S05]  /*17a10*/  LEA.HI.X.SX32 R6, R8, R4, 0x1, P3 ;  /* 0x0000000408067211 */ /* 0x000fca00018f0eff */
[----:B------:R-:W-:Y:S01]  /*17a20*/  STL [R1+0x17d0], R6 ;  /* 0x0017d00601007387 */ /* 0x000fe20000100800 */
[----:B--2---:R-:W-:Y:S01]  /*17a30*/  IMAD R10, R11, UR37, RZ ;  /* 0x000000250b0a7c24 */ /* 0x004fe2000f8e02ff */
[----:B------:R-:W2:Y:S01]  /*17a40*/  LDCU UR37, c[0x0][0x3b0] ;  /* 0x00007600ff2577ac */ /* 0x000ea20008000800 */
[----:B------:R-:W-:-:S03]  /*17a50*/  @P1 IMAD.MOV.U32 R11, RZ, RZ, R6 ;  /* 0x000000ffff0b1224 */ /* 0x000fc600078e0006 */
[----:B------:R0:W-:Y:S02]  /*17a60*/  STL [R1+0x78], R10 ;  /* 0x0000780a01007387 */ /* 0x0001e40000100800 */
[----:B0-----:R-:W-:-:S05]  /*17a70*/  @P1 IMAD.MOV.U32 R10, RZ, RZ, R12 ;  /* 0x000000ffff0a1224 */ /* 0x001fca00078e000c */
[----:B------:R0:W2:Y:S01]  /*17a80*/  @P1 LDG.E.U16 R7, desc[UR10][R10.64] ;  /* 0x0000000a0a071981 */ /* 0x0000a2000c1e1500 */
[----:B------:R-:W0:Y:S01]  /*17a90*/  S2R R6, SR_TID.X ;  /* 0x0000000000067919 */ /* 0x000e220000002100 */
[----:B------:R-:W-:Y:S02]  /*17aa0*/  PLOP3.LUT P1, PT, PT, PT, UP2, 0x80, 0x8 ;  /* 0x000000000008781c */ /* 0x000fe40003f2f028 */
[----:B0-----:R-:W-:-:S04]  /*17ab0*/  SHF.R.U32.HI R6, RZ, 0x6, R6 ;  /* 0x00000006ff067819 */ /* 0x001fc80000011606 */
[----:B------:R-:W-:-:S04]  /*17ac0*/  SGXT.U32 R6, R6, 0x1 ;  /* 0x000000010606781a */ /* 0x000fc80000000000 */
[C---:B------:R-:W-:Y:S02]  /*17ad0*/  LOP3.LUT R11, R6.reuse, 0xe4, RZ, 0xfc, !PT ;  /* 0x000000e4060b7812 */ /* 0x040fe400078efcff */
[----:B------:R-:W-:Y:S02]  /*17ae0*/  LOP3.LUT R10, R6, 0xe6, RZ, 0xfc, !PT ;  /* 0x000000e6060a7812 */ /* 0x000fe400078efcff */
[----:B------:R-:W-:Y:S02]  /*17af0*/  ISETP.LT.AND P0, PT, R11, UR7, P0 ;  /* 0x000000070b007c0c */ /* 0x000fe40008701270 */
[----:B------:R-:W-:Y:S01]  /*17b00*/  ISETP.LT.AND P1, PT, R10, UR7, P1 ;  /* 0x000000070a007c0c */ /* 0x000fe20008f21270 */
[----:B--2---:R0:W-:Y:S02]  /*17b10*/  STL [R1+0xfe4], R7 ;  /* 0x000fe40701007387 */ /* 0x0041e40000100800 */
[----:B0-----:R-:W-:Y:S01]  /*17b20*/  IMAD R7, R15, UR38, RZ ;  /* 0x000000260f077c24 */ /* 0x001fe2000f8e02ff */
[----:B------:R-:W0:Y:S04]  /*17b30*/  LDCU UR38, c[0x0][0x3b0] ;  /* 0x00007600ff2677ac */ /* 0x000e280008000800 */
[----:B------:R2:W-:Y:S01]  /*17b40*/  STL [R1+0x6c], R7 ;  /* 0x00006c0701007387 */ /* 0x0005e20000100800 */
[----:B---3--:R-:W-:Y:S01]  /*17b50*/  IMAD R6, R131, UR39, RZ ;  /* 0x0000002783067c24 */ /* 0x008fe2000f8e02ff */
[----:B------:R-:W3:Y:S02]  /*17b60*/  LDCU UR39, c[0x0][0x3b0] ;  /* 0x00007600ff2777ac */ /* 0x000ee40008000800 */
[----:B------:R-:W3:Y:S01]  /*17b70*/  LDL.LU R12, [R1+0x390] ;  /* 0x00039000010c7983 */ /* 0x000ee20000300800 */
[----:B--2---:R-:W-:-:S05]  /*17b80*/  IMAD R7, R160, 0x2, R8 ;  /* 0x00000002a0077824 */ /* 0x004fca00078e0208 */
[----:B------:R-:W-:-:S04]  /*17b90*/  LEA R10, P3, R7, R5, 0x1 ;  /* 0x00000005070a7211 */ /* 0x000fc800078608ff */
[----:B------:R-:W-:-:S05]  /*17ba0*/  LEA.HI.X.SX32 R11, R7, R4, 0x1, P3 ;  /* 0x00000004070b7211 */ /* 0x000fca00018f0eff */
[----:B------:R-:W2:Y:S01]  /*17bb0*/  @P0 LDG.E.U16 R127, desc[UR10][R10.64] ;  /* 0x0000000a0a7f0981 */ /* 0x000ea2000c1e1500 */
[----:B------:R-:W-:-:S03]  /*17bc0*/  IMAD R8, R160, 0x2, R7 ;  /* 0x00000002a0087824 */ /* 0x000fc600078e0207 */
[----:B------:R0:W-:Y:S04]  /*17bd0*/  STL [R1+0xbc], R6 ;  /* 0x0000bc0601007387 */ /* 0x0001e80000100800 */
[----:B------:R-:W3:Y:S01]  /*17be0*/  LDL.LU R131, [R1+0x394] ;  /* 0x0003940001837983 */ /* 0x000ee20000300800 */
[----:B0-----:R-:W-:Y:S02]  /*17bf0*/  IMAD R6, R130, UR40, RZ ;  /* 0x0000002882067c24 */ /* 0x001fe4000f8e02ff */
[----:B------:R-:W-:Y:S01]  /*17c00*/  IMAD R15, R128, UR41, RZ ;  /* 0x00000029800f7c24 */ /* 0x000fe2000f8e02ff */
[----:B------:R-:W-:Y:S01]  /*17c10*/  PLOP3.LUT P0, PT, PT, PT, UP2, 0x80, 0x8 ;  /* 0x000000000008781c */ /* 0x000fe20003f0f028 */
[----:B------:R-:W0:Y:S01]  /*17c20*/  LDCU UR40, c[0x0][0x3b0] ;  /* 0x00007600ff2877ac */ /* 0x000e220008000800 */
[----:B------:R1:W-:Y:S01]  /*17c30*/  STL [R1+0xcc], R6 ;  /* 0x0000cc0601007387 */ /* 0x0003e20000100800 */
[----:B------:R-:W0:Y:S03]  /*17c40*/  LDCU UR41, c[0x0][0x3b0] ;  /* 0x00007600ff2977ac */ /* 0x000e260008000800 */
[----:B------:R-:W-:Y:S04]  /*17c50*/  STL [R1+0x17dc], R10 ;  /* 0x0017dc0a01007387 */ /* 0x000fe80000100800 */
[----:B------:R-:W3:Y:S01]  /*17c60*/  LDL.LU R7, [R1+0x38c] ;  /* 0x00038c0001077983 */ /* 0x000ee20000300800 */
[----:B-1----:R-:W-:-:S03]  /*17c70*/  LEA R6, P3, R8, R5, 0x1 ;  /* 0x0000000508067211 */ /* 0x002fc600078608ff */
[----:B------:R-:W-:Y:S04]  /*17c80*/  STL [R1+0x17d8], R11 ;  /* 0x0017d80b01007387 */ /* 0x000fe80000100800 */
[----:B------:R-:W3:Y:S04]  /*17c90*/  LDL.LU R130, [R1+0x398] ;  /* 0x0003980001827983 */ /* 0x000ee80000300800 */
[----:B------:R-:W-:Y:S04]  /*17ca0*/  STL [R1+0x17e4], R6 ;  /* 0x0017e40601007387 */ /* 0x000fe80000100800 */
[----:B--2---:R1:W-:Y:S04]  /*17cb0*/  STL [R1+0xfe0], R127 ;  /* 0x000fe07f01007387 */ /* 0x0043e80000100800 */
[----:B-1----:R-:W2:Y:S04]  /*17cc0*/  LDL.LU R127, [R1+0x2c98] ;  /* 0x002c9800017f7983 */ /* 0x002ea80000300800 */
[----:B------:R-:W2:Y:S01]  /*17cd0*/  LDL.LU R11, [R1+0x388] ;  /* 0x00038800010b7983 */ /* 0x000ea20000300800 */
[----:B------:R-:W-:-:S05]  /*17ce0*/  LEA.HI.X.SX32 R128, R8, R4, 0x1, P3 ;  /* 0x0000000408807211 */ /* 0x000fca00018f0eff */
[----:B------:R1:W-:Y:S01]  /*17cf0*/  STL [R1+0x17e0], R128 ;  /* 0x0017e08001007387 */ /* 0x0003e20000100800 */
[----:B--2---:R-:W-:Y:S01]  /*17d00*/  IMAD R10, R11, UR42, RZ ;  /* 0x0000002a0b0a7c24 */ /* 0x004fe2000f8e02ff */
[----:B------:R-:W2:Y:S01]  /*17d10*/  LDCU UR42, c[0x0][0x3b0] ;  /* 0x00007600ff2a77ac */ /* 0x000ea20008000800 */
[----:B------:R-:W-:-:S03]  /*17d20*/  @P1 IMAD.MOV.U32 R11, RZ, RZ, R128 ;  /* 0x000000ffff0b1224 */ /* 0x000fc600078e0080 */
[----:B------:R0:W-:Y:S01]  /*17d30*/  STL [R1+0xb8], R10 ;  /* 0x0000b80a01007387 */ /* 0x0001e20000100800 */
[----:B---3--:R-:W-:Y:S01]  /*17d40*/  IMAD R7, R7, UR43, RZ ;  /* 0x0000002b07077c24 */ /* 0x008fe2000f8e02ff */
[----:B------:R-:W3:Y:S02]  /*17d50*/  LDCU UR43, c[0x0][0x3b0] ;  /* 0x00007600ff2b77ac */ /* 0x000ee40008000800 */
[----:B-1----:R-:W2:Y:S01]  /*17d60*/  LDL.LU R128, [R1+0x2c94] ;  /* 0x002c940001807983 */ /* 0x002ea20000300800 */
[----:B0-----:R-:W-:-:S05]  /*17d70*/  @P1 IMAD.MOV.U32 R10, RZ, RZ, R6 ;  /* 0x000000ffff0a1224 */ /* 0x001fca00078e0006 */
[----:B------:R0:W2:Y:S01]  /*17d80*/  @P1 LDG.E.U16 R14, desc[UR10][R10.64] ;  /* 0x0000000a0a0e1981 */ /* 0x0000a2000c1e1500 */
[----:B------:R-:W1:Y:S01]  /*17d90*/  S2R R6, SR_TID.X ;  /* 0x0000000000067919 */ /* 0x000e620000002100 */
[----:B------:R-:W-:Y:S02]  /*17da0*/  PLOP3.LUT P1, PT, PT, PT, UP2, 0x80, 0x8 ;  /* 0x000000000008781c */ /* 0x000fe40003f2f028 */
[----:B-1----:R-:W-:-:S04]  /*17db0*/  SHF.R.U32.HI R6, RZ, 0x6, R6 ;  /* 0x00000006ff067819 */ /* 0x002fc80000011606 */
[----:B------:R-:W-:-:S04]  /*17dc0*/  SGXT.U32 R6, R6, 0x1 ;  /* 0x000000010606781a */ /* 0x000fc80000000000 */
[C---:B0-----:R-:W-:Y:S02]  /*17dd0*/  LOP3.LUT R11, R6.reuse, 0xe8, RZ, 0xfc, !PT ;  /* 0x000000e8060b7812 */ /* 0x041fe400078efcff */
[----:B------:R-:W-:Y:S02]  /*17de0*/  LOP3.LUT R10, R6, 0xea, RZ, 0xfc, !PT ;  /* 0x000000ea060a7812 */ /* 0x000fe400078efcff */
[----:B------:R-:W-:Y:S02]  /*17df0*/  ISETP.LT.AND P0, PT, R11, UR7, P0 ;  /* 0x000000070b007c0c */ /* 0x000fe40008701270 */
[----:B------:R-:W-:Y:S01]  /*17e00*/  ISETP.LT.AND P1, PT, R10, UR7, P1 ;  /* 0x000000070a007c0c */ /* 0x000fe20008f21270 */
[----:B--2---:R0:W-:Y:S04]  /*17e10*/  STL [R1+0xfdc], R14 ;  /* 0x000fdc0e01007387 */ /* 0x0041e80000100800 */
[----:B0-----:R-:W2:Y:S04]  /*17e20*/  LDL.LU R14, [R1+0x3a0] ;  /* 0x0003a000010e7983 */ /* 0x001ea80000300800 */
[----:B------:R0:W-:Y:S02]  /*17e30*/  STL [R1+0xac], R7 ;  /* 0x0000ac0701007387 */ /* 0x0001e40000100800 */
[----:B0-----:R-:W-:-:S05]  /*17e40*/  IMAD R7, R160, 0x2, R8 ;  /* 0x00000002a0077824 */ /* 0x001fca00078e0208 */
[----:B------:R-:W-:-:S04]  /*17e50*/  LEA R10, P3, R7, R5, 0x1 ;  /* 0x00000005070a7211 */ /* 0x000fc800078608ff */
[----:B------:R-:W-:-:S05]  /*17e60*/  LEA.HI.X.SX32 R11, R7, R4, 0x1, P3 ;  /* 0x00000004070b7211 */ /* 0x000fca00018f0eff */
[----:B------:R-:W2:Y:S01]  /*17e70*/  @P0 LDG.E.U16 R129, desc[UR10][R10.64] ;  /* 0x0000000a0a810981 */ /* 0x000ea2000c1e1500 */
[----:B------:R-:W-:Y:S02]  /*17e80*/  IMAD R6, R12, UR44, RZ ;  /* 0x0000002c0c067c24 */ /* 0x000fe4000f8e02ff */
[--C-:B------:R-:W-:Y:S02]  /*17e90*/  IMAD R8, R160, 0x2, R7.reuse ;  /* 0x00000002a0087824 */ /* 0x100fe400078e0207 */
[----:B------:R-:W-:Y:S01]  /*17ea0*/  IMAD R130, R130, UR46, RZ ;  /* 0x0000002e82827c24 */ /* 0x000fe2000f8e02ff */
[----:B------:R0:W-:Y:S01]  /*17eb0*/  STL [R1+0xd8], R6 ;  /* 0x0000d80601007387 */ /* 0x0001e20000100800 */
[----:B------:R-:W-:Y:S01]  /*17ec0*/  PRMT R7, RZ, 0x7610, R7 ;  /* 0x00007610ff077816 */ /* 0x000fe20000000007 */
[----:B------:R-:W1:Y:S02]  /*17ed0*/  LDCU UR44, c[0x0][0x3b0] ;  /* 0x00007600ff2c77ac */ /* 0x000e640008000800 */
[----:B------:R-:W3:Y:S01]  /*17ee0*/  LDL.LU R12, [R1+0x3a4] ;  /* 0x0003a400010c7983 */ /* 0x000ee20000300800 */
[----:B------:R-:W-:Y:S01]  /*17ef0*/  PLOP3.LUT P0, PT, PT, PT, UP2, 0x80, 0x8 ;  /* 0x000000000008781c */ /* 0x000fe20003f0f028 */
[----:B------:R-:W-:Y:S01]  /*17f00*/  IMAD R118, R118, UR24, RZ ;  /* 0x0000001876767c24 */ /* 0x000fe2000f8e02ff */
[----:B------:R-:W1:Y:S01]  /*17f10*/  LDCU UR46, c[0x0][0x3b0] ;  /* 0x00007600ff2e77ac */ /* 0x000e620008000800 */
[----:B0-----:R-:W-:Y:S01]  /*17f20*/  IMAD R6, R131, UR45, RZ ;  /* 0x0000002d83067c24 */ /* 0x001fe2000f8e02ff */
[----:B------:R-:W0:Y:S01]  /*17f30*/  LDCU UR45, c[0x0][0x3b0] ;  /* 0x00007600ff2d77ac */ /* 0x000e220008000800 */
[----:B------:R-:W3:Y:S04]  /*17f40*/  LDL.LU R131, [R1+0x3a8] ;  /* 0x0003a80001837983 */ /* 0x000ee80000300800 */
[----:B------:R1:W-:Y:S04]  /*17f50*/  STL [R1+0xe8], R6 ;  /* 0x0000e80601007387 */ /* 0x0003e80000100800 */
[----:B------:R-:W-:Y:S01]  /*17f60*/  STL [R1+0x17ec], R10 ;  /* 0x0017ec0a01007387 */ /* 0x000fe20000100800 */
[----:B-1----:R-:W-:-:S03]  /*17f70*/  LEA R6, P3, R8, R5, 0x1 ;  /* 0x0000000508067211 */ /* 0x002fc600078608ff */
[----:B------:R-:W-:Y:S04]  /*17f80*/  STL [R1+0x17e8], R11 ;  /* 0x0017e80b01007387 */ /* 0x000fe80000100800 */
[----:B------:R-:W-:Y:S04]  /*17f90*/  STL [R1+0xfc], R130 ;  /* 0x0000fc8201007387 */ /* 0x000fe80000100800 */
        /* <DEDUP_REMOVED lines=9> */
[----:B------:R0:W-:Y:S04]  /*18030*/  STL [R1+0xf8], R10 ;  /* 0x0000f80a01007387 */ /* 0x0001e80000100800 */
        /* <DEDUP_REMOVED lines=9> */
[----:B------:R-:W-:Y:S01]  /*180d0*/  ISETP.LT.AND P0, PT, R11, UR7, P0 ;  /* 0x000000070b007c0c */ /* 0x000fe20008701270 */
[----:B---3--:R-:W-:Y:S01]  /*180e0*/  IMAD R11, R12, UR50, RZ ;  /* 0x000000320c0b7c24 */ /* 0x008fe2000f8e02ff */
[----:B------:R-:W-:Y:S01]  /*180f0*/  ISETP.LT.AND P1, PT, R10, UR7, P1 ;  /* 0x000000070a007c0c */ /* 0x000fe20008f21270 */
[----:B------:R-:W-:Y:S01]  /*18100*/  IMAD R131, R131, UR51, RZ ;  /* 0x0000003383837c24 */ /* 0x000fe2000f8e02ff */
[----:B------:R-:W-:Y:S01]  /*18110*/  PRMT R6, RZ, 0x7610, R6 ;  /* 0x00007610ff067816 */ /* 0x000fe20000000006 */
[----:B------:R-:W-:Y:S01]  /*18120*/  IMAD R119, R119, UR25, RZ ;  /* 0x0000001977777c24 */ /* 0x000fe2000f8e02ff */
[----:B------:R-:W0:Y:S01]  /*18130*/  LDCU UR51, c[0x0][0x3b0] ;  /* 0x00007600ff3377ac */ /* 0x000e220008000800 */
[----:B------:R-:W-:-:S02]  /*18140*/  IMAD R121, R121, UR27, RZ ;  /* 0x0000001b79797c24 */ /* 0x000fc4000f8e02ff */
[----:B------:R-:W-:Y:S01]  /*18150*/  IMAD R122, R122, UR28, RZ ;  /* 0x0000001c7a7a7c24 */ /* 0x000fe2000f8e02ff */
[----:B------:R-:W1:Y:S01]  /*18160*/  LDCU UR50, c[0x0][0x3b0] ;  /* 0x00007600ff3277ac */ /* 0x000e620008000800 */
[----:B--2---:R2:W-:Y:S02]  /*18170*/  STL [R1+0xfd4], R7 ;  /* 0x000fd40701007387 */ /* 0x0045e40000100800 */
[----:B--2---:R-:W-:Y:S01]  /*18180*/  IMAD R7, R14, UR48, RZ ;  /* 0x000000300e077c24 */ /* 0x004fe2000f8e02ff */
[----:B------:R-:W2:Y:S04]  /*18190*/  LDCU UR48, c[0x0][0x3b0] ;  /* 0x00007600ff3077ac */ /* 0x000ea80008000800 */
[----:B------:R3:W-:Y:S02]  /*181a0*/  STL [R1+0xec], R7 ;  /* 0x0000ec0701007387 */ /* 0x0007e40000100800 */
[----:B---3--:R-:W-:-:S02]  /*181b0*/  IMAD R7, R160, 0x2, R8 ;  /* 0x00000002a0077824 */ /* 0x008fc400078e0208 */
[----:B------:R3:W-:Y:S03]  /*181c0*/  STL [R1+0x11c], R11 ;  /* 0x00011c0b01007387 */ /* 0x0007e60000100800 */
[----:B------:R-:W-:-:S04]  /*181d0*/  LEA R10, P3, R7, R5, 0x1 ;  /* 0x00000005070a7211 */ /* 0x000fc800078608ff */
[----:B---3--:R-:W-:-:S05]  /*181e0*/  LEA.HI.X.SX32 R11, R7, R4, 0x1, P3 ;  /* 0x00000004070b7211 */ /* 0x008fca00018f0eff */
[----:B------:R-:W3:Y:S01]  /*181f0*/  @P0 LDG.E.U16 R6, desc[UR10][R10.64] ;  /* 0x0000000a0a060981 */ /* 0x000ee2000c1e1500 */
[----:B------:R-:W-:-:S03]  /*18200*/  IMAD R8, R160, 0x2, R7 ;  /* 0x00000002a0087824 */ /* 0x000fc600078e0207 */
[----:B------:R-:W-:Y:S02]  /*18210*/  STL [R1+0x17fc], R10 ;  /* 0x0017fc0a01007387 */ /* 0x000fe40000100800 */
[C---:B------:R-:W-:Y:S02]  /*18220*/  LEA R12, P3, R8.reuse, R5, 0x1 ;  /* 0x00000005080c7211 */ /* 0x040fe400078608ff */
[----:B------:R0:W-:Y:S04]  /*18230*/  STL [R1+0x17f8], R11 ;  /* 0x0017f80b01007387 */ /* 0x0001e80000100800 */
[----:B------:R0:W-:Y:S04]  /*18240*/  STL [R1+0x138], R131 ;  /* 0x0001388301007387 */ /* 0x0001e80000100800 */
[----:B------:R-:W-:Y:S04]  /*18250*/  STL [R1+0x1804], R12 ;  /* 0x0018040c01007387 */ /* 0x000fe80000100800 */
[----:B---3--:R3:W-:Y:S04]  /*18260*/  STL [R1+0xfd0], R6 ;  /* 0x000fd00601007387 */ /* 0x0087e80000100800 */
[----:B0-----:R-:W2:Y:S01]  /*18270*/  LDL.LU R11, [R1+0x3ac] ;  /* 0x0003ac00010b7983 */ /* 0x001ea20000300800 */
[----:B------:R-:W-:-:S02]  /*18280*/  LEA.HI.X.SX32 R131, R8, R4, 0x1, P3 ;  /* 0x0000000408837211 */ /* 0x000fc400018f0eff */
[----:B------:R-:W-:-:S03]  /*18290*/  PRMT R7, RZ, 0x7610, R7 ;  /* 0x00007610ff077816 */ /* 0x000fc60000000007 */
[----:B------:R0:W-:Y:S01]  /*182a0*/  STL [R1+0x1800], R131 ;  /* 0x0018008301007387 */ /* 0x0001e20000100800 */
[----:B---3--:R-:W3:Y:S01]  /*182b0*/  S2R R6, SR_TID.X ;  /* 0x0000000000067919 */ /* 0x008ee20000002100 */
[----:B--2---:R-:W-:Y:S01]  /*182c0*/  IMAD R10, R11, UR52, RZ ;  /* 0x000000340b0a7c24 */ /* 0x004fe2000f8e02ff */
[----:B---3--:R-:W-:Y:S01]  /*182d0*/  SHF.R.U32.HI R6, RZ, 0x6, R6 ;  /* 0x00000006ff067819 */ /* 0x008fe20000011606 */
[----:B------:R-:W-:Y:S01]  /*182e0*/  @P1 IMAD.MOV.U32 R11, RZ, RZ, R131 ;  /* 0x000000ffff0b1224 */ /* 0x000fe200078e0083 */
[----:B------:R-:W-:Y:S01]  /*182f0*/  PLOP3.LUT P0, PT, PT, PT, UP2, 0x80, 0x8 ;  /* 0x000000000008781c */ /* 0x000fe20003f0f028 */
[----:B------:R-:W-:Y:S01]  /*18300*/  IMAD R14, R80, UR49, RZ ;  /* 0x00000031500e7c24 */ /* 0x000fe2000f8e02ff */
[----:B------:R2:W-:Y:S01]  /*18310*/  STL [R1+0x12c], R10 ;  /* 0x00012c0a01007387 */ /* 0x0005e20000100800 */
[----:B------:R-:W-:Y:S01]  /*18320*/  SGXT.U32 R6, R6, 0x1 ;  /* 0x000000010606781a */ /* 0x000fe20000000000 */
[----:B0-----:R-:W-:Y:S01]  /*18330*/  IMAD R131, R87, UR56, RZ ;  /* 0x0000003857837c24 */ /* 0x001fe2000f8e02ff */
[----:B------:R-:W-:Y:S01]  /*18340*/  PRMT R80, RZ, 0x7610, R80 ;  /* 0x00007610ff507816 */ /* 0x000fe20000000050 */
[----:B------:R-:W0:Y:S01]  /*18350*/  LDCU UR49, c[0x0][0x3b0] ;  /* 0x00007600ff3177ac */ /* 0x000e220008000800 */
[----:B------:R-:W-:-:S02]  /*18360*/  IMAD R123, R123, UR29, RZ ;  /* 0x0000001d7b7b7c24 */ /* 0x000fc4000f8e02ff */
[----:B------:R-:W-:Y:S01]  /*18370*/  IMAD R124, R124, UR30, RZ ;  /* 0x0000001e7c7c7c24 */ /* 0x000fe2000f8e02ff */
[----:B------:R-:W3:Y:S01]  /*18380*/  LDCU UR52, c[0x0][0x3b0] ;  /* 0x00007600ff3477ac */ /* 0x000ee20008000800 */
[----:B--2---:R-:W-:Y:S01]  /*18390*/  @P1 IMAD.MOV.U32 R10, RZ, RZ, R12 ;  /* 0x000000ffff0a1224 */ /* 0x004fe200078e000c */
[----:B------:R-:W-:Y:S01]  /*183a0*/  PRMT R87, RZ, 0x7610, R87 ;  /* 0x00007610ff577816 */ /* 0x000fe20000000057 */
[----:B------:R-:W-:Y:S01]  /*183b0*/  IMAD R125, R125, UR31, RZ ;  /* 0x0000001f7d7d7c24 */ /* 0x000fe2000f8e02ff */
[----:B------:R-:W2:Y:S02]  /*183c0*/  LDCU UR56, c[0x0][0x3b0] ;  /* 0x00007600ff3877ac */ /* 0x000ea40008000800 */
[----:B------:R0:W2:Y:S01]  /*183d0*/  @P1 LDG.E.U16 R7, desc[UR10][R10.64] ;  /* 0x0000000a0a071981 */ /* 0x0000a2000c1e1500 */
[----:B------:R-:W-:Y:S02]  /*183e0*/  PLOP3.LUT P1, PT, PT, PT, UP2, 0x80, 0x8 ;  /* 0x000000000008781c */ /* 0x000fe40003f2f028 */
[----:B0-----:R-:W-:-:S02]  /*183f0*/  LOP3.LUT R11, R6, 0xf0, RZ, 0xfc, !PT ;  /* 0x000000f0060b7812 */ /* 0x001fc400078efcff */
[----:B------:R-:W-:Y:S02]  /*18400*/  LOP3.LUT R10, R6, 0xf2, RZ, 0xfc, !PT ;  /* 0x000000f2060a7812 */ /* 0x000fe400078efcff */
[----:B------:R-:W-:Y:S01]  /*18410*/  ISETP.LT.AND P0, PT, R11, UR7, P0 ;  /* 0x000000070b007c0c */ /* 0x000fe20008701270 */
[----:B------:R-:W-:Y:S01]  /*18420*/  IMAD R11, R86, UR55, RZ ;  /* 0x00000037560b7c24 */ /* 0x000fe2000f8e02ff */
[----:B------:R-:W-:Y:S01]  /*18430*/  ISETP.LT.AND P1, PT, R10, UR7, P1 ;  /* 0x000000070a007c0c */ /* 0x000fe20008f21270 */
[----:B------:R-:W-:Y:S01]  /*18440*/  IMAD R126, R126, UR32, RZ ;  /* 0x000000207e7e7c24 */ /* 0x000fe2000f8e02ff */
[----:B--2---:R0:W-:Y:S01]  /*18450*/  STL [R1+0xfcc], R7 ;  /* 0x000fcc0701007387 */ /* 0x0041e20000100800 */
[----:B------:R-:W-:Y:S01]  /*18460*/  PRMT R86, RZ, 0x7610, R86 ;  /* 0x00007610ff567816 */ /* 0x000fe20000000056 */
[----:B------:R-:W-:Y:S01]  /*18470*/  IMAD R127, R127, UR33, RZ ;  /* 0x000000217f7f7c24 */ /* 0x000fe2000f8e02ff */
[----:B------:R-:W2:Y:S01]  /*18480*/  LDCU UR55, c[0x0][0x3b0] ;  /* 0x00007600ff3777ac */ /* 0x000ea20008000800 */
[----:B0-----:R-:W-:Y:S01]  /*18490*/  IMAD R7, R84, UR53, RZ ;  /* 0x0000003554077c24 */ /* 0x001fe2000f8e02ff */
[----:B------:R-:W-:Y:S01]  /*184a0*/  PRMT R84, RZ, 0x7610, R84 ;  /* 0x00007610ff547816 */ /* 0x000fe20000000054 */
[----:B------:R-:W0:Y:S03]  /*184b0*/  LDCU UR53, c[0x0][0x3b0] ;  /* 0x00007600ff3577ac */ /* 0x000e260008000800 */
[----:B------:R1:W-:Y:S02]  /*184c0*/  STL [R1+0x128], R7 ;  /* 0x0001280701007387 */ /* 0x0003e40000100800 */
[----:B-1----:R-:W-:Y:S01]  /*184d0*/  IMAD R7, R85, UR54, RZ ;  /* 0x0000003655077c24 */ /* 0x002fe2000f8e02ff */
[----:B------:R-:W-:Y:S01]  /*184e0*/  PRMT R85, RZ, 0x7610, R85 ;  /* 0x00007610ff557816 */ /* 0x000fe20000000055 */
[----:B------:R-:W1:Y:S03]  /*184f0*/  LDCU UR54, c[0x0][0x3b0] ;  /* 0x00007600ff3677ac */ /* 0x000e660008000800 */
[----:B------:R0:W-:Y:S02]  /*18500*/  STL [R1+0x15c], R7 ;  /* 0x00015c0701007387 */ /* 0x0001e40000100800 */
[----:B0-----:R-:W-:-:S02]  /*18510*/  IMAD R7, R160, 0x2, R8 ;  /* 0x00000002a0077824 */ /* 0x001fc400078e0208 */
[----:B------:R0:W-:Y:S03]  /*18520*/  STL [R1+0x168], R11 ;  /* 0x0001680b01007387 */ /* 0x0001e60000100800 */
[----:B------:R-:W-:Y:S01]  /*18530*/  LEA R10, P3, R7, R5, 0x1 ;  /* 0x00000005070a7211 */ /* 0x000fe200078608ff */
[----:B------:R-:W-:-:S03]  /*18540*/  IMAD R8, R160, 0x2, R7 ;  /* 0x00000002a0087824 */ /* 0x000fc600078e0207 */
[----:B0-----:R-:W-:Y:S01]  /*18550*/  LEA.HI.X.SX32 R11, R7, R4, 0x1, P3 ;  /* 0x00000004070b7211 */ /* 0x001fe200018f0eff */
[----:B------:R-:W-:Y:S01]  /*18560*/  STL [R1+0x180c], R10 ;  /* 0x00180c0a01007387 */ /* 0x000fe20000100800 */
[----:B------:R-:W-:-:S03]  /*18570*/  LEA R12, P3, R8, R5, 0x1 ;  /* 0x00000005080c7211 */ /* 0x000fc600078608ff */
[----:B------:R-:W-:Y:S04]  /*18580*/  STL [R1+0x1808], R11 ;  /* 0x0018080b01007387 */ /* 0x000fe80000100800 */
[----:B------:R0:W-:Y:S01]  /*18590*/  STL [R1+0x178], R131 ;  /* 0x0001788301007387 */ /* 0x0001e20000100800 */
[----:B------:R-:W-:-:S03]  /*185a0*/  PRMT R7, RZ, 0x7610, R7 ;  /* 0x00007610ff077816 */ /* 0x000fc60000000007 */
[----:B------:R1:W2:Y:S01]  /*185b0*/  @P0 LDG.E.U16 R13, desc[UR10][R10.64] ;  /* 0x0000000a0a0d0981 */ /* 0x0002a2000c1e1500 */
[----:B0-----:R-:W-:Y:S01]  /*185c0*/  LEA.HI.X.SX32 R131, R8, R4, 0x1, P3 ;  /* 0x0000000408837211 */ /* 0x001fe200018f0eff */
[----:B-1----:R-:W-:-:S04]  /*185d0*/  @P1 IMAD.MOV.U32 R10, RZ, RZ, R12 ;  /* 0x000000ffff0a1224 */ /* 0x002fc800078e000c */
[----:B------:R-:W-:-:S05]  /*185e0*/  @P1 IMAD.MOV.U32 R11, RZ, RZ, R131 ;  /* 0x000000ffff0b1224 */ /* 0x000fca00078e0083 */
[----:B------:R0:W3:Y:S04]  /*185f0*/  @P1 LDG.E.U16 R7, desc[UR10][R10.64] ;  /* 0x0000000a0a071981 */ /* 0x0000e8000c1e1500 */
[----:B------:R-:W-:Y:S01]  /*18600*/  STL [R1+0x1814], R12 ;  /* 0x0018140c01007387 */ /* 0x000fe20000100800 */
[----:B------:R-:W-:Y:S02]  /*18610*/  PLOP3.LUT P0, PT, PT, PT, UP2, 0x80, 0x8 ;  /* 0x000000000008781c */ /* 0x000fe40003f0f028 */
[----:B------:R-:W-:Y:S02]  /*18620*/  PLOP3.LUT P1, PT, PT, PT, UP2, 0x80, 0x8 ;  /* 0x000000000008781c */ /* 0x000fe40003f2f028 */
[C---:B0-----:R-:W-:Y:S02]  /*18630*/  LOP3.LUT R11, R6.reuse, 0xf4, RZ, 0xfc, !PT ;  /* 0x000000f4060b7812 */ /* 0x041fe400078efcff */
[----:B------:R-:W-:-:S02]  /*18640*/  LOP3.LUT R10, R6, 0xf6, RZ, 0xfc, !PT ;  /* 0x000000f6060a7812 */ /* 0x000fc400078efcff */
[----:B------:R-:W-:Y:S01]  /*18650*/  ISETP.LT.AND P0, PT, R11, UR7, P0 ;  /* 0x000000070b007c0c */ /* 0x000fe20008701270 */
[----:B------:R-:W-:Y:S01]  /*18660*/  IMAD R11, R91, UR60, RZ ;  /* 0x0000003c5b0b7c24 */ /* 0x000fe2000f8e02ff */
[----:B------:R-:W-:Y:S01]  /*18670*/  ISETP.LT.AND P1, PT, R10, UR7, P1 ;  /* 0x000000070a007c0c */ /* 0x000fe20008f21270 */
[----:B------:R-:W-:Y:S01]  /*18680*/  IMAD R129, R129, UR35, RZ ;  /* 0x0000002381817c24 */ /* 0x000fe2000f8e02ff */
[----:B--2---:R-:W-:Y:S01]  /*18690*/  STL [R1+0xfc8], R13 ;  /* 0x000fc80d01007387 */ /* 0x004fe20000100800 */
[----:B------:R-:W-:Y:S01]  /*186a0*/  PRMT R91, RZ, 0x7610, R91 ;  /* 0x00007610ff5b7816 */ /* 0x000fe2000000005b */
[----:B------:R-:W-:Y:S01]  /*186b0*/  IMAD R130, R130, UR36, RZ ;  /* 0x0000002482827c24 */ /* 0x000fe2000f8e02ff */
[----:B------:R-:W0:Y:S01]  /*186c0*/  LDCU UR60, c[0x0][0x3b0] ;  /* 0x00007600ff3c77ac */ /* 0x000e220008000800 */
[----:B------:R-:W-:Y:S04]  /*186d0*/  STL [R1+0x1810], R131 ;  /* 0x0018108301007387 */ /* 0x000fe80000100800 */
[----:B---3--:R1:W-:Y:S02]  /*186e0*/  STL [R1+0xfc4], R7 ;  /* 0x000fc40701007387 */ /* 0x0083e40000100800 */
[----:B-1----:R-:W-:-:S02]  /*186f0*/  IMAD R7, R89, UR58, RZ ;  /* 0x0000003a59077c24 */ /* 0x002fc4000f8e02ff */
[----:B------:R-:W-:Y:S01]  /*18700*/  IMAD R131, R92, UR61, RZ ;  /* 0x0000003d5c837c24 */ /* 0x000fe2000f8e02ff */
[----:B------:R-:W-:Y:S01]  /*18710*/  PRMT R89, RZ, 0x7610, R89 ;  /* 0x00007610ff597816 */ /* 0x000fe20000000059 */
[----:B------:R-:W-:Y:S01]  /*18720*/  IMAD R13, R88, UR57, RZ ;  /* 0x00000039580d7c24 */ /* 0x000fe2000f8e02ff */
[----:B------:R1:W-:Y:S01]  /*18730*/  STL [R1+0x158], R7 ;  /* 0x0001580701007387 */ /* 0x0003e20000100800 */
[----:B------:R-:W-:Y:S01]  /*18740*/  PRMT R92, RZ, 0x7610, R92 ;  /* 0x00007610ff5c7816 */ /* 0x000fe2000000005c */
[----:B------:R-:W2:Y:S01]  /*18750*/  LDCU UR57, c[0x0][0x3b0] ;  /* 0x00007600ff3977ac */ /* 0x000ea20008000800 */
[----:B------:R-:W3:Y:S01]  /*18760*/  LDCU UR61, c[0x0][0x3b0] ;  /* 0x00007600ff3d77ac */ /* 0x000ee20008000800 */
[----:B-1----:R-:W-:Y:S01]  /*18770*/  IMAD R7, R90, UR59, RZ ;  /* 0x0000003b5a077c24 */ /* 0x002fe2000f8e02ff */
[----:B------:R-:W-:Y:S01]  /*18780*/  PRMT R90, RZ, 0x7610, R90 ;  /* 0x00007610ff5a7816 */ /* 0x000fe2000000005a */
[----:B------:R-:W1:Y:S03]  /*18790*/  LDCU UR59, c[0x0][0x3b0] ;  /* 0x00007600ff3b77ac */ /* 0x000e660008000800 */
[----:B------:R0:W-:Y:S01]  /*187a0*/  STL [R1+0x16c], R7 ;  /* 0x00016c0701007387 */ /* 0x0001e20000100800 */
[----:B------:R-:W-:Y:S01]  /*187b0*/  IMAD R79, R79, UR26, RZ ;  /* 0x0000001a4f4f7c24 */ /* 0x000fe2000f8e02ff */
[----:B------:R-:W-:Y:S01]  /*187c0*/  PRMT R88, RZ, 0x7610, R88 ;  /* 0x00007610ff587816 */ /* 0x000fe20000000058 */
[----:B------:R-:W1:Y:S01]  /*187d0*/  LDCU UR26, c[0x0][0x3b0] ;  /* 0x00007600ff1a77ac */ /* 0x000e620008000800 */
[----:B------:R-:W1:Y:S01]  /*187e0*/  LDCU UR58, c[0x0][0x3b0] ;  /* 0x00007600ff3a77ac */ /* 0x000e620008000800 */
[C---:B0-----:R-:W-:Y:S01]  /*187f0*/  IMAD R7, R160.reuse, 0x2, R8 ;  /* 0x00000002a0077824 */ /* 0x041fe200078e0208 */
[----:B------:R0:W-:Y:S04]  /*18800*/  STL [R1+0x18c], R11 ;  /* 0x00018c0b01007387 */ /* 0x0001e80000100800 */
[----:B------:R-:W-:Y:S01]  /*18810*/  LEA R10, P3, R7, R5, 0x1 ;  /* 0x00000005070a7211 */ /* 0x000fe200078608ff */
[----:B------:R-:W-:-:S03]  /*18820*/  IMAD R8, R160, 0x2, R7 ;  /* 0x00000002a0087824 */ /* 0x000fc600078e0207 */
[----:B0-----:R-:W-:Y:S01]  /*18830*/  LEA.HI.X.SX32 R11, R7, R4, 0x1, P3 ;  /* 0x00000004070b7211 */ /* 0x001fe200018f0eff */
[----:B------:R-:W-:Y:S01]  /*18840*/  STL [R1+0x181c], R10 ;  /* 0x00181c0a01007387 */ /* 0x000fe20000100800 */
[----:B------:R-:W-:-:S03]  /*18850*/  LEA R12, P3, R8, R5, 0x1 ;  /* 0x00000005080c7211 */ /* 0x000fc600078608ff */
        /* <DEDUP_REMOVED lines=11> */
[----:B------:R-:W-:Y:S01]  /*18910*/  PRMT R93, RZ, 0x7610, R93 ;  /* 0x00007610ff5d7816 */ /* 0x000fe2000000005d */
[----:B------:R-:W1:Y:S01]  /*18920*/  LDCU UR62, c[0x0][0x3b0] ;  /* 0x00007600ff3e77ac */ /* 0x000e620008000800 */
[----:B0-----:R-:W-:-:S05]  /*18930*/  @P1 IMAD.MOV.U32 R10, RZ, RZ, R12 ;  /* 0x000000ffff0a1224 */ /* 0x001fca00078e000c */
[----:B------:R0:W2:Y:S01]  /*18940*/  @P1 LDG.E.U16 R7, desc[UR10][R10.64] ;  /* 0x0000000a0a071981 */ /* 0x0000a2000c1e1500 */
[----:B------:R-:W-:Y:S02]  /*18950*/  PLOP3.LUT P1, PT, PT, PT, UP2, 0x80, 0x8 ;  /* 0x000000000008781c */ /* 0x000fe40003f2f028 */
[C---:B0-----:R-:W-:Y:S02]  /*18960*/  LOP3.LUT R10, R6.reuse, 0xfa, RZ, 0xfc, !PT ;  /* 0x000000fa060a7812 */ /* 0x041fe400078efcff */
[----:B------:R-:W-:Y:S02]  /*18970*/  LOP3.LUT R11, R6, 0xf8, RZ, 0xfc, !PT ;  /* 0x000000f8060b7812 */ /* 0x000fe400078efcff */
[----:B------:R-:W-:Y:S02]  /*18980*/  ISETP.LT.AND P1, PT, R10, UR7, P1 ;  /* 0x000000070a007c0c */ /* 0x000fe40008f21270 */
[----:B------:R-:W-:Y:S01]  /*18990*/  ISETP.LT.AND P0, PT, R11, UR7, P0 ;  /* 0x000000070b007c0c */ /* 0x000fe20008701270 */
[----:B--2---:R0:W-:Y:S02]  /*189a0*/  STL [R1+0xfbc], R7 ;  /* 0x000fbc0701007387 */ /* 0x0041e40000100800 */
[----:B0-----:R-:W-:-:S02]  /*189b0*/  IMAD R7, R94, UR63, RZ ;  /* 0x0000003f5e077c24 */ /* 0x001fc4000f8e02ff */
[----:B------:R-:W-:Y:S01]  /*189c0*/  IMAD R12, R96, UR65, RZ ;  /* 0x00000041600c7c24 */ /* 0x000fe2000f8e02ff */
[----:B------:R-:W-:Y:S01]  /*189d0*/  PRMT R94, RZ, 0x7610, R94 ;  /* 0x00007610ff5e7816 */ /* 0x000fe2000000005e */
[----:B------:R-:W0:Y:S01]  /*189e0*/  LDCU UR63, c[0x0][0x3b0] ;  /* 0x00007600ff3f77ac */ /* 0x000e220008000800 */
[----:B------:R2:W-:Y:S01]  /*189f0*/  STL [R1+0xd88], R7 ;  /* 0x000d880701007387 */ /* 0x0005e20000100800 */
[----:B------:R-:W-:Y:S01]  /*18a00*/  PRMT R96, RZ, 0x7610, R96 ;  /* 0x00007610ff607816 */ /* 0x000fe20000000060 */
[----:B------:R-:W0:Y:S01]  /*18a10*/  LDCU UR65, c[0x0][0x3b0] ;  /* 0x00007600ff4177ac */ /* 0x000e220008000800 */
[----:B--2---:R-:W-:Y:S01]  /*18a20*/  IMAD R7, R95, UR64, RZ ;  /* 0x000000405f077c24 */ /* 0x004fe2000f8e02ff */
[----:B------:R-:W-:Y:S01]  /*18a30*/  PRMT R95, RZ, 0x7610, R95 ;  /* 0x00007610ff5f7816 */ /* 0x000fe2000000005f */
[----:B------:R-:W2:Y:S03]  /*18a40*/  LDCU UR64, c[0x0][0x3b0] ;  /* 0x00007600ff4077ac */ /* 0x000ea60008000800 */
[----:B------:R0:W-:Y:S02]  /*18a50*/  STL [R1+0xdb0], R7 ;  /* 0x000db00701007387 */ /* 0x0001e40000100800 */
[----:B0-----:R-:W-:-:S05]  /*18a60*/  IMAD R7, R160, 0x2, R8 ;  /* 0x00000002a0077824 */ /* 0x001fca00078e0208 */
[----:B------:R-:W-:Y:S01]  /*18a70*/  LEA R10, P3, R7, R5, 0x1 ;  /* 0x00000005070a7211 */ /* 0x000fe200078608ff */
[----:B------:R-:W-:-:S03]  /*18a80*/  IMAD R8, R160, 0x2, R7 ;  /* 0x00000002a0087824 */ /* 0x000fc600078e0207 */
[----:B------:R-:W-:Y:S01]  /*18a90*/  LEA.HI.X.SX32 R11, R7, R4, 0x1, P3 ;  /* 0x00000004070b7211 */ /* 0x000fe200018f0eff */
[----:B------:R-:W-:Y:S01]  /*18aa0*/  STL [R1+0x182c], R10 ;  /* 0x00182c0a01007387 */ /* 0x000fe20000100800 */
[----:B------:R-:W-:-:S03]  /*18ab0*/  LEA R131, P3, R8, R5, 0x1 ;  /* 0x0000000508837211 */ /* 0x000fc600078608ff */
[----:B------:R0:W-:Y:S04]  /*18ac0*/  STL [R1+0xfc0], R132 ;  /* 0x000fc08401007387 */ /* 0x0001e80000100800 */
[----:B------:R-:W-:Y:S04]  /*18ad0*/  STL [R1+0x1828], R11 ;  /* 0x0018280b01007387 */ /* 0x000fe80000100800 */
[----:B------:R1:W2:Y:S01]  /*18ae0*/  @P0 LDG.E.U16 R133, desc[UR10][R10.64] ;  /* 0x0000000a0a850981 */ /* 0x0002a2000c1e1500 */
[----:B0-----:R-:W-:Y:S01]  /*18af0*/  IMAD R132, R97, UR66, RZ ;  /* 0x0000004261847c24 */ /* 0x001fe2000f8e02ff */
[----:B------:R-:W-:Y:S01]  /*18b00*/  PRMT R7, RZ, 0x7610, R7 ;  /* 0x00007610ff077816 */ /* 0x000fe20000000007 */
[----:B------:R-:W0:Y:S03]  /*18b10*/  LDCU UR66, c[0x0][0x3b0] ;  /* 0x00007600ff4277ac */ /* 0x000e260008000800 */
[----:B------:R3:W-:Y:S01]  /*18b20*/  STL [R1+0xdac], R132 ;  /* 0x000dac8401007387 */ /* 0x0007e20000100800 */
[----:B-1----:R-:W-:-:S03]  /*18b30*/  IMAD R10, R98, UR67, RZ ;  /* 0x00000043620a7c24 */ /* 0x002fc6000f8e02ff */
[----:B------:R-:W-:Y:S01]  /*18b40*/  STL [R1+0x1834], R131 ;  /* 0x0018348301007387 */ /* 0x000fe20000100800 */
[----:B---3--:R-:W-:Y:S01]  /*18b50*/  LEA.HI.X.SX32 R132, R8, R4, 0x1, P3 ;  /* 0x0000000408847211 */ /* 0x008fe200018f0eff */
[----:B------:R-:W1:Y:S04]  /*18b60*/  LDCU UR67, c[0x0][0x3b0] ;  /* 0x00007600ff4377ac */ /* 0x000e680008000800 */
[----:B------:R-:W-:Y:S01]  /*18b70*/  STL [R1+0x1830], R132 ;  /* 0x0018308401007387 */ /* 0x000fe20000100800 */
[----:B------:R-:W-:-:S03]  /*18b80*/  @P1 IMAD.MOV.U32 R11, RZ, RZ, R132 ;  /* 0x000000ffff0b1224 */ /* 0x000fc600078e0084 */
[----:B------:R3:W-:Y:S02]  /*18b90*/  STL [R1+0xda8], R10 ;  /* 0x000da80a01007387 */ /* 0x0007e40000100800 */
[----:B---3--:R-:W-:-:S05]  /*18ba0*/  @P1 IMAD.MOV.U32 R10, RZ, RZ, R131 ;  /* 0x000000ffff0a1224 */ /* 0x008fca00078e0083 */
[----:B------:R-:W3:Y:S01]  /*18bb0*/  @P1 LDG.E.U16 R7, desc[UR10][R10.64] ;  /* 0x0000000a0a071981 */ /* 0x000ee2000c1e1500 */
[----:B------:R-:W-:Y:S02]  /*18bc0*/  IMAD R131, R99, UR68, RZ ;  /* 0x0000004463837c24 */ /* 0x000fe4000f8e02ff */
[----:B------:R-:W-:Y:S01]  /*18bd0*/  IMAD R132, R100, UR69, RZ ;  /* 0x0000004564847c24 */ /* 0x000fe2000f8e02ff */
[----:B------:R-:W-:Y:S01]  /*18be0*/  PLOP3.LUT P0, PT, PT, PT, UP2, 0x80, 0x8 ;  /* 0x000000000008781c */ /* 0x000fe20003f0f028 */
[----:B------:R-:W0:Y:S01]  /*18bf0*/  LDCU UR68, c[0x0][0x3b0] ;  /* 0x00007600ff4477ac */ /* 0x000e220008000800 */
[----:B------:R-:W-:Y:S01]  /*18c00*/  PLOP3.LUT P1, PT, PT, PT, UP2, 0x80, 0x8 ;  /* 0x000000000008781c */ /* 0x000fe20003f2f028 */
[----:B---3--:R3:W-:Y:S01]  /*18c10*/  STL [R1+0xfb4], R7 ;  /* 0x000fb40701007387 */ /* 0x0087e20000100800 */
[----:B------:R-:W-:Y:S01]  /*18c20*/  PRMT R100, RZ, 0x7610, R100 ;  /* 0x00007610ff647816 */ /* 0x000fe20000000064 */
[----:B------:R-:W0:Y:S02]  /*18c30*/  LDCU UR69, c[0x0][0x3b0] ;  /* 0x00007600ff4577ac */ /* 0x000e240008000800 */
[----:B------:R1:W-:Y:S04]  /*18c40*/  STL [R1+0xda4], R131 ;  /* 0x000da48301007387 */ /* 0x0003e80000100800 */
[----:B------:R-:W-:Y:S01]  /*18c50*/  STL [R1+0x200c], R160 ;  /* 0x00200ca001007387 */ /* 0x000fe20000100800 */
[----:B---3--:R-:W-:-:S02]  /*18c60*/  LOP3.LUT R7, R6, 0xfc, RZ, 0xfc, !PT ;  /* 0x000000fc06077812 */ /* 0x008fc400078efcff */
[----:B-1----:R-:W-:Y:S01]  /*18c70*/  LOP3.LUT R131, R6, 0xfe, RZ, 0xfc, !PT ;  /* 0x000000fe06837812 */ /* 0x002fe200078efcff */
[C---:B------:R-:W-:Y:S01]  /*18c80*/  IMAD R6, R160.reuse, 0x2, R8 ;  /* 0x00000002a0067824 */ /* 0x040fe200078e0208 */
[----:B------:R-:W-:Y:S01]  /*18c90*/  STL [R1+0xda0], R132 ;  /* 0x000da08401007387 */ /* 0x000fe20000100800 */
[----:B------:R-:W-:Y:S02]  /*18ca0*/  ISETP.LT.AND P0, PT, R7, UR7, P0 ;  /* 0x0000000707007c0c */ /* 0x000fe40008701270 */
[----:B------:R-:W-:Y:S01]  /*18cb0*/  IMAD R7, R160, 0x2, R6 ;  /* 0x00000002a0077824 */ /* 0x000fe200078e0206 */
[----:B------:R-:W-:Y:S04]  /*18cc0*/  STL [R1+0x21f8], R160 ;  /* 0x0021f8a001007387 */ /* 0x000fe80000100800 */
[----:B------:R-:W-:Y:S01]  /*18cd0*/  STL [R1+0x2240], R160 ;  /* 0x002240a001007387 */ /* 0x000fe20000100800 */
[----:B------:R-:W-:-:S03]  /*18ce0*/  ISETP.LT.AND P1, PT, R131, UR7, P1 ;  /* 0x0000000783007c0c */ /* 0x000fc60008f21270 */
[----:B------:R-:W-:Y:S01]  /*18cf0*/  STL [R1+0x22e8], R160 ;  /* 0x0022e8a001007387 */ /* 0x000fe20000100800 */
[----:B------:R-:W-:-:S03]  /*18d00*/  LEA R131, P3, R6, R5, 0x1 ;  /* 0x0000000506837211 */ /* 0x000fc600078608ff */
[----:B------:R-:W-:Y:S04]  /*18d10*/  STL [R1+0x27c0], R160 ;  /* 0x0027c0a001007387 */ /* 0x000fe80000100800 */
[----:B------:R-:W-:Y:S04]  /*18d20*/  STL [R1+0x2abc], R160 ;  /* 0x002abca001007387 */ /* 0x000fe80000100800 */
[----:B--2---:R1:W-:Y:S04]  /*18d30*/  STL [R1+0xfb8], R133 ;  /* 0x000fb88501007387 */ /* 0x0043e80000100800 */
[----:B------:R-:W-:Y:S01]  /*18d40*/  STL [R1+0x16d4], R131 ;  /* 0x0016d48301007387 */ /* 0x000fe20000100800 */
[----:B-1----:R-:W-:Y:S01]  /*18d50*/  LEA R133, P4, R7, R5, 0x1 ;  /* 0x0000000507857211 */ /* 0x002fe200078808ff */
[----:B------:R-:W-:-:S03]  /*18d60*/  IMAD R5, R101, UR70, RZ ;  /* 0x0000004665057c24 */ /* 0x000fc6000f8e02ff */
[-C--:B------:R-:W-:Y:S01]  /*18d70*/  LEA.HI.X.SX32 R132, R7, R4.reuse, 0x1, P4 ;  /* 0x0000000407847211 */ /* 0x080fe200020f0eff */
[----:B------:R-:W1:Y:S01]  /*18d80*/  LDCU UR70, c[0x0][0x3b0] ;  /* 0x00007600ff4677ac */ /* 0x000e620008000800 */
[----:B------:R2:W-:Y:S04]  /*18d90*/  STL [R1+0xdb4], R5 ;  /* 0x000db40501007387 */ /* 0x0005e80000100800 */
[----:B------:R-:W-:Y:S01]  /*18da0*/  STL [R1+0x16dc], R133 ;  /* 0x0016dc8501007387 */ /* 0x000fe20000100800 */
[----:B--2---:R-:W-:Y:S01]  /*18db0*/  LEA.HI.X.SX32 R5, R6, R4, 0x1, P3 ;  /* 0x0000000406057211 */ /* 0x004fe200018f0eff */
[----:B------:R-:W-:-:S04]  /*18dc0*/  IMAD R4, R102, UR71, RZ ;  /* 0x0000004766047c24 */ /* 0x000fc8000f8e02ff */
[----:B------:R-:W-:Y:S01]  /*18dd0*/  STL [R1+0x16d0], R5 ;  /* 0x0016d00501007387 */ /* 0x000fe20000100800 */
[----:B------:R-:W-:Y:S01]  /*18de0*/  PRMT R102, RZ, 0x7610, R102 ;  /* 0x00007610ff667816 */ /* 0x000fe20000000066 */
[----:B------:R-:W2:Y:S02]  /*18df0*/  LDCU UR71, c[0x0][0x3b0] ;  /* 0x00007600ff4777ac */ /* 0x000ea40008000800 */
[----:B------:R-:W-:Y:S04]  /*18e00*/  STL [R1+0x16d8], R132 ;  /* 0x0016d88401007387 */ /* 0x000fe80000100800 */
[----:B------:R3:W-:Y:S02]  /*18e10*/  STL [R1+0xd9c], R4 ;  /* 0x000d9c0401007387 */ /* 0x0007e40000100800 */
[----:B---3--:R-:W-:-:S02]  /*18e20*/  @P0 IMAD.MOV.U32 R4, RZ, RZ, R131 ;  /* 0x000000ffff040224 */ /* 0x008fc400078e0083 */
[----:B------:R-:W3:Y:S04]  /*18e30*/  LDL.LU R131, [R1+0x2c88] ;  /* 0x002c880001837983 */ /* 0x000ee80000300800 */
[----:B------:R0:W2:Y:S02]  /*18e40*/  @P0 LDG.E.U16 R2, desc[UR10][R4.64] ;  /* 0x0000000a04020981 */ /* 0x0000a4000c1e1500 */
[----:B0-----:R-:W-:Y:S02]  /*18e50*/  IMAD R5, R103, UR72, RZ ;  /* 0x0000004867057c24 */ /* 0x001fe4000f8e02ff */
[----:B------:R-:W-:Y:S01]  /*18e60*/  @P1 IMAD.MOV.U32 R4, RZ, RZ, R133 ;  /* 0x000000ffff041224 */ /* 0x000fe200078e0085 */
[----:B--2---:R-:W-:Y:S01]  /*18e70*/  STL [R1+0x2bbc], R2 ;  /* 0x002bbc0201007387 */ /* 0x004fe20000100800 */
[----:B------:R-:W-:-:S02]  /*18e80*/  PRMT R103, RZ, 0x7610, R103 ;  /* 0x00007610ff677816 */ /* 0x000fc40000000067 */
[----:B------:R-:W-:Y:S01]  /*18e90*/  PRMT R101, RZ, 0x7610, R101 ;  /* 0x00007610ff657816 */ /* 0x000fe20000000065 */
[----:B------:R0:W-:Y:S01]  /*18ea0*/  STL [R1+0xd98], R5 ;  /* 0x000d980501007387 */ /* 0x0001e20000100800 */
[----:B------:R-:W-:Y:S02]  /*18eb0*/  PRMT R99, RZ, 0x7610, R99 ;  /* 0x00007610ff637816 */ /* 0x000fe40000000063 */
[----:B------:R-:W-:Y:S02]  /*18ec0*/  PRMT R98, RZ, 0x7610, R98 ;  /* 0x00007610ff627816 */ /* 0x000fe40000000062 */
[----:B------:R-:W-:Y:S02]  /*18ed0*/  PRMT R97, RZ, 0x7610, R97 ;  /* 0x00007610ff617816 */ /* 0x000fe40000000061 */
[----:B------:R-:W-:Y:S02]  /*18ee0*/  PRMT R11, RZ, 0x7610, R11 ;  /* 0x00007610ff0b7816 */ /* 0x000fe4000000000b */
[----:B------:R-:W-:Y:S01]  /*18ef0*/  PRMT R10, RZ, 0x7610, R10 ;  /* 0x00007610ff0a7816 */ /* 0x000fe2000000000a */
[----:B0-----:R-:W-:Y:S01]  /*18f00*/  @P1 IMAD.MOV.U32 R5, RZ, RZ, R132 ;  /* 0x000000ffff051224 */ /* 0x001fe200078e0084 */
[----:B------:R-:W-:Y:S01]  /*18f10*/  PRMT R8, RZ, 0x7610, R8 ;  /* 0x00007610ff087816 */ /* 0x000fe20000000008 */
[----:B------:R-:W2:Y:S01]  /*18f20*/  LDL.LU R132, [R1+0x2c84] ;  /* 0x002c840001847983 */ /* 0x000ea20000300800 */
[----:B------:R-:W-:-:S02]  /*18f30*/  PRMT R7, RZ, 0x7610, R7 ;  /* 0x00007610ff077816 */ /* 0x000fc40000000007 */
[----:B------:R-:W-:Y:S01]  /*18f40*/  PRMT R6, RZ, 0x7610, R6 ;  /* 0x00007610ff067816 */ /* 0x000fe20000000006 */
[----:B------:R0:W2:Y:S01]  /*18f50*/  @P1 LDG.E.U16 R134, desc[UR10][R4.64] ;  /* 0x0000000a04861981 */ /* 0x0000a2000c1e1500 */
[----:B------:R-:W-:Y:S01]  /*18f60*/  PRMT R160, RZ, 0x7610, R160 ;  /* 0x00007610ffa07816 */ /* 0x000fe200000000a0 */
[----:B---3--:R-:W-:Y:S01]  /*18f70*/  IMAD R131, R131, UR37, RZ ;  /* 0x0000002583837c24 */ /* 0x008fe2000f8e02ff */
[----:B------:R-:W-:Y:S01]  /*18f80*/  PLOP3.LUT P0, PT, PT, PT, UP2, 0x80, 0x8 ;  /* 0x000000000008781c */ /* 0x000fe20003f0f028 */
[----:B------:R-:W3:Y:S01]  /*18f90*/  LDL.LU R133, [R1+0x2c80] ;  /* 0x002c800001857983 */ /* 0x000ee20000300800 */
[----:B------:R-:W1:Y:S01]  /*18fa0*/  LDCU UR72, c[0x0][0x3b0] ;  /* 0x00007600ff4877ac */ /* 0x000e620008000800 */
[----:B0-----:R-:W-:Y:S01]  /*18fb0*/  IMAD R4, R104, UR73, RZ ;  /* 0x0000004968047c24 */ /* 0x001fe2000f8e02ff */
[----:B------:R-:W-:Y:S01]  /*18fc0*/  PRMT R104, RZ, 0x7610, R104 ;  /* 0x00007610ff687816 */ /* 0x000fe20000000068 */
[----:B------:R-:W0:Y:S01]  /*18fd0*/  LDCU UR73, c[0x0][0x3b0] ;  /* 0x00007600ff4977ac */ /* 0x000e220008000800 */
[----:B--2---:R2:W-:Y:S04]  /*18fe0*/  STL [R1+0xfac], R134 ;  /* 0x000fac8601007387 */ /* 0x0045e80000100800 */
[----:B--2---:R-:W2:Y:S04]  /*18ff0*/  LDL.LU R134, [R1+0x2c7c] ;  /* 0x002c7c0001867983 */ /* 0x004ea80000300800 */
[----:B------:R0:W-:Y:S04]  /*19000*/  STL.S16 [R1+0xf74], R135 ;  /* 0x000f748701007387 */ /* 0x0001e80000100600 */
[----:B0-----:R-:W2:Y:S04]  /*19010*/  LDL.LU R135, [R1+0x2c78] ;  /* 0x002c780001877983 */ /* 0x001ea80000300800 */
        /* <DEDUP_REMOVED lines=57> */
[----:B0-----:R-:W1:Y:S04]  /*193b0*/  LDL.LU R105, [R1+0x2c04] ;  /* 0x002c040001697983 */ /* 0x001e680000300800 */
        /* <DEDUP_REMOVED lines=8> */
[----:B------:R-:W-:Y:S04]  /*19440*/  STL.S16 [R1+0xeec], R104 ;  /* 0x000eec6801007387 */ /* 0x000fe80000100600 */
        /* <DEDUP_REMOVED lines=12> */
[----:B------:R0:W-:Y:S04]  /*19510*/  STL.S16 [R1+0xeb8], R85 ;  /* 0x000eb85501007387 */ /* 0x0001e80000100600 */
[----:B------:R3:W-:Y:S04]  /*19520*/  STL.S16 [R1+0xeb4], R84 ;  /* 0x000eb45401007387 */ /* 0x0007e80000100600 */
[----:B0-----:R-:W2:Y:S04]  /*19530*/  LDL.LU R85, [R1+0x3c0] ;  /* 0x0003c00001557983 */ /* 0x001ea80000300800 */
[----:B------:R0:W-:Y:S04]  /*19540*/  STL.S16 [R1+0xeb0], R80 ;  /* 0x000eb05001007387 */ /* 0x0001e80000100600 */
[----:B------:R4:W-:Y:S04]  /*19550*/  STL.S16 [R1+0xeac], R9 ;  /* 0x000eac0901007387 */ /* 0x0009e80000100600 */
[----:B---3--:R-:W3:Y:S04]  /*19560*/  LDL.LU R84, [R1+0x3bc] ;  /* 0x0003bc0001547983 */ /* 0x008ee80000300800 */
[----:B0-----:R-:W3:Y:S04]  /*19570*/  LDL.LU R80, [R1+0x3b8] ;  /* 0x0003b80001507983 */ /* 0x001ee80000300800 */
[----:B------:R0:W-:Y:S04]  /*19580*/  STL.S16 [R1+0xea8], R3 ;  /* 0x000ea80301007387 */ /* 0x0001e80000100600 */
[----:B----4-:R-:W4:Y:S04]  /*19590*/  LDL.LU R9, [R1+0x3b4] ;  /* 0x0003b40001097983 */ /* 0x010f280000300800 */
[----:B0-----:R-:W4:Y:S04]  /*195a0*/  LDL.LU R3, [R1+0x3b0] ;  /* 0x0003b00001037983 */ /* 0x001f280000300800 */
[----:B------:R-:W-:Y:S04]  /*195b0*/  STL.S16 [R1+0xea4], R91 ;  /* 0x000ea45b01007387 */ /* 0x000fe80000100600 */
[----:B------:R-:W-:Y:S04]  /*195c0*/  STL.S16 [R1+0xea0], R90 ;  /* 0x000ea05a01007387 */ /* 0x000fe80000100600 */
[----:B------:R-:W-:Y:S04]  /*195d0*/  STL.S16 [R1+0xe9c], R89 ;  /* 0x000e9c5901007387 */ /* 0x000fe80000100600 */
[----:B------:R-:W-:Y:S04]  /*195e0*/  STL.S16 [R1+0xe98], R88 ;  /* 0x000e985801007387 */ /* 0x000fe80000100600 */
[----:B------:R-:W-:Y:S04]  /*195f0*/  STL [R1+0x2be8], R0 ;  /* 0x002be80001007387 */ /* 0x000fe80000100800 */
[----:B------:R-:W-:Y:S04]  /*19600*/  STL.S16 [R1+0xe94], R87 ;  /* 0x000e945701007387 */ /* 0x000fe80000100600 */
[----:B------:R0:W-:Y:S02]  /*19610*/  STL.S16 [R1+0xf8c], R86 ;  /* 0x000f8c5601007387 */ /* 0x0001e40000100600 */
[----:B0-----:R-:W0:Y:S01]  /*19620*/  S2R R86, SR_TID.X ;  /* 0x0000000000567919 */ /* 0x001e220000002100 */
[----:B------:R-:W-:Y:S01]  /*19630*/  PRMT R0, RZ, 0x7610, R0 ;  /* 0x00007610ff007816 */ /* 0x000fe20000000000 */
[----:B------:R-:W-:Y:S04]  /*19640*/  STL.S16 [R1+0xf88], R11 ;  /* 0x000f880b01007387 */ /* 0x000fe80000100600 */
[----:B------:R-:W-:Y:S04]  /*19650*/  STL.S16 [R1+0xf84], R10 ;  /* 0x000f840a01007387 */ /* 0x000fe80000100600 */
[----:B------:R-:W-:Y:S01]  /*19660*/  STL.S16 [R1+0xf80], R8 ;  /* 0x000f800801007387 */ /* 0x000fe20000100600 */
[----:B------:R-:W-:-:S03]  /*19670*/  PLOP3.LUT P1, PT, PT, PT, UP2, 0x80, 0x8 ;  /* 0x000000000008781c */ /* 0x000fc60003f2f028 */
[----:B------:R-:W-:Y:S04]  /*19680*/  STL.S16 [R1+0xfa8], R7 ;  /* 0x000fa80701007387 */ /* 0x000fe80000100600 */
[----:B------:R-:W-:Y:S01]  /*19690*/  STL.S16 [R1+0xfa4], R6 ;  /* 0x000fa40601007387 */ /* 0x000fe20000100600 */
[----:B------:R-:W-:-:S03]  /*196a0*/  PRMT R5, RZ, 0x7610, R5 ;  /* 0x00007610ff057816 */ /* 0x000fc60000000005 */
[----:B------:R0:W-:Y:S01]  /*196b0*/  STL.S16 [R1+0xfa0], R0 ;  /* 0x000fa00001007387 */ /* 0x0001e20000100600 */
[----:B------:R-:W-:Y:S02]  /*196c0*/  PRMT R2, RZ, 0x7610, R2 ;  /* 0x00007610ff027816 */ /* 0x000fe40000000002 */
[----:B0-----:R-:W-:-:S04]  /*196d0*/  LOP3.LUT R86, R86, 0x7f, RZ, 0xc0, !PT ;  /* 0x0000007f56567812 */ /* 0x001fc800078ec0ff */
[----:B------:R-:W-:Y:S01]  /*196e0*/  LOP3.LUT R0, R86, 0x80, RZ, 0xfc, !PT ;  /* 0x0000008056007812 */ /* 0x000fe200078efcff */
[----:B------:R3:W-:Y:S03]  /*196f0*/  STL.S16 [R1+0xf9c], R5 ;  /* 0x000f9c0501007387 */ /* 0x0007e60000100600 */
[----:B------:R-:W-:Y:S01]  /*19700*/  ISETP.LT.AND P1, PT, R0, UR7, P1 ;  /* 0x0000000700007c0c */ /* 0x000fe20008f21270 */
[----:B------:R0:W-:Y:S01]  /*19710*/  STL.S16 [R1+0xf98], R2 ;  /* 0x000f980201007387 */ /* 0x0001e20000100600 */
[----:B------:R-:W-:-:S03]  /*19720*/  ISETP.LT.AND P0, PT, R86, UR7, P0 ;  /* 0x0000000756007c0c */ /* 0x000fc60008701270 */
[----:B------:R-:W-:Y:S01]  /*19730*/  STL.64 [R1+0x2bc8], R160 ;  /* 0x002bc8a001007387 */ /* 0x000fe20000100a00 */
[----:B--2---:R-:W-:-:S05]  /*19740*/  IMAD R0, R85, UR74, RZ ;  /* 0x0000004a55007c24 */ /* 0x004fca000f8e02ff */
[----:B------:R4:W-:Y:S01]  /*19750*/  STL [R1+0xd94], R0 ;  /* 0x000d940001007387 */ /* 0x0009e20000100800 */
[----:B---3--:R-:W-:Y:S02]  /*19760*/  IMAD R5, R84, UR12, RZ ;  /* 0x0000000c54057c24 */ /* 0x008fe4000f8e02ff */
[----:B0-----:R-:W-:-:S03]  /*19770*/  IMAD R2, R80, UR13, RZ ;  /* 0x0000000d50027c24 */ /* 0x001fc6000f8e02ff */
[----:B------:R-:W-:Y:S01]  /*19780*/  STL [R1+0xdb8], R5 ;  /* 0x000db80501007387 */ /* 0x000fe20000100800 */
[----:B----4-:R-:W-:-:S03]  /*19790*/  IMAD R0, R9, UR14, RZ ;  /* 0x0000000e09007c24 */ /* 0x010fc6000f8e02ff */
[----:B------:R0:W-:Y:S04]  /*197a0*/  STL [R1+0xdbc], R2 ;  /* 0x000dbc0201007387 */ /* 0x0001e80000100800 */
[----:B------:R2:W-:Y:S01]  /*197b0*/  STL [R1+0xdc0], R0 ;  /* 0x000dc00001007387 */ /* 0x0005e20000100800 */
[----:B0-----:R-:W-:Y:S02]  /*197c0*/  IMAD R2, R110, UR16, RZ ;  /* 0x000000106e027c24 */ /* 0x001fe4000f8e02ff */
[----:B------:R-:W-:Y:S02]  /*197d0*/  IMAD R110, R139, UR45, RZ ;  /* 0x0000002d8b6e7c24 */ /* 0x000fe4000f8e02ff */
[----:B--2---:R-:W-:Y:S02]  /*197e0*/  IMAD R0, R111, UR17, RZ ;  /* 0x000000116f007c24 */ /* 0x004fe4000f8e02ff */
[----:B------:R-:W-:-:S02]  /*197f0*/  IMAD R111, R138, UR44, RZ ;  /* 0x0000002c8a6f7c24 */ /* 0x000fc4000f8e02ff */
[----:B------:R-:W-:-:S05]  /*19800*/  IMAD.WIDE R138, R16, 0x2, R82 ;  /* 0x00000002108a7825 */ /* 0x000fca00078e0252 */
[----:B------:R-:W2:Y:S01]  /*19810*/  @P0 LDG.E.U16 R30, desc[UR10][R138.64] ;  /* 0x0000000a8a1e0981 */ /* 0x000ea2000c1e1500 */
[----:B------:R-:W-:-:S05]  /*19820*/  IMAD R3, R3, UR15, RZ ;  /* 0x0000000f03037c24 */ /* 0x000fca000f8e02ff */
[----:B------:R0:W-:Y:S04]  /*19830*/  STL [R1+0xdc4], R3 ;  /* 0x000dc40301007387 */ /* 0x0001e80000100800 */
[----:B0-----:R-:W3:Y:S04]  /*19840*/  LDL.LU R3, [R1+0x3cc] ;  /* 0x0003cc0001037983 */ /* 0x001ee80000300800 */
[----:B------:R0:W-:Y:S04]  /*19850*/  STL [R1+0xdc8], R2 ;  /* 0x000dc80201007387 */ /* 0x0001e80000100800 */
[----:B0-----:R-:W4:Y:S04]  /*19860*/  LDL.LU R2, [R1+0x3c8] ;  /* 0x0003c80001027983 */ /* 0x001f280000300800 */
[----:B------:R0:W-:Y:S04]  /*19870*/  STL [R1+0xdcc], R0 ;  /* 0x000dcc0001007387 */ /* 0x0001e80000100800 */
[----:B------:R-:W3:Y:S04]  /*19880*/  LDL.LU R80, [R1+0x3c4] ;  /* 0x0003c40001507983 */ /* 0x000ee80000300800 */
[----:B------:R-:W-:Y:S04]  /*19890*/  STL [R1+0xdd0], R113 ;  /* 0x000dd07101007387 */ /* 0x000fe80000100800 */
[----:B------:R-:W-:Y:S04]  /*198a0*/  STL [R1+0xdd4], R114 ;  /* 0x000dd47201007387 */ /* 0x000fe80000100800 */
[----:B------:R-:W-:Y:S04]  /*198b0*/  STL [R1+0xdd8], R115 ;  /* 0x000dd87301007387 */ /* 0x000fe80000100800 */
[----:B------:R-:W-:Y:S04]  /*198c0*/  STL [R1+0xddc], R116 ;  /* 0x000ddc7401007387 */ /* 0x000fe80000100800 */
[----:B------:R-:W-:Y:S04]  /*198d0*/  STL [R1+0xde0], R117 ;  /* 0x000de07501007387 */ /* 0x000fe80000100800 */
[----:B------:R-:W-:Y:S04]  /*198e0*/  STL [R1+0xde4], R118 ;  /* 0x000de47601007387 */ /* 0x000fe80000100800 */
[----:B------:R-:W-:Y:S04]  /*198f0*/  STL [R1+0xde8], R119 ;  /* 0x000de87701007387 */ /* 0x000fe80000100800 */
[----:B------:R-:W-:Y:S04]  /*19900*/  STL [R1+0xdec], R121 ;  /* 0x000dec7901007387 */ /* 0x000fe80000100800 */
[----:B------:R-:W-:Y:S01]  /*19910*/  STL [R1+0xdf0], R122 ;  /* 0x000df07a01007387 */ /* 0x000fe20000100800 */
[----:B------:R-:W-:-:S03]  /*19920*/  IMAD R132, R132, UR38, RZ ;  /* 0x0000002684847c24 */ /* 0x000fc6000f8e02ff */
        /* <DEDUP_REMOVED lines=40> */
[----:B0-----:R-:W-:-:S03]  /*19bb0*/  IMAD R0, R158, UR64, RZ ;  /* 0x000000409e007c24 */ /* 0x001fc6000f8e02ff */
        /* <DEDUP_REMOVED lines=11> */
[----:B------:R-:W-:-:S03]  /*19c70*/  IMAD.WIDE R136, R16, 0x2, R162 ;  /* 0x0000000210887825 */ /* 0x000fc600078e02a2 */
[----:B------:R-:W-:Y:S01]  /*19c80*/  STL [R1+0xe60], R92 ;  /* 0x000e605c01007387 */ /* 0x000fe20000100800 */
[----:B------:R-:W-:-:S03]  /*19c90*/  IMAD R86, R107, UR68, RZ ;  /* 0x000000446b567c24 */ /* 0x000fc6000f8e02ff */
[----:B------:R-:W-:Y:S01]  /*19ca0*/  STL [R1+0xe64], R91 ;  /* 0x000e645b01007387 */ /* 0x000fe20000100800 */
[----:B------:R-:W-:-:S03]  /*19cb0*/  IMAD R85, R106, UR69, RZ ;  /* 0x000000456a557c24 */ /* 0x000fc6000f8e02ff */
[----:B------:R-:W-:Y:S01]  /*19cc0*/  STL [R1+0xe70], R0 ;  /* 0x000e700001007387 */ /* 0x000fe20000100800 */
[----:B-1----:R-:W-:-:S03]  /*19cd0*/  IMAD R84, R105, UR70, RZ ;  /* 0x0000004669547c24 */ /* 0x002fc6000f8e02ff */
[----:B------:R-:W-:Y:S04]  /*19ce0*/  STL [R1+0xe68], R90 ;  /* 0x000e685a01007387 */ /* 0x000fe80000100800 */
[----:B------:R-:W-:Y:S04]  /*19cf0*/  STL [R1+0xe6c], R89 ;  /* 0x000e6c5901007387 */ /* 0x000fe80000100800 */
[----:B------:R-:W-:Y:S04]  /*19d00*/  STL [R1+0xe74], R88 ;  /* 0x000e745801007387 */ /* 0x000fe80000100800 */
[----:B------:R-:W-:Y:S04]  /*19d10*/  STL [R1+0xe78], R87 ;  /* 0x000e785701007387 */ /* 0x000fe80000100800 */
[----:B------:R0:W3:Y:S04]  /*19d20*/  @P1 LDG.E.U16 R81, desc[UR10][R136.64] ;  /* 0x0000000a88511981 */ /* 0x0000e8000c1e1500 */
[----:B------:R-:W-:Y:S04]  /*19d30*/  STL [R1+0xe7c], R86 ;  /* 0x000e7c5601007387 */ /* 0x000fe80000100800 */
[----:B------:R-:W-:Y:S04]  /*19d40*/  STL [R1+0xe80], R85 ;  /* 0x000e805501007387 */ /* 0x000fe80000100800 */
[----:B------:R-:W-:Y:S04]  /*19d50*/  STL.64 [R1+0xbe0], R138 ;  /* 0x000be08a01007387 */ /* 0x000fe80000100a00 */
[----:B------:R-:W-:Y:S04]  /*19d60*/  STL [R1+0xe84], R84 ;  /* 0x000e845401007387 */ /* 0x000fe80000100800 */
[----:B------:R-:W-:Y:S04]  /*19d70*/  STL.64 [R1+0xbd8], R136 ;  /* 0x000bd88801007387 */ /* 0x000fe80000100a00 */
[----:B--2---:R1:W-:Y:S04]  /*19d80*/  STL [R1+0xf7c], R30 ;  /* 0x000f7c1e01007387 */ /* 0x0043e80000100800 */
[----:B-1----:R-:W2:Y:S01]  /*19d90*/  LDL.LU R30, [R1+0x2bf0] ;  /* 0x002bf000011e7983 */ /* 0x002ea20000300800 */
[----:B0-----:R-:W-:-:S04]  /*19da0*/  IMAD.WIDE R136, R35, 0x2, R82 ;  /* 0x0000000223887825 */ /* 0x001fc800078e0252 */
[----:B------:R-:W-:Y:S02]  /*19db0*/  IMAD R11, R109, UR66, RZ ;  /* 0x000000426d0b7c24 */ /* 0x000fe4000f8e02ff */
[----:B------:R-:W-:-:S04]  /*19dc0*/  IMAD.WIDE R108, R34, 0x2, R82 ;  /* 0x00000002226c7825 */ /* 0x000fc800078e0252 */
[----:B------:R-:W-:-:S04]  /*19dd0*/  IMAD.WIDE R106, R33, 0x2, R82 ;  /* 0x00000002216a7825 */ /* 0x000fc800078e0252 */
[----:B------:R-:W-:Y:S01]  /*19de0*/  IMAD R9, R144, UR50, RZ ;  /* 0x0000003290097c24 */ /* 0x000fe2000f8e02ff */
[----:B---3--:R0:W-:Y:S04]  /*19df0*/  STL [R1+0xf78], R81 ;  /* 0x000f785101007387 */ /* 0x0081e80000100800 */
[----:B0-----:R-:W3:Y:S04]  /*19e00*/  LDL.LU R81, [R1+0x2bec] ;  /* 0x002bec0001517983 */ /* 0x001ee80000300800 */
[----:B------:R0:W-:Y:S04]  /*19e10*/  STL.64 [R1+0xbc8], R136 ;  /* 0x000bc88801007387 */ /* 0x0001e80000100a00 */
[----:B------:R1:W-:Y:S04]  /*19e20*/  STL.64 [R1+0xbb8], R108 ;  /* 0x000bb86c01007387 */ /* 0x0003e80000100a00 */
[----:B------:R-:W-:Y:S01]  /*19e30*/  STL.64 [R1+0xba8], R106 ;  /* 0x000ba86a01007387 */ /* 0x000fe20000100a00 */
[----:B0-----:R-:W-:-:S04]  /*19e40*/  IMAD.WIDE R136, R32, 0x2, R82 ;  /* 0x0000000220887825 */ /* 0x001fc800078e0252 */
[--C-:B-1----:R-:W-:Y:S01]  /*19e50*/  IMAD.WIDE R108, R31, 0x2, R82.reuse ;  /* 0x000000021f6c7825 */ /* 0x102fe200078e0252 */
[----:B------:R0:W-:Y:S04]  /*19e60*/  STL.64 [R1+0xb98], R136 ;  /* 0x000b988801007387 */ /* 0x0001e80000100a00 */
[----:B------:R1:W-:Y:S01]  /*19e70*/  STL.64 [R1+0xb90], R108 ;  /* 0x000b906c01007387 */ /* 0x0003e20000100a00 */
[----:B0-----:R-:W-:-:S04]  /*19e80*/  IMAD.WIDE R136, R29, 0x2, R82 ;  /* 0x000000021d887825 */ /* 0x001fc800078e0252 */
[----:B-1----:R-:W-:-:S04]  /*19e90*/  IMAD.WIDE R108, R28, 0x2, R82 ;  /* 0x000000021c6c7825 */ /* 0x002fc800078e0252 */
[----:B--2---:R-:W-:-:S05]  /*19ea0*/  IMAD.WIDE R106, R30, 0x2, R82 ;  /* 0x000000021e6a7825 */ /* 0x004fca00078e0252 */
[----:B------:R0:W-:Y:S04]  /*19eb0*/  STL.64 [R1+0xb88], R106 ;  /* 0x000b886a01007387 */ /* 0x0001e80000100a00 */
[----:B------:R1:W-:Y:S04]  /*19ec0*/  STL.64 [R1+0xb80], R136 ;  /* 0x000b808801007387 */ /* 0x0003e80000100a00 */
[----:B------:R2:W-:Y:S01]  /*19ed0*/  STL.64 [R1+0xb78], R108 ;  /* 0x000b786c01007387 */ /* 0x0005e20000100a00 */
[----:B0-----:R-:W-:-:S04]  /*19ee0*/  IMAD.WIDE R106, R27, 0x2, R82 ;  /* 0x000000021b6a7825 */ /* 0x001fc800078e0252 */
[--C-:B-1----:R-:W-:Y:S01]  /*19ef0*/  IMAD.WIDE R136, R26, 0x2, R82.reuse ;  /* 0x000000021a887825 */ /* 0x102fe200078e0252 */
[----:B------:R0:W-:Y:S03]  /*19f00*/  STL.64 [R1+0xb70], R106 ;  /* 0x000b706a01007387 */ /* 0x0001e60000100a00 */
[--C-:B--2---:R-:W-:Y:S01]  /*19f10*/  IMAD.WIDE R108, R25, 0x2, R82.reuse ;  /* 0x00000002196c7825 */ /* 0x104fe200078e0252 */
        /* <DEDUP_REMOVED lines=13> */
[----:B------:R-:W2:Y:S01]  /*19ff0*/  LDL R161, [R1+0x2a4] ;  /* 0x0002a40001a17983 */ /* 0x000ea20000100800 */
[----:B0-----:R-:W-:-:S03]  /*1a000*/  IMAD.WIDE R106, R18, 0x2, R82 ;  /* 0x00000002126a7825 */ /* 0x001fc600078e0252 */
[----:B------:R0:W-:Y:S04]  /*1a010*/  STL.64 [R1+0xb30], R108 ;  /* 0x000b306c01007387 */ /* 0x0001e80000100a00 */
[----:B------:R-:W4:Y:S01]  /*1a020*/  LDL R149, [R1+0x278] ;  /* 0x0002780001957983 */ /* 0x000f220000100800 */
[----:B-1----:R-:W-:-:S03]  /*1a030*/  IMAD.WIDE R136, R14, 0x2, R82 ;  /* 0x000000020e887825 */ /* 0x002fc600078e0252 */
[----:B------:R1:W-:Y:S01]  /*1a040*/  STL.64 [R1+0xb28], R106 ;  /* 0x000b286a01007387 */ /* 0x0003e20000100a00 */
[----:B0-----:R-:W-:-:S03]  /*1a050*/  IMAD.WIDE R108, R17, 0x2, R82 ;  /* 0x00000002116c7825 */ /* 0x001fc600078e0252 */
[----:B------:R-:W4:Y:S04]  /*1a060*/  LDL R148, [R1+0x2dc] ;  /* 0x0002dc0001947983 */ /* 0x000f280000100800 */
[----:B------:R0:W-:Y:S01]  /*1a070*/  STL.64 [R1+0xb20], R108 ;  /* 0x000b206c01007387 */ /* 0x0001e20000100a00 */
[----:B-1----:R-:W-:-:S05]  /*1a080*/  IMAD.WIDE R106, R15, 0x2, R82 ;  /* 0x000000020f6a7825 */ /* 0x002fca00078e0252 */
[----:B------:R1:W-:Y:S01]  /*1a090*/  STL.64 [R1+0xb18], R106 ;  /* 0x000b186a01007387 */ /* 0x0003e20000100a00 */
[----:B0-----:R-:W-:-:S03]  /*1a0a0*/  IMAD.WIDE R108, R13, 0x2, R82 ;  /* 0x000000020d6c7825 */ /* 0x001fc600078e0252 */
[----:B------:R-:W-:Y:S04]  /*1a0b0*/  STL.64 [R1+0xb10], R136 ;  /* 0x000b108801007387 */ /* 0x000fe80000100a00 */
[----:B------:R-:W4:Y:S01]  /*1a0c0*/  LDL R147, [R1+0x2e8] ;  /* 0x0002e80001937983 */ /* 0x000f220000100800 */
[----:B-1----:R-:W-:-:S03]  /*1a0d0*/  IMAD.WIDE R106, R12, 0x2, R82 ;  /* 0x000000020c6a7825 */ /* 0x002fc600078e0252 */
[----:B------:R-:W-:Y:S04]  /*1a0e0*/  STL.64 [R1+0xb08], R108 ;  /* 0x000b086c01007387 */ /* 0x000fe80000100a00 */
[----:B------:R-:W4:Y:S04]  /*1a0f0*/  LDL R146, [R1+0x2f0] ;  /* 0x0002f00001927983 */ /* 0x000f280000100800 */
[----:B------:R0:W-:Y:S04]  /*1a100*/  STL.64 [R1+0xb00], R106 ;  /* 0x000b006a01007387 */ /* 0x0001e80000100a00 */
[----:B------:R-:W4:Y:S04]  /*1a110*/  LDL R145, [R1+0x2fc] ;  /* 0x0002fc0001917983 */ /* 0x000f280000100800 */
[----:B------:R-:W4:Y:S04]  /*1a120*/  LDL R144, [R1+0x304] ;  /* 0x0003040001907983 */ /* 0x000f280000100800 */
[----:B------:R-:W4:Y:S04]  /*1a130*/  LDL R143, [R1+0x310] ;  /* 0x00031000018f7983 */ /* 0x000f280000100800 */
[----:B------:R-:W4:Y:S04]  /*1a140*/  LDL R142, [R1+0x318] ;  /* 0x00031800018e7983 */ /* 0x000f280000100800 */
[----:B------:R-:W4:Y:S04]  /*1a150*/  LDL R141, [R1+0x30c] ;  /* 0x00030c00018d7983 */ /* 0x000f280000100800 */
[----:B------:R-:W4:Y:S01]  /*1a160*/  LDL R140, [R1+0x314] ;  /* 0x00031400018c7983 */ /* 0x000f220000100800 */
[----:B------:R-:W-:-:S02]  /*1a170*/  IMAD R6, R120, UR26, RZ ;  /* 0x0000001a78067c24 */ /* 0x000fc4000f8e02ff */
[----:B0-----:R-:W-:-:S04]  /*1a180*/  IMAD.WIDE R106, R4, 0x2, R82 ;  /* 0x00000002046a7825 */ /* 0x001fc800078e0252 */
[----:B------:R-:W-:Y:S02]  /*1a190*/  IMAD R7, R128, UR34, RZ ;  /* 0x0000002280077c24 */ /* 0x000fe4000f8e02ff */
[--C-:B------:R-:W-:Y:S01]  /*1a1a0*/  IMAD.WIDE R136, R5, 0x2, R82.reuse ;  /* 0x0000000205887825 */ /* 0x100fe200078e0252 */
[----:B------:R0:W-:Y:S03]  /*1a1b0*/  STL.64 [R1+0xaf8], R106 ;  /* 0x000af86a01007387 */ /* 0x0001e60000100a00 */
[--C-:B------:R-:W-:Y:S01]  /*1a1c0*/  IMAD.WIDE R108, R6, 0x2, R82.reuse ;  /* 0x00000002066c7825 */ /* 0x100fe200078e0252 */
[----:B------:R-:W-:Y:S04]  /*1a1d0*/  STL.64 [R1+0xaf0], R136 ;  /* 0x000af08801007387 */ /* 0x000fe80000100a00 */
[----:B------:R-:W4:Y:S01]  /*1a1e0*/  LDL R139, [R1+0x320] ;  /* 0x00032000018b7983 */ /* 0x000f220000100800 */
[----:B0-----:R-:W-:-:S03]  /*1a1f0*/  IMAD.WIDE R106, R7, 0x2, R82 ;  /* 0x00000002076a7825 */ /* 0x001fc600078e0252 */
[----:B------:R0:W-:Y:S04]  /*1a200*/  STL.64 [R1+0xae8], R108 ;  /* 0x000ae86c01007387 */ /* 0x0001e80000100a00 */
[----:B------:R-:W4:Y:S01]  /*1a210*/  LDL R138, [R1+0x31c] ;  /* 0x00031c00018a7983 */ /* 0x000f220000100800 */
[----:B------:R-:W-:-:S03]  /*1a220*/  IMAD R10, R152, UR58, RZ ;  /* 0x0000003a980a7c24 */ /* 0x000fc6000f8e02ff */
[----:B------:R1:W-:Y:S01]  /*1a230*/  STL.64 [R1+0xae0], R106 ;  /* 0x000ae06a01007387 */ /* 0x0003e20000100a00 */
[----:B0-----:R-:W-:-:S03]  /*1a240*/  IMAD.WIDE R108, R8, 0x2, R82 ;  /* 0x00000002086c7825 */ /* 0x001fc600078e0252 */
[----:B------:R-:W4:Y:S04]  /*1a250*/  LDL R137, [R1+0x2f8] ;  /* 0x0002f80001897983 */ /* 0x000f280000100800 */
[----:B------:R-:W-:Y:S01]  /*1a260*/  STL.64 [R1+0xad8], R108 ;  /* 0x000ad86c01007387 */ /* 0x000fe20000100a00 */
[----:B-1----:R-:W-:-:S03]  /*1a270*/  IMAD.WIDE R106, R9, 0x2, R82 ;  /* 0x00000002096a7825 */ /* 0x002fc600078e0252 */
[----:B------:R-:W4:Y:S04]  /*1a280*/  LDL R120, [R1+0x2f4] ;  /* 0x0002f40001787983 */ /* 0x000f280000100800 */
[----:B------:R0:W-:Y:S04]  /*1a290*/  STL.64 [R1+0xad0], R106 ;  /* 0x000ad06a01007387 */ /* 0x0001e80000100a00 */
[----:B------:R-:W4:Y:S04]  /*1a2a0*/  LDL R136, [R1+0x2e4] ;  /* 0x0002e40001887983 */ /* 0x000f280000100800 */
[----:B------:R-:W4:Y:S01]  /*1a2b0*/  LDL R128, [R1+0x2d8] ;  /* 0x0002d80001807983 */ /* 0x000f220000100800 */
[----:B0-----:R-:W-:-:S05]  /*1a2c0*/  IMAD.WIDE R106, R10, 0x2, R82 ;  /* 0x000000020a6a7825 */ /* 0x001fca00078e0252 */
[----:B------:R0:W-:Y:S01]  /*1a2d0*/  STL.64 [R1+0xac8], R106 ;  /* 0x000ac86a01007387 */ /* 0x0001e20000100a00 */
[----:B------:R-:W-:-:S03]  /*1a2e0*/  IMAD R80, R80, UR73, RZ ;  /* 0x0000004950507c24 */ /* 0x000fc6000f8e02ff */
[----:B------:R-:W4:Y:S01]  /*1a2f0*/  LDL R0, [R1+0x2e0] ;  /* 0x0002e00001007983 */ /* 0x000f220000100800 */
[----:B0-----:R-:W-:-:S04]  /*1a300*/  IMAD.WIDE R106, R11, 0x2, R82 ;  /* 0x000000020b6a7825 */ /* 0x001fc800078e0252 */
[--C-:B---3--:R-:W-:Y:S01]  /*1a310*/  IMAD.WIDE R108, R81, 0x2, R82.reuse ;  /* 0x00000002516c7825 */ /* 0x108fe200078e0252 */
[----:B------:R0:W-:Y:S03]  /*1a320*/  STL.64 [R1+0xac0], R106 ;  /* 0x000ac06a01007387 */ /* 0x0001e60000100a00 */
[----:B------:R-:W-:-:S04]  /*1a330*/  IMAD.WIDE R158, R80, 0x2, R82 ;  /* 0x00000002509e7825 */ /* 0x000fc800078e0252 */
[----:B--2---:R-:W-:-:S04]  /*1a340*/  IMAD.WIDE R160, R161, 0x2, R82 ;  /* 0x00000002a1a07825 */ /* 0x004fc800078e0252 */
[----:B----4-:R-:W-:-:S05]  /*1a350*/  IMAD.WIDE R150, R149, 0x2, R82 ;  /* 0x0000000295967825 */ /* 0x010fca00078e0252 */
[----:B------:R-:W-:Y:S01]  /*1a360*/  STL.64 [R1+0xbc0], R150 ;  /* 0x000bc09601007387 */ /* 0x000fe20000100a00 */
[----:B0-----:R-:W-:-:S03]  /*1a370*/  IMAD.WIDE R106, R148, 0x2, R82 ;  /* 0x00000002946a7825 */ /* 0x001fc600078e0252 */
[----:B------:R-:W-:Y:S04]  /*1a380*/  STL.64 [R1+0xbd0], R160 ;  /* 0x000bd0a001007387 */ /* 0x000fe80000100a00 */
[----:B------:R-:W-:Y:S04]  /*1a390*/  STL.64 [R1+0xbb0], R108 ;  /* 0x000bb06c01007387 */ /* 0x000fe80000100a00 */
[----:B------:R-:W-:Y:S04]  /*1a3a0*/  STL.64 [R1+0x2bd0], R160 ;  /* 0x002bd0a001007387 */ /* 0x000fe80000100a00 */
[----:B------:R0:W-:Y:S04]  /*1a3b0*/  STL.64 [R1+0xba0], R106 ;  /* 0x000ba06a01007387 */ /* 0x0001e80000100a00 */
[----:B------:R-:W-:Y:S01]  /*1a3c0*/  STL.64 [R1+0x27c8], R158 ;  /* 0x0027c89e01007387 */ /* 0x000fe20000100a00 */
[----:B0-----:R-:W-:-:S04]  /*1a3d0*/  IMAD.WIDE R106, R147, 0x2, R82 ;  /* 0x00000002936a7825 */ /* 0x001fc800078e0252 */
[--C-:B------:R-:W-:Y:S01]  /*1a3e0*/  IMAD.WIDE R146, R146, 0x2, R82.reuse ;  /* 0x0000000292927825 */ /* 0x100fe200078e0252 */
[----:B------:R0:W-:Y:S03]  /*1a3f0*/  STL.64 [R1+0xd80], R106 ;  /* 0x000d806a01007387 */ /* 0x0001e60000100a00 */
[--C-:B------:R-:W-:Y:S01]  /*1a400*/  IMAD.WIDE R108, R145, 0x2, R82.reuse ;  /* 0x00000002916c7825 */ /* 0x100fe200078e0252 */
[----:B------:R-:W-:Y:S03]  /*1a410*/  STL.64 [R1+0xd78], R146 ;  /* 0x000d789201007387 */ /* 0x000fe60000100a00 */
[--C-:B0-----:R-:W-:Y:S01]  /*1a420*/  IMAD.WIDE R106, R144, 0x2, R82.reuse ;  /* 0x00000002906a7825 */ /* 0x101fe200078e0252 */
[----:B------:R0:W-:Y:S03]  /*1a430*/  STL.64 [R1+0xd70], R108 ;  /* 0x000d706c01007387 */ /* 0x0001e60000100a00 */
[--C-:B------:R-:W-:Y:S01]  /*1a440*/  IMAD.WIDE R158, R143, 0x2, R82.reuse ;  /* 0x000000028f9e7825 */ /* 0x100fe200078e0252 */
[----:B------:R1:W-:Y:S03]  /*1a450*/  STL.64 [R1+0xd68], R106 ;  /* 0x000d686a01007387 */ /* 0x0003e60000100a00 */
[----:B------:R-:W-:-:S04]  /*1a460*/  IMAD.WIDE R142, R142, 0x2, R82 ;  /* 0x000000028e8e7825 */ /* 0x000fc800078e0252 */
[--C-:B0-----:R-:W-:Y:S01]  /*1a470*/  IMAD.WIDE R108, R141, 0x2, R82.reuse ;  /* 0x000000028d6c7825 */ /* 0x101fe200078e0252 */
[----:B------:R-:W-:Y:S03]  /*1a480*/  STL.64 [R1+0xd58], R142 ;  /* 0x000d588e01007387 */ /* 0x000fe60000100a00 */
[--C-:B-1----:R-:W-:Y:S01]  /*1a490*/  IMAD.WIDE R106, R140, 0x2, R82.reuse ;  /* 0x000000028c6a7825 */ /* 0x102fe200078e0252 */
[----:B------:R-:W-:Y:S04]  /*1a4a0*/  STL.64 [R1+0xd60], R158 ;  /* 0x000d609e01007387 */ /* 0x000fe80000100a00 */
[----:B------:R-:W-:Y:S04]  /*1a4b0*/  STL.64 [R1+0xd50], R108 ;  /* 0x000d506c01007387 */ /* 0x000fe80000100a00 */
[----:B------:R0:W-:Y:S04]  /*1a4c0*/  STL.64 [R1+0x27d0], R158 ;  /* 0x0027d09e01007387 */ /* 0x0001e80000100a00 */
[----:B------:R-:W-:Y:S04]  /*1a4d0*/  STL.64 [R1+0xd48], R106 ;  /* 0x000d486a01007387 */ /* 0x000fe80000100a00 */
[----:B0-----:R-:W2:Y:S04]  /*1a4e0*/  LDL.LU R158, [R1+0x308] ;  /* 0x00030800019e7983 */ /* 0x001ea80000300800 */
[----:B------:R-:W3:Y:S01]  /*1a4f0*/  LDL.LU R159, [R1+0x300] ;  /* 0x00030000019f7983 */ /* 0x000ee20000300800 */
[----:B------:R-:W-:-:S04]  /*1a500*/  IMAD.WIDE R140, R139, 0x2, R82 ;  /* 0x000000028b8c7825 */ /* 0x000fc800078e0252 */
[--C-:B------:R-:W-:Y:S01]  /*1a510*/  IMAD.WIDE R108, R138, 0x2, R82.reuse ;  /* 0x000000028a6c7825 */ /* 0x100fe200078e0252 */
[----:B------:R-:W-:Y:S04]  /*1a520*/  STL.64 [R1+0xd40], R140 ;  /* 0x000d408c01007387 */ /* 0x000fe80000100a00 */
[----:B------:R0:W-:Y:S02]  /*1a530*/  STL.64 [R1+0xd38], R108 ;  /* 0x000d386c01007387 */ /* 0x0001e40000100a00 */
[----:B0-----:R-:W-:-:S04]  /*1a540*/  IMAD.WIDE R108, R137, 0x2, R82 ;  /* 0x00000002896c7825 */ /* 0x001fc800078e0252 */
[----:B------:R-:W-:-:S04]  /*1a550*/  IMAD.WIDE R136, R136, 0x2, R82 ;  /* 0x0000000288887825 */ /* 0x000fc800078e0252 */
[----:B--2---:R-:W-:-:S04]  /*1a560*/  IMAD.WIDE R106, R158, 0x2, R82 ;  /* 0x000000029e6a7825 */ /* 0x004fc800078e0252 */
[--C-:B---3--:R-:W-:Y:S01]  /*1a570*/  IMAD.WIDE R138, R159, 0x2, R82.reuse ;  /* 0x000000029f8a7825 */ /* 0x108fe200078e0252 */
[----:B------:R0:W-:Y:S04]  /*1a580*/  STL.64 [R1+0xd30], R106 ;  /* 0x000d306a01007387 */ /* 0x0001e80000100a00 */
[----:B------:R-:W-:Y:S01]  /*1a590*/  STL.64 [R1+0xd28], R138 ;  /* 0x000d288a01007387 */ /* 0x000fe20000100a00 */
[----:B0-----:R-:W-:-:S03]  /*1a5a0*/  IMAD.WIDE R106, R120, 0x2, R82 ;  /* 0x00000002786a7825 */ /* 0x001fc600078e0252 */
[----:B------:R-:W2:Y:S04]  /*1a5b0*/  LDL R120, [R1+0x2ec] ;  /* 0x0002ec0001787983 */ /* 0x000ea80000100800 */
[----:B------:R0:W-:Y:S04]  /*1a5c0*/  STL.64 [R1+0xd20], R108 ;  /* 0x000d206c01007387 */ /* 0x0001e80000100a00 */
[----:B------:R1:W-:Y:S04]  /*1a5d0*/  STL.64 [R1+0xd18], R106 ;  /* 0x000d186a01007387 */ /* 0x0003e80000100a00 */
[----:B------:R-:W-:Y:S04]  /*1a5e0*/  STL.64 [R1+0xd10], R136 ;  /* 0x000d108801007387 */ /* 0x000fe80000100a00 */
[----:B------:R-:W3:Y:S01]  /*1a5f0*/  LDL R105, [R1+0x2d0] ;  /* 0x0002d00001697983 */ /* 0x000ee20000100800 */
[----:B0-----:R-:W-:-:S04]  /*1a600*/  IMAD.WIDE R108, R0, 0x2, R82 ;  /* 0x00000002006c7825 */ /* 0x001fc800078e0252 */
[----:B-1----:R-:W-:-:S05]  /*1a610*/  IMAD.WIDE R106, R128, 0x2, R82 ;  /* 0x00000002806a7825 */ /* 0x002fca00078e0252 */
[----:B------:R0:W-:Y:S04]  /*1a620*/  STL.64 [R1+0xd08], R106 ;  /* 0x000d086a01007387 */ /* 0x0001e80000100a00 */
[----:B0-----:R-:W4:Y:S04]  /*1a630*/  LDL R106, [R1+0x2c4] ;  /* 0x0002c400016a7983 */ /* 0x001f280000100800 */
[----:B------:R0:W-:Y:S04]  /*1a640*/  STL.64 [R1+0xd00], R108 ;  /* 0x000d006c01007387 */ /* 0x0001e80000100a00 */
[----:B------:R-:W4:Y:S04]  /*1a650*/  LDL R107, [R1+0x2cc] ;  /* 0x0002cc00016b7983 */ /* 0x000f280000100800 */
[----:B------:R-:W4:Y:S04]  /*1a660*/  LDL R157, [R1+0x2c0] ;  /* 0x0002c000019d7983 */ /* 0x000f280000100800 */
[----:B0-----:R-:W4:Y:S04]  /*1a670*/  LDL R108, [R1+0x2d4] ;  /* 0x0002d400016c7983 */ /* 0x001f280000100800 */
[----:B------:R-:W4:Y:S04]  /*1a680*/  LDL R109, [R1+0x2c8] ;  /* 0x0002c800016d7983 */ /* 0x000f280000100800 */
        /* <DEDUP_REMOVED lines=22> */
[----:B------:R-:W4:Y:S01]  /*1a7f0*/  LDL R128, [R1+0x260] ;  /* 0x0002600001807983 */ /* 0x000f220000100800 */
[----:B--2---:R-:W-:-:S05]  /*1a800*/  IMAD.WIDE R160, R120, 0x2, R82 ;  /* 0x0000000278a07825 */ /* 0x004fca00078e0252 */
[----:B------:R3:W-:Y:S04]  /*1a810*/  STL.64 [R1+0xcf8], R160 ;  /* 0x000cf8a001007387 */ /* 0x0007e80000100a00 */
[----:B------:R-:W2:Y:S01]  /*1a820*/  LDL R120, [R1+0x25c] ;  /* 0x00025c0001787983 */ /* 0x000ea20000100800 */
[----:B---3--:R-:W-:-:S05]  /*1a830*/  IMAD.WIDE R160, R105, 0x2, R82 ;  /* 0x0000000269a07825 */ /* 0x008fca00078e0252 */
[----:B------:R4:W-:Y:S02]  /*1a840*/  STL.64 [R1+0xcf0], R160 ;  /* 0x000cf0a001007387 */ /* 0x0009e40000100a00 */
[----:B----4-:R-:W-:-:S05]  /*1a850*/  IMAD.WIDE R160, R106, 0x2, R82 ;  /* 0x000000026aa07825 */ /* 0x010fca00078e0252 */
[----:B------:R0:W-:Y:S01]  /*1a860*/  STL.64 [R1+0xce8], R160 ;  /* 0x000ce8a001007387 */ /* 0x0001e20000100a00 */
[----:B------:R-:W-:-:S05]  /*1a870*/  IMAD.WIDE R106, R107, 0x2, R82 ;  /* 0x000000026b6a7825 */ /* 0x000fca00078e0252 */
[----:B------:R1:W-:Y:S01]  /*1a880*/  STL.64 [R1+0xce0], R106 ;  /* 0x000ce06a01007387 */ /* 0x0003e20000100a00 */
[----:B0-----:R-:W-:-:S04]  /*1a890*/  IMAD.WIDE R160, R108, 0x2, R82 ;  /* 0x000000026ca07825 */ /* 0x001fc800078e0252 */
[--C-:B------:R-:W-:Y:S01]  /*1a8a0*/  IMAD.WIDE R108, R109, 0x2, R82.reuse ;  /* 0x000000026d6c7825 */ /* 0x100fe200078e0252 */
[----:B------:R-:W-:Y:S03]  /*1a8b0*/  STL.64 [R1+0xcd8], R160 ;  /* 0x000cd8a001007387 */ /* 0x000fe60000100a00 */
[--C-:B-1----:R-:W-:Y:S01]  /*1a8c0*/  IMAD.WIDE R106, R157, 0x2, R82.reuse ;  /* 0x000000029d6a7825 */ /* 0x102fe200078e0252 */
[----:B------:R0:W-:Y:S03]  /*1a8d0*/  STL.64 [R1+0xcd0], R108 ;  /* 0x000cd06c01007387 */ /* 0x0001e60000100a00 */
[--C-:B------:R-:W-:Y:S01]  /*1a8e0*/  IMAD.WIDE R156, R156, 0x2, R82.reuse ;  /* 0x000000029c9c7825 */ /* 0x100fe200078e0252 */
[----:B------:R1:W-:Y:S04]  /*1a8f0*/  STL.64 [R1+0xcc8], R106 ;  /* 0x000cc86a01007387 */ /* 0x0003e80000100a00 */
[----:B------:R-:W-:Y:S01]  /*1a900*/  STL.64 [R1+0xcc0], R156 ;  /* 0x000cc09c01007387 */ /* 0x000fe20000100a00 */
[----:B0-----:R-:W-:-:S04]  /*1a910*/  IMAD.WIDE R108, R155, 0x2, R82 ;  /* 0x000000029b6c7825 */ /* 0x001fc800078e0252 */
        /* <DEDUP_REMOVED lines=31> */
[----:B------:R-:W-:Y:S03]  /*1ab10*/  STL.64 [R1+0x938], R108 ;  /* 0x0009386c01007387 */ /* 0x000fe60000100a00 */
[--C-:B------:R-:W-:Y:S01]  /*1ab20*/  IMAD.WIDE R138, R138, 0x2, R82.reuse ;  /* 0x000000028a8a7825 */ /* 0x100fe200078e0252 */
[----:B------:R0:W-:Y:S04]  /*1ab30*/  STL.64 [R1+0x930], R106 ;  /* 0x0009306a01007387 */ /* 0x0001e80000100a00 */
[----:B------:R-:W-:Y:S01]  /*1ab40*/  STL.64 [R1+0x928], R138 ;  /* 0x0009288a01007387 */ /* 0x000fe20000100a00 */
[----:B0-----:R-:W-:-:S03]  /*1ab50*/  IMAD.WIDE R106, R0, 0x2, R82 ;  /* 0x00000002006a7825 */ /* 0x001fc600078e0252 */
[----:B------:R-:W3:Y:S01]  /*1ab60*/  LDL R0, [R1+0x258] ;  /* 0x0002580001007983 */ /* 0x000ee20000100800 */
[----:B------:R-:W-:-:S04]  /*1ab70*/  IMAD.WIDE R108, R137, 0x2, R82 ;  /* 0x00000002896c7825 */ /* 0x000fc800078e0252 */
[--C-:B------:R-:W-:Y:S01]  /*1ab80*/  IMAD.WIDE R136, R136, 0x2, R82.reuse ;  /* 0x0000000288887825 */ /* 0x100fe200078e0252 */
[----:B------:R-:W-:Y:S04]  /*1ab90*/  STL.64 [R1+0x920], R108 ;  /* 0x0009206c01007387 */ /* 0x000fe80000100a00 */
[----:B------:R0:W-:Y:S04]  /*1aba0*/  STL.64 [R1+0x918], R106 ;  /* 0x0009186a01007387 */ /* 0x0001e80000100a00 */
[----:B------:R-:W-:Y:S04]  /*1abb0*/  STL.64 [R1+0x910], R136 ;  /* 0x0009108801007387 */ /* 0x000fe80000100a00 */
[----:B------:R-:W4:Y:S01]  /*1abc0*/  LDL R105, [R1+0x248] ;  /* 0x0002480001697983 */ /* 0x000f220000100800 */
[----:B0-----:R-:W-:-:S05]  /*1abd0*/  IMAD.WIDE R106, R128, 0x2, R82 ;  /* 0x00000002806a7825 */ /* 0x001fca00078e0252 */
[----:B------:R0:W-:Y:S04]  /*1abe0*/  STL.64 [R1+0x908], R106 ;  /* 0x0009086a01007387 */ /* 0x0001e80000100a00 */
[----:B0-----:R-:W4:Y:S01]  /*1abf0*/  LDL R106, [R1+0x1bc] ;  /* 0x0001bc00016a7983 */ /* 0x001f220000100800 */
[----:B--2---:R-:W-:-:S05]  /*1ac00*/  IMAD.WIDE R108, R120, 0x2, R82 ;  /* 0x00000002786c7825 */ /* 0x004fca00078e0252 */
[----:B------:R0:W-:Y:S04]  /*1ac10*/  STL.64 [R1+0x900], R108 ;  /* 0x0009006c01007387 */ /* 0x0001e80000100a00 */
[----:B------:R-:W2:Y:S04]  /*1ac20*/  LDL R107, [R1+0x23c] ;  /* 0x00023c00016b7983 */ /* 0x000ea80000100800 */
[----:B------:R-:W2:Y:S04]  /*1ac30*/  LDL R157, [R1+0x188] ;  /* 0x00018800019d7983 */ /* 0x000ea80000100800 */
[----:B0-----:R-:W2:Y:S04]  /*1ac40*/  LDL R108, [R1+0x1b8] ;  /* 0x0001b800016c7983 */ /* 0x001ea80000100800 */
[----:B------:R-:W2:Y:S04]  /*1ac50*/  LDL R109, [R1+0x1ac] ;  /* 0x0001ac00016d7983 */ /* 0x000ea80000100800 */
        /* <DEDUP_REMOVED lines=22> */
[----:B------:R-:W2:Y:S01]  /*1adc0*/  LDL R120, [R1+0x1c] ;  /* 0x00001c0001787983 */ /* 0x000ea20000100800 */
[----:B---3--:R-:W-:-:S05]  /*1add0*/  IMAD.WIDE R160, R0, 0x2, R82 ;  /* 0x0000000200a07825 */ /* 0x008fca00078e0252 */
[----:B------:R4:W-:Y:S04]  /*1ade0*/  STL.64 [R1+0x8f8], R160 ;  /* 0x0008f8a001007387 */ /* 0x0009e80000100a00 */
[----:B------:R-:W3:Y:S01]  /*1adf0*/  LDL.LU R0, [R1+0x18] ;  /* 0x0000180001007983 */ /* 0x000ee20000300800 */
[----:B----4-:R-:W-:-:S05]  /*1ae00*/  IMAD.WIDE R160, R105, 0x2, R82 ;  /* 0x0000000269a07825 */ /* 0x010fca00078e0252 */
[----:B------:R0:W-:Y:S02]  /*1ae10*/  STL.64 [R1+0x8f0], R160 ;  /* 0x0008f0a001007387 */ /* 0x0001e40000100a00 */
[----:B0-----:R-:W-:-:S05]  /*1ae20*/  IMAD.WIDE R160, R106, 0x2, R82 ;  /* 0x000000026aa07825 */ /* 0x001fca00078e0252 */
[----:B------:R2:W-:Y:S02]  /*1ae30*/  STL.64 [R1+0x8e8], R160 ;  /* 0x0008e8a001007387 */ /* 0x0005e40000100a00 */
[----:B--2---:R-:W-:-:S05]  /*1ae40*/  IMAD.WIDE R160, R107, 0x2, R82 ;  /* 0x000000026ba07825 */ /* 0x004fca00078e0252 */
        /* <DEDUP_REMOVED lines=51> */
[----:B------:R-:W-:Y:S04]  /*1b180*/  STL.64 [R1+0x818], R106 ;  /* 0x0008186a01007387 */ /* 0x000fe80000100a00 */
[----:B------:R1:W-:Y:S01]  /*1b190*/  STL.64 [R1+0x810], R136 ;  /* 0x0008108801007387 */ /* 0x0003e20000100a00 */
[----:B0-----:R-:W-:-:S05]  /*1b1a0*/  IMAD.WIDE R108, R120, 0x2, R82 ;  /* 0x00000002786c7825 */ /* 0x001fca00078e0252 */
[----:B------:R0:W-:Y:S01]  /*1b1b0*/  STL.64 [R1+0x808], R108 ;  /* 0x0008086c01007387 */ /* 0x0001e20000100a00 */
[----:B-1----:R-:W-:-:S04]  /*1b1c0*/  IMAD.WIDE R136, R66, 0x2, R82 ;  /* 0x0000000242887825 */ /* 0x002fc800078e0252 */
[----:B---3--:R-:W-:-:S04]  /*1b1d0*/  IMAD.WIDE R106, R0, 0x2, R82 ;  /* 0x00000002006a7825 */ /* 0x008fc800078e0252 */
[--C-:B0-----:R-:W-:Y:S01]  /*1b1e0*/  IMAD.WIDE R108, R72, 0x2, R82.reuse ;  /* 0x00000002486c7825 */ /* 0x101fe200078e0252 */
        /* <DEDUP_REMOVED lines=59> */
[----:B------:R-:W3:Y:S04]  /*1b5a0*/  LDL R147, [R1+0xc] ;  /* 0x00000c0001937983 */ /* 0x000ee80000100800 */
[----:B------:R4:W-:Y:S04]  /*1b5b0*/  STL.64 [R1+0x710], R106 ;  /* 0x0007106a01007387 */ /* 0x0009e80000100a00 */
[----:B------:R-:W3:Y:S04]  /*1b5c0*/  LDL R146, [R1+0x4c] ;  /* 0x00004c0001927983 */ /* 0x000ee80000100800 */
        /* <DEDUP_REMOVED lines=8> */
[----:B-1----:R-:W3:Y:S04]  /*1b650*/  LDL R137, [R1+0xb8] ;  /* 0x0000b80001897983 */ /* 0x002ee80000100800 */
[----:B------:R-:W3:Y:S04]  /*1b660*/  LDL R136, [R1+0xac] ;  /* 0x0000ac0001887983 */ /* 0x000ee80000100800 */
[----:B------:R-:W3:Y:S04]  /*1b670*/  LDL R128, [R1+0xd8] ;  /* 0x0000d80001807983 */ /* 0x000ee80000100800 */
[----:B------:R-:W3:Y:S01]  /*1b680*/  LDL R120, [R1+0xe8] ;  /* 0x0000e80001787983 */ /* 0x000ee20000100800 */
[----:B0-----:R-:W-:-:S04]  /*1b690*/  IMAD.WIDE R108, R58, 0x2, R82 ;  /* 0x000000023a6c7825 */ /* 0x001fc800078e0252 */
[--C-:B----4-:R-:W-:Y:S01]  /*1b6a0*/  IMAD.WIDE R106, R57, 0x2, R82.reuse ;  /* 0x00000002396a7825 */ /* 0x110fe200078e0252 */
[----:B------:R0:W-:Y:S03]  /*1b6b0*/  STL.64 [R1+0x708], R108 ;  /* 0x0007086c01007387 */ /* 0x0001e60000100a00 */
[--C-:B------:R-:W-:Y:S01]  /*1b6c0*/  IMAD.WIDE R150, R63, 0x2, R82.reuse ;  /* 0x000000023f967825 */ /* 0x100fe200078e0252 */
[----:B------:R1:W-:Y:S04]  /*1b6d0*/  STL.64 [R1+0x700], R106 ;  /* 0x0007006a01007387 */ /* 0x0003e80000100a00 */
[----:B------:R4:W-:Y:S01]  /*1b6e0*/  STL.64 [R1+0x6f8], R150 ;  /* 0x0006f89601007387 */ /* 0x0009e20000100a00 */
[----:B0-----:R-:W-:-:S04]  /*1b6f0*/  IMAD.WIDE R108, R67, 0x2, R82 ;  /* 0x00000002436c7825 */ /* 0x001fc800078e0252 */
[--C-:B-1----:R-:W-:Y:S01]  /*1b700*/  IMAD.WIDE R106, R69, 0x2, R82.reuse ;  /* 0x00000002456a7825 */ /* 0x102fe200078e0252 */
[----:B------:R0:W-:Y:S03]  /*1b710*/  STL.64 [R1+0x6f0], R108 ;  /* 0x0006f06c01007387 */ /* 0x0001e60000100a00 */
[--C-:B----4-:R-:W-:Y:S01]  /*1b720*/  IMAD.WIDE R150, R62, 0x2, R82.reuse ;  /* 0x000000023e967825 */ /* 0x110fe200078e0252 */
        /* <DEDUP_REMOVED lines=13> */
[----:B------:R-:W-:Y:S01]  /*1b800*/  STL.64 [R1+0x6b0], R150 ;  /* 0x0006b09601007387 */ /* 0x000fe20000100a00 */
[----:B0-----:R-:W-:-:S03]  /*1b810*/  IMAD.WIDE R108, R79, 0x2, R82 ;  /* 0x000000024f6c7825 */ /* 0x001fc600078e0252 */
[----:B------:R0:W-:Y:S01]  /*1b820*/  STL.64 [R1+0x2bd8], R78 ;  /* 0x002bd84e01007387 */ /* 0x0001e20000100a00 */
[----:B-1----:R-:W-:-:S03]  /*1b830*/  IMAD.WIDE R106, R78, 0x2, R82 ;  /* 0x000000024e6a7825 */ /* 0x002fc600078e0252 */
[----:B------:R2:W-:Y:S04]  /*1b840*/  STL.64 [R1+0x6a8], R108 ;  /* 0x0006a86c01007387 */ /* 0x0005e80000100a00 */
[----:B------:R3:W-:Y:S01]  /*1b850*/  STL.64 [R1+0x6a0], R106 ;  /* 0x0006a06a01007387 */ /* 0x0007e20000100a00 */
[----:B0-----:R-:W-:-:S05]  /*1b860*/  IMAD.WIDE R78, R77, 0x2, R82 ;  /* 0x000000024d4e7825 */ /* 0x001fca00078e0252 */
[----:B------:R0:W-:Y:S01]  /*1b870*/  STL.64 [R1+0x698], R78 ;  /* 0x0006984e01007387 */ /* 0x0001e20000100a00 */
[----:B--2---:R-:W-:-:S05]  /*1b880*/  IMAD.WIDE R108, R148, 0x2, R82 ;  /* 0x00000002946c7825 */ /* 0x004fca00078e0252 */
[----:B------:R1:W-:Y:S01]  /*1b890*/  STL.64 [R1+0x690], R108 ;  /* 0x0006906c01007387 */ /* 0x0003e20000100a00 */
[----:B---3--:R-:W-:-:S04]  /*1b8a0*/  IMAD.WIDE R106, R147, 0x2, R82 ;  /* 0x00000002936a7825 */ /* 0x008fc800078e0252 */
[--C-:B0-----:R-:W-:Y:S01]  /*1b8b0*/  IMAD.WIDE R78, R146, 0x2, R82.reuse ;  /* 0x00000002924e7825 */ /* 0x101fe200078e0252 */
[----:B------:R0:W-:Y:S03]  /*1b8c0*/  STL.64 [R1+0x688], R106 ;  /* 0x0006886a01007387 */ /* 0x0001e60000100a00 */
[--C-:B-1----:R-:W-:Y:S01]  /*1b8d0*/  IMAD.WIDE R108, R145, 0x2, R82.reuse ;  /* 0x00000002916c7825 */ /* 0x102fe200078e0252 */
        /* <DEDUP_REMOVED lines=19> */
[----:B------:R-:W-:Y:S01]  /*1ba10*/  STL.64 [R1+0x630], R108 ;  /* 0x0006306c01007387 */ /* 0x000fe20000100a00 */
[----:B0-----:R-:W-:-:S03]  /*1ba20*/  IMAD.WIDE R106, R128, 0x2, R82 ;  /* 0x00000002806a7825 */ /* 0x001fc600078e0252 */
[----:B------:R-:W2:Y:S01]  /*1ba30*/  LDL R161, [R1+0xfc] ;  /* 0x0000fc0001a17983 */ /* 0x000ea20000100800 */
[----:B-1----:R-:W-:-:S03]  /*1ba40*/  IMAD.WIDE R78, R120, 0x2, R82 ;  /* 0x00000002784e7825 */ /* 0x002fc600078e0252 */
[----:B------:R0:W-:Y:S04]  /*1ba50*/  STL.64 [R1+0x628], R106 ;  /* 0x0006286a01007387 */ /* 0x0001e80000100a00 */
[----:B------:R-:W3:Y:S04]  /*1ba60*/  LDL R16, [R1+0xf8] ;  /* 0x0000f80001107983 */ /* 0x000ee80000100800 */
[----:B------:R2:W-:Y:S04]  /*1ba70*/  STL.64 [R1+0x620], R78 ;  /* 0x0006204e01007387 */ /* 0x0005e80000100a00 */
        /* <DEDUP_REMOVED lines=30> */
[----:B------:R4:W-:Y:S01]  /*1bc60*/  STL.64 [R1+0x618], R78 ;  /* 0x0006184e01007387 */ /* 0x0009e20000100a00 */
[----:B---3--:R-:W-:-:S05]  /*1bc70*/  IMAD.WIDE R160, R16, 0x2, R82 ;  /* 0x0000000210a07825 */ /* 0x008fca00078e0252 */
[----:B------:R0:W-:Y:S01]  /*1bc80*/  STL.64 [R1+0x610], R160 ;  /* 0x000610a001007387 */ /* 0x0001e20000100a00 */
[----:B----4-:R-:W-:-:S05]  /*1bc90*/  IMAD.WIDE R78, R105, 0x2, R82 ;  /* 0x00000002694e7825 */ /* 0x010fca00078e0252 */
[----:B------:R1:W-:Y:S01]  /*1bca0*/  STL.64 [R1+0x608], R78 ;  /* 0x0006084e01007387 */ /* 0x0003e20000100a00 */
[----:B0-----:R-:W-:-:S05]  /*1bcb0*/  IMAD.WIDE R160, R106, 0x2, R82 ;  /* 0x000000026aa07825 */ /* 0x001fca00078e0252 */
[----:B------:R0:W-:Y:S01]  /*1bcc0*/  STL.64 [R1+0x250], R160 ;  /* 0x000250a001007387 */ /* 0x0001e20000100a00 */
[----:B-1----:R-:W-:-:S04]  /*1bcd0*/  IMAD.WIDE R78, R107, 0x2, R82 ;  /* 0x000000026b4e7825 */ /* 0x002fc800078e0252 */
[--C-:B------:R-:W-:Y:S01]  /*1bce0*/  IMAD.WIDE R106, R109, 0x2, R82.reuse ;  /* 0x000000026d6a7825 */ /* 0x100fe200078e0252 */
[----:B------:R1:W-:Y:S03]  /*1bcf0*/  STL.64 [R1+0x240], R78 ;  /* 0x0002404e01007387 */ /* 0x0003e60000100a00 */
[----:B0-----:R-:W-:-:S04]  /*1bd00*/  IMAD.WIDE R160, R108, 0x2, R82 ;  /* 0x000000026ca07825 */ /* 0x001fc800078e0252 */
[--C-:B------:R-:W-:Y:S01]  /*1bd10*/  IMAD.WIDE R108, R156, 0x2, R82.reuse ;  /* 0x000000029c6c7825 */ /* 0x100fe200078e0252 */
[----:B------:R-:W-:Y:S03]  /*1bd20*/  STL.64 [R1+0x230], R160 ;  /* 0x000230a001007387 */ /* 0x000fe60000100a00 */
[--C-:B-1----:R-:W-:Y:S01]  /*1bd30*/  IMAD.WIDE R78, R157, 0x2, R82.reuse ;  /* 0x000000029d4e7825 */ /* 0x102fe200078e0252 */
        /* <DEDUP_REMOVED lines=62> */
[----:B------:R2:W-:Y:S04]  /*1c120*/  STL.64 [R1+0x20], R108 ;  /* 0x0000206c01007387 */ /* 0x0005e80000100a00 */
[----:B------:R-:W3:Y:S01]  /*1c130*/  LDL.LU R16, [R1+0xe70] ;  /* 0x000e700001107983 */ /* 0x000ee20000300800 */
[----:B0-----:R-:W-:-:S04]  /*1c140*/  IMAD.WIDE R106, R122, 0x2, R82 ;  /* 0x000000027a6a7825 */ /* 0x001fc800078e0252 */
[--C-:B-1----:R-:W-:Y:S01]  /*1c150*/  IMAD.WIDE R78, R123, 0x2, R82.reuse ;  /* 0x000000027b4e7825 */ /* 0x102fe200078e0252 */
[----:B------:R0:W-:Y:S03]  /*1c160*/  STL.64 [R1+0x10], R106 ;  /* 0x0000106a01007387 */ /* 0x0001e60000100a00 */
[--C-:B------:R-:W-:Y:S01]  /*1c170*/  IMAD.WIDE R156, R124, 0x2, R82.reuse ;  /* 0x000000027c9c7825 */ /* 0x100fe200078e0252 */
[----:B------:R-:W-:Y:S03]  /*1c180*/  STL.64 [R1], R78 ;  /* 0x0000004e01007387 */ /* 0x000fe60000100a00 */
[--C-:B------:R-:W-:Y:S01]  /*1c190*/  IMAD.WIDE R154, R125, 0x2, R82.reuse ;  /* 0x000000027d9a7825 */ /* 0x100fe200078e0252 */
[----:B------:R-:W-:Y:S03]  /*1c1a0*/  STL.64 [R1+0x21d0], R156 ;  /* 0x0021d09c01007387 */ /* 0x000fe60000100a00 */
        /* <DEDUP_REMOVED lines=11> */
[----:B------:R-:W-:Y:S03]  /*1c260*/  STL [R1+0x2260], R146 ;  /* 0x0022609201007387 */ /* 0x000fe60000100800 */
[--C-:B------:R-:W-:Y:S01]  /*1c270*/  IMAD.WIDE R140, R133, 0x2, R82.reuse ;  /* 0x00000002858c7825 */ /* 0x100fe200078e0252 */
[----:B------:R-:W-:Y:S03]  /*1c280*/  STL [R1+0x2250], R147 ;  /* 0x0022509301007387 */ /* 0x000fe60000100800 */
[--C-:B------:R-:W-:Y:S01]  /*1c290*/  IMAD.WIDE R138, R134, 0x2, R82.reuse ;  /* 0x00000002868a7825 */ /* 0x100fe200078e0252 */
[----:B------:R-:W-:Y:S03]  /*1c2a0*/  STL.64 [R1+0x2280], R146 ;  /* 0x0022809201007387 */ /* 0x000fe60000100a00 */
[--C-:B------:R-:W-:Y:S01]  /*1c2b0*/  IMAD.WIDE R136, R135, 0x2, R82.reuse ;  /* 0x0000000287887825 */ /* 0x100fe200078e0252 */
[----:B------:R-:W-:Y:S03]  /*1c2c0*/  STL.64 [R1+0x21f0], R144 ;  /* 0x0021f09001007387 */ /* 0x000fe60000100a00 */
[--C-:B------:R-:W-:Y:S01]  /*1c2d0*/  IMAD.WIDE R134, R112, 0x2, R82.reuse ;  /* 0x0000000270867825 */ /* 0x100fe200078e0252 */
[----:B------:R-:W-:Y:S04]  /*1c2e0*/  STL.64 [R1+0x2200], R142 ;  /* 0x0022008e01007387 */ /* 0x000fe80000100a00 */
[----:B------:R-:W-:Y:S04]  /*1c2f0*/  STL.64 [R1+0x2258], R142 ;  /* 0x0022588e01007387 */ /* 0x000fe80000100a00 */
[----:B------:R-:W-:Y:S04]  /*1c300*/  STL.64 [R1+0x27d8], R142 ;  /* 0x0027d88e01007387 */ /* 0x000fe80000100a00 */
[----:B------:R-:W-:Y:S04]  /*1c310*/  STL.64 [R1+0x2208], R140 ;  /* 0x0022088c01007387 */ /* 0x000fe80000100a00 */
[----:B------:R1:W-:Y:S04]  /*1c320*/  STL.64 [R1+0x2210], R138 ;  /* 0x0022108a01007387 */ /* 0x0003e80000100a00 */
[----:B------:R4:W-:Y:S04]  /*1c330*/  STL.64 [R1+0x2218], R136 ;  /* 0x0022188801007387 */ /* 0x0009e80000100a00 */
[----:B------:R-:W-:Y:S04]  /*1c340*/  STL.64 [R1+0x22e0], R134 ;  /* 0x0022e08601007387 */ /* 0x000fe80000100a00 */
        /* <DEDUP_REMOVED lines=9> */
[----:B------:R-:W-:-:S03]  /*1c3e0*/  IMAD.WIDE R132, R111, 0x2, R82 ;  /* 0x000000026f847825 */ /* 0x000fc600078e0252 */
[----:B------:R-:W-:Y:S01]  /*1c3f0*/  STL [R1+0x2aa0], R134 ;  /* 0x002aa08601007387 */ /* 0x000fe20000100800 */
[----:B------:R-:W-:-:S03]  /*1c400*/  IMAD.WIDE R130, R110, 0x2, R82 ;  /* 0x000000026e827825 */ /* 0x000fc600078e0252 */
[----:B------:R-:W-:Y:S04]  /*1c410*/  STL [R1+0x2aa4], R134 ;  /* 0x002aa48601007387 */ /* 0x000fe80000100800 */
[----:B------:R-:W-:Y:S04]  /*1c420*/  STL [R1+0x2aa8], R134 ;  /* 0x002aa88601007387 */ /* 0x000fe80000100800 */
[----:B------:R-:W-:Y:S04]  /*1c430*/  STL [R1+0x2aac], R134 ;  /* 0x002aac8601007387 */ /* 0x000fe80000100800 */
[----:B------:R-:W-:Y:S04]  /*1c440*/  STL [R1+0x2ab0], R134 ;  /* 0x002ab08601007387 */ /* 0x000fe80000100800 */
[----:B------:R-:W-:Y:S04]  /*1c450*/  STL [R1+0x2ac0], R134 ;  /* 0x002ac08601007387 */ /* 0x000fe80000100800 */
[----:B------:R-:W-:Y:S04]  /*1c460*/  STL [R1+0x27e0], R135 ;  /* 0x0027e08701007387 */ /* 0x000fe80000100800 */
[----:B------:R0:W-:Y:S04]  /*1c470*/  STL [R1+0x2ac4], R135 ;  /* 0x002ac48701007387 */ /* 0x0001e80000100800 */
[----:B------:R-:W-:Y:S04]  /*1c480*/  STL.64 [R1+0x2268], R132 ;  /* 0x0022688401007387 */ /* 0x000fe80000100a00 */
[----:B------:R-:W-:Y:S04]  /*1c490*/  STL.64 [R1+0x2220], R130 ;  /* 0x0022208201007387 */ /* 0x000fe80000100a00 */
[----:B------:R-:W-:Y:S04]  /*1c4a0*/  STL [R1+0x2270], R131 ;  /* 0x0022708301007387 */ /* 0x000fe80000100800 */
        /* <DEDUP_REMOVED lines=26> */
[----:B------:R-:W-:Y:S04]  /*1c650*/  STL.64 [R1+0x2228], R128 ;  /* 0x0022288001007387 */ /* 0x000fe80000100a00 */
[----:B------:R-:W-:Y:S04]  /*1c660*/  STL.64 [R1+0x2230], R126 ;  /* 0x0022307e01007387 */ /* 0x000fe80000100a00 */
[----:B------:R-:W-:Y:S04]  /*1c670*/  STL.64 [R1+0x2238], R124 ;  /* 0x0022387c01007387 */ /* 0x000fe80000100a00 */
[----:B------:R-:W-:Y:S04]  /*1c680*/  STL.64 [R1+0x2278], R122 ;  /* 0x0022787a01007387 */ /* 0x000fe80000100a00 */
[----:B------:R-:W-:Y:S01]  /*1c690*/  STL.64 [R1+0x22f0], R120 ;  /* 0x0022f07801007387 */ /* 0x000fe20000100a00 */
[----:B------:R-:W-:-:S03]  /*1c6a0*/  IMAD.WIDE R110, R95, 0x2, R82 ;  /* 0x000000025f6e7825 */ /* 0x000fc600078e0252 */
[----:B------:R-:W-:Y:S01]  /*1c6b0*/  STL.64 [R1+0x2290], R118 ;  /* 0x0022907601007387 */ /* 0x000fe20000100a00 */
[----:B--2---:R-:W-:-:S03]  /*1c6c0*/  IMAD.WIDE R108, R94, 0x2, R82 ;  /* 0x000000025e6c7825 */ /* 0x004fc600078e0252 */
[----:B------:R-:W-:Y:S04]  /*1c6d0*/  STL.64 [R1+0x2298], R116 ;  /* 0x0022987401007387 */ /* 0x000fe80000100a00 */
[----:B------:R-:W-:Y:S01]  /*1c6e0*/  STL.64 [R1+0x22a0], R114 ;  /* 0x0022a07201007387 */ /* 0x000fe20000100a00 */
[----:B0-----:R-:W-:-:S03]  /*1c6f0*/  IMAD.WIDE R106, R93, 0x2, R82 ;  /* 0x000000025d6a7825 */ /* 0x001fc600078e0252 */
[----:B------:R-:W-:Y:S04]  /*1c700*/  STL.64 [R1+0x22a8], R112 ;  /* 0x0022a87001007387 */ /* 0x000fe80000100a00 */
[----:B------:R-:W-:Y:S04]  /*1c710*/  STL [R1+0x2818], R112 ;  /* 0x0028187001007387 */ /* 0x000fe80000100800 */
[----:B------:R-:W-:Y:S04]  /*1c720*/  STL [R1+0x2ad0], R112 ;  /* 0x002ad07001007387 */ /* 0x000fe80000100800 */
[----:B------:R-:W-:Y:S04]  /*1c730*/  STL [R1+0x2814], R113 ;  /* 0x0028147101007387 */ /* 0x000fe80000100800 */
[----:B------:R-:W-:Y:S04]  /*1c740*/  STL [R1+0x2ad4], R113 ;  /* 0x002ad47101007387 */ /* 0x000fe80000100800 */
[----:B------:R-:W-:Y:S04]  /*1c750*/  STL.64 [R1+0x22b0], R110 ;  /* 0x0022b06e01007387 */ /* 0x000fe80000100a00 */
[----:B------:R-:W-:Y:S04]  /*1c760*/  STL.64 [R1+0x22b8], R108 ;  /* 0x0022b86c01007387 */ /* 0x000fe80000100a00 */
        /* <DEDUP_REMOVED lines=32> */
[----:B------:R-:W-:Y:S04]  /*1c970*/  STL.64 [R1+0x22c0], R104 ;  /* 0x0022c06801007387 */ /* 0x000fe80000100a00 */
[----:B------:R-:W-:Y:S01]  /*1c980*/  STL.64 [R1+0x22c8], R102 ;  /* 0x0022c86601007387 */ /* 0x000fe20000100a00 */
[----:B---3--:R-:W-:-:S03]  /*1c990*/  IMAD.WIDE R96, R16, 0x2, R82 ;  /* 0x0000000210607825 */ /* 0x008fc600078e0252 */
[----:B------:R-:W-:Y:S01]  /*1c9a0*/  STL.64 [R1+0x2830], R102 ;  /* 0x0028306601007387 */ /* 0x000fe20000100a00 */
[----:B------:R-:W-:-:S03]  /*1c9b0*/  IMAD.WIDE R94, R88, 0x2, R82 ;  /* 0x00000002585e7825 */ /* 0x000fc600078e0252 */
[----:B------:R-:W-:Y:S04]  /*1c9c0*/  STL.64 [R1+0x22d0], R100 ;  /* 0x0022d06401007387 */ /* 0x000fe80000100a00 */
[----:B------:R-:W-:Y:S04]  /*1c9d0*/  STL.64 [R1+0x2300], R98 ;  /* 0x0023006201007387 */ /* 0x000fe80000100a00 */
[----:B------:R-:W-:Y:S01]  /*1c9e0*/  STL [R1+0x2890], R98 ;  /* 0x0028906201007387 */ /* 0x000fe20000100800 */
[----:B------:R-:W-:-:S03]  /*1c9f0*/  IMAD.WIDE R92, R87, 0x2, R82 ;  /* 0x00000002575c7825 */ /* 0x000fc600078e0252 */
[----:B------:R-:W-:Y:S04]  /*1ca00*/  STL [R1+0x2a74], R98 ;  /* 0x002a746201007387 */ /* 0x000fe80000100800 */
[----:B------:R-:W-:Y:S04]  /*1ca10*/  STL [R1+0x2ae0], R98 ;  /* 0x002ae06201007387 */ /* 0x000fe80000100800 */
[----:B------:R-:W-:Y:S04]  /*1ca20*/  STL [R1+0x288c], R99 ;  /* 0x00288c6301007387 */ /* 0x000fe80000100800 */
[----:B------:R-:W-:Y:S04]  /*1ca30*/  STL [R1+0x2ae4], R99 ;  /* 0x002ae46301007387 */ /* 0x000fe80000100800 */
[----:B------:R-:W-:Y:S01]  /*1ca40*/  STL.64 [R1+0x2310], R96 ;  /* 0x0023106001007387 */ /* 0x000fe20000100a00 */
[----:B------:R-:W-:-:S03]  /*1ca50*/  IMAD.WIDE R90, R86, 0x2, R82 ;  /* 0x00000002565a7825 */ /* 0x000fc600078e0252 */
[----:B------:R-:W-:Y:S01]  /*1ca60*/  STL [R1+0x2328], R94 ;  /* 0x0023285e01007387 */ /* 0x000fe20000100800 */
[----:B------:R-:W-:-:S03]  /*1ca70*/  IMAD.WIDE R88, R85, 0x2, R82 ;  /* 0x0000000255587825 */ /* 0x000fc600078e0252 */
[----:B------:R-:W-:Y:S04]  /*1ca80*/  STL [R1+0x2318], R95 ;  /* 0x0023185f01007387 */ /* 0x000fe80000100800 */
[----:B------:R-:W-:Y:S04]  /*1ca90*/  STL.64 [R1+0x2898], R94 ;  /* 0x0028985e01007387 */ /* 0x000fe80000100a00 */
[----:B------:R-:W-:Y:S04]  /*1caa0*/  STL.64 [R1+0x2320], R92 ;  /* 0x0023205c01007387 */ /* 0x000fe80000100a00 */
[----:B------:R-:W-:Y:S04]  /*1cab0*/  STL [R1+0x28a8], R92 ;  /* 0x0028a85c01007387 */ /* 0x000fe80000100800 */
[----:B------:R-:W-:Y:S04]  /*1cac0*/  STL [R1+0x2ae8], R92 ;  /* 0x002ae85c01007387 */ /* 0x000fe80000100800 */
[----:B------:R-:W-:Y:S04]  /*1cad0*/  STL [R1+0x28a4], R93 ;  /* 0x0028a45d01007387 */ /* 0x000fe80000100800 */
        /* <DEDUP_REMOVED lines=107> */
[----:B------:R-:W-:-:S03]  /*1d190*/  IMAD R3, R3, UR71, RZ ;  /* 0x0000004703037c24 */ /* 0x000fc6000f8e02ff */
[----:B------:R-:W-:Y:S04]  /*1d1a0*/  STL [R1+0x2a5c], R89 ;  /* 0x002a5c5901007387 */ /* 0x000fe80000100800 */
[----:B------:R-:W-:Y:S01]  /*1d1b0*/  STL [R1+0x2a60], R89 ;  /* 0x002a605901007387 */ /* 0x000fe20000100800 */
[----:B------:R-:W-:-:S03]  /*1d1c0*/  IMAD R2, R2, UR72, RZ ;  /* 0x0000004802027c24 */ /* 0x000fc6000f8e02ff */
[----:B------:R-:W-:Y:S04]  /*1d1d0*/  STL [R1+0x2a64], R89 ;  /* 0x002a645901007387 */ /* 0x000fe80000100800 */
[----:B------:R-:W-:Y:S01]  /*1d1e0*/  STL [R1+0x2a68], R89 ;  /* 0x002a685901007387 */ /* 0x000fe20000100800 */
[----:B------:R-:W-:-:S03]  /*1d1f0*/  IMAD.WIDE R84, R3, 0x2, R82 ;  /* 0x0000000203547825 */ /* 0x000fc600078e0252 */
[----:B------:R-:W-:Y:S04]  /*1d200*/  STL [R1+0x2a6c], R89 ;  /* 0x002a6c5901007387 */ /* 0x000fe80000100800 */
[----:B------:R-:W-:Y:S01]  /*1d210*/  STL [R1+0x2a70], R89 ;  /* 0x002a705901007387 */ /* 0x000fe20000100800 */
[----:B------:R-:W-:-:S03]  /*1d220*/  IMAD.WIDE R82, R2, 0x2, R82 ;  /* 0x0000000202527825 */ /* 0x000fc600078e0252 */
[----:B------:R-:W-:Y:S04]  /*1d230*/  STL [R1+0x2af4], R89 ;  /* 0x002af45901007387 */ /* 0x000fe80000100800 */
[----:B------:R-:W-:Y:S04]  /*1d240*/  STL.64 [R1+0x2340], R86 ;  /* 0x0023405601007387 */ /* 0x000fe80000100a00 */
[----:B------:R-:W-:Y:S04]  /*1d250*/  STL [R1+0x297c], R86 ;  /* 0x00297c5601007387 */ /* 0x000fe80000100800 */
[----:B------:R-:W-:Y:S04]  /*1d260*/  STL [R1+0x2af8], R86 ;  /* 0x002af85601007387 */ /* 0x000fe80000100800 */
[----:B------:R-:W-:Y:S04]  /*1d270*/  STL [R1+0x2978], R87 ;  /* 0x0029785701007387 */ /* 0x000fe80000100800 */
[----:B------:R-:W-:Y:S01]  /*1d280*/  STL [R1+0x2afc], R87 ;  /* 0x002afc5701007387 */ /* 0x000fe20000100800 */
[----:B-1----:R-:W-:-:S03]  /*1d290*/  IMAD.WIDE R138, R35, 0x2, R162 ;  /* 0x00000002238a7825 */ /* 0x002fc600078e02a2 */
[----:B------:R-:W-:Y:S04]  /*1d2a0*/  STL.64 [R1+0x2350], R84 ;  /* 0x0023505401007387 */ /* 0x000fe80000100a00 */
[----:B------:R0:W-:Y:S01]  /*1d2b0*/  STL.64 [R1+0x2be0], R2 ;  /* 0x002be00201007387 */ /* 0x0001e20000100a00 */
[----:B----4-:R-:W-:-:S03]  /*1d2c0*/  IMAD.WIDE R136, R34, 0x2, R162 ;  /* 0x0000000222887825 */ /* 0x010fc600078e02a2 */
[----:B------:R-:W-:Y:S01]  /*1d2d0*/  STL [R1+0x2368], R82 ;  /* 0x0023685201007387 */ /* 0x000fe20000100800 */
[----:B------:R-:W-:-:S03]  /*1d2e0*/  IMAD.WIDE R134, R33, 0x2, R162 ;  /* 0x0000000221867825 */ /* 0x000fc600078e02a2 */
[----:B------:R-:W-:Y:S04]  /*1d2f0*/  STL [R1+0x2980], R82 ;  /* 0x0029805201007387 */ /* 0x000fe80000100800 */
[----:B------:R-:W-:Y:S01]  /*1d300*/  STL [R1+0x2b00], R82 ;  /* 0x002b005201007387 */ /* 0x000fe20000100800 */
[----:B0-----:R-:W-:-:S03]  /*1d310*/  IMAD.WIDE R2, R32, 0x2, R162 ;  /* 0x0000000220027825 */ /* 0x001fc600078e02a2 */
[----:B------:R-:W-:Y:S01]  /*1d320*/  STL [R1+0x2358], R83 ;  /* 0x0023585301007387 */ /* 0x000fe20000100800 */
[----:B------:R-:W-:-:S03]  /*1d330*/  IMAD.WIDE R32, R31, 0x2, R162 ;  /* 0x000000021f207825 */ /* 0x000fc600078e02a2 */
[----:B------:R-:W-:Y:S04]  /*1d340*/  STL [R1+0x2984], R83 ;  /* 0x0029845301007387 */ /* 0x000fe80000100800 */
[----:B------:R-:W-:Y:S04]  /*1d350*/  STL [R1+0x2b04], R83 ;  /* 0x002b045301007387 */ /* 0x000fe80000100800 */
[----:B------:R-:W-:Y:S04]  /*1d360*/  STL.64 [R1+0xab0], R138 ;  /* 0x000ab08a01007387 */ /* 0x000fe80000100a00 */
[----:B------:R0:W-:Y:S04]  /*1d370*/  STL.64 [R1+0xa88], R2 ;  /* 0x000a880201007387 */ /* 0x0001e80000100a00 */
[----:B------:R-:W-:Y:S04]  /*1d380*/  STL.64 [R1+0xaa0], R136 ;  /* 0x000aa08801007387 */ /* 0x000fe80000100a00 */
[----:B------:R-:W-:Y:S04]  /*1d390*/  STL.64 [R1+0xa80], R32 ;  /* 0x000a802001007387 */ /* 0x000fe80000100a00 */
[----:B------:R-:W2:Y:S01]  /*1d3a0*/  LDL.LU R155, [R1+0x2a4] ;  /* 0x0002a400019b7983 */ /* 0x000ea20000300800 */
[----:B0-----:R-:W-:-:S03]  /*1d3b0*/  IMAD.WIDE R2, R30, 0x2, R162 ;  /* 0x000000021e027825 */ /* 0x001fc600078e02a2 */
[----:B------:R-:W3:Y:S04]  /*1d3c0*/  LDL.LU R156, [R1+0x278] ;  /* 0x00027800019c7983 */ /* 0x000ee80000300800 */
[----:B------:R0:W-:Y:S04]  /*1d3d0*/  STL.64 [R1+0xa78], R2 ;  /* 0x000a780201007387 */ /* 0x0001e80000100a00 */
[----:B------:R-:W4:Y:S04]  /*1d3e0*/  LDL.LU R157, [R1+0x2e8] ;  /* 0x0002e800019d7983 */ /* 0x000f280000300800 */
[----:B------:R-:W4:Y:S04]  /*1d3f0*/  LDL.LU R144, [R1+0x2f0] ;  /* 0x0002f00001907983 */ /* 0x000f280000300800 */
[----:B------:R-:W4:Y:S01]  /*1d400*/  LDL.LU R145, [R1+0x2fc] ;  /* 0x0002fc0001917983 */ /* 0x000f220000300800 */
[----:B0-----:R-:W-:-:S03]  /*1d410*/  IMAD.WIDE R2, R29, 0x2, R162 ;  /* 0x000000021d027825 */ /* 0x001fc600078e02a2 */
[----:B------:R-:W4:Y:S01]  /*1d420*/  LDL.LU R146, [R1+0x304] ;  /* 0x0003040001927983 */ /* 0x000f220000300800 */
[----:B------:R-:W-:-:S03]  /*1d430*/  IMAD.WIDE R78, R28, 0x2, R162 ;  /* 0x000000021c4e7825 */ /* 0x000fc600078e02a2 */
        /* <DEDUP_REMOVED lines=12> */
[----:B------:R-:W-:Y:S01]  /*1d500*/  STL.64 [R1+0xa90], R134 ;  /* 0x000a908601007387 */ /* 0x000fe20000100a00 */
        /* <DEDUP_REMOVED lines=29> */
[----:B------:R-:W-:Y:S04]  /*1d6e0*/  STL.64 [R1+0xa00], R126 ;  /* 0x000a007e01007387 */ /* 0x000fe80000100a00 */
[----:B------:R-:W-:Y:S04]  /*1d6f0*/  STL.64 [R1+0x9f8], R124 ;  /* 0x0009f87c01007387 */ /* 0x000fe80000100a00 */
[----:B------:R-:W-:Y:S04]  /*1d700*/  STL.64 [R1+0x9f0], R122 ;  /* 0x0009f07a01007387 */ /* 0x000fe80000100a00 */
[----:B------:R-:W-:Y:S04]  /*1d710*/  STL.64 [R1+0x9e8], R120 ;  /* 0x0009e87801007387 */ /* 0x000fe80000100a00 */
[----:B------:R-:W-:Y:S04]  /*1d720*/  STL.64 [R1+0x9e0], R118 ;  /* 0x0009e07601007387 */ /* 0x000fe80000100a00 */
[----:B------:R-:W-:Y:S04]  /*1d730*/  STL.64 [R1+0x9d8], R116 ;  /* 0x0009d87401007387 */ /* 0x000fe80000100a00 */
[----:B------:R-:W-:Y:S01]  /*1d740*/  STL.64 [R1+0x9d0], R114 ;  /* 0x0009d07201007387 */ /* 0x000fe20000100a00 */
[----:B------:R-:W-:-:S03]  /*1d750*/  IMAD.WIDE R100, R10, 0x2, R162 ;  /* 0x000000020a647825 */ /* 0x000fc600078e02a2 */
[----:B------:R-:W-:Y:S01]  /*1d760*/  STL.64 [R1+0x9c8], R110 ;  /* 0x0009c86e01007387 */ /* 0x000fe20000100a00 */
[----:B------:R-:W-:-:S03]  /*1d770*/  IMAD.WIDE R96, R11, 0x2, R162 ;  /* 0x000000020b607825 */ /* 0x000fc600078e02a2 */
[----:B------:R-:W-:Y:S01]  /*1d780*/  STL.64 [R1+0x9c0], R104 ;  /* 0x0009c06801007387 */ /* 0x000fe20000100a00 */
[----:B------:R-:W-:-:S03]  /*1d790*/  IMAD.WIDE R4, R81, 0x2, R162 ;  /* 0x0000000251047825 */ /* 0x000fc600078e02a2 */
[----:B------:R-:W4:Y:S01]  /*1d7a0*/  LDL.LU R153, [R1+0x2f8] ;  /* 0x0002f80001997983 */ /* 0x000f220000300800 */
[----:B------:R-:W-:-:S03]  /*1d7b0*/  IMAD.WIDE R80, R80, 0x2, R162 ;  /* 0x0000000250507825 */ /* 0x000fc600078e02a2 */
[----:B------:R-:W4:Y:S01]  /*1d7c0*/  LDL.LU R154, [R1+0x2f4] ;  /* 0x0002f400019a7983 */ /* 0x000f220000300800 */
[----:B--2---:R-:W-:-:S03]  /*1d7d0*/  IMAD.WIDE R90, R155, 0x2, R162 ;  /* 0x000000029b5a7825 */ /* 0x004fc600078e02a2 */
[----:B------:R-:W2:Y:S01]  /*1d7e0*/  LDL.LU R155, [R1+0x2e4] ;  /* 0x0002e400019b7983 */ /* 0x000ea20000300800 */
[----:B---3--:R-:W-:-:S03]  /*1d7f0*/  IMAD.WIDE R6, R156, 0x2, R162 ;  /* 0x000000029c067825 */ /* 0x008fc600078e02a2 */
[----:B------:R-:W-:Y:S04]  /*1d800*/  STL.64 [R1+0x9b8], R100 ;  /* 0x0009b86401007387 */ /* 0x000fe80000100a00 */
[----:B------:R-:W-:Y:S04]  /*1d810*/  STL.64 [R1+0x9b0], R96 ;  /* 0x0009b06001007387 */ /* 0x000fe80000100a00 */
[----:B------:R-:W-:Y:S04]  /*1d820*/  STL.64 [R1+0xab8], R90 ;  /* 0x000ab85a01007387 */ /* 0x000fe80000100a00 */
[----:B------:R-:W-:Y:S01]  /*1d830*/  STL.64 [R1+0x29f8], R80 ;  /* 0x0029f85001007387 */ /* 0x000fe20000100a00 */
[----:B----4-:R-:W-:-:S03]  /*1d840*/  IMAD.WIDE R8, R157, 0x2, R162 ;  /* 0x000000029d087825 */ /* 0x010fc600078e02a2 */
[----:B------:R-:W-:Y:S04]  /*1d850*/  STL.64 [R1+0xaa8], R6 ;  /* 0x000aa80601007387 */ /* 0x000fe80000100a00 */
[----:B------:R-:W3:Y:S04]  /*1d860*/  LDL.LU R156, [R1+0x2d8] ;  /* 0x0002d800019c7983 */ /* 0x000ee80000300800 */
[----:B------:R-:W4:Y:S04]  /*1d870*/  LDL.LU R157, [R1+0x2e0] ;  /* 0x0002e000019d7983 */ /* 0x000f280000300800 */
[----:B------:R0:W-:Y:S01]  /*1d880*/  STL.64 [R1+0xcb0], R8 ;  /* 0x000cb00801007387 */ /* 0x0001e20000100a00 */
[----:B------:R-:W-:-:S03]  /*1d890*/  IMAD.WIDE R10, R145, 0x2, R162 ;  /* 0x00000002910a7825 */ /* 0x000fc600078e02a2 */
[----:B------:R-:W-:Y:S01]  /*1d8a0*/  STL.64 [R1+0xa98], R4 ;  /* 0x000a980401007387 */ /* 0x000fe20000100a00 */
[----:B------:R-:W-:-:S04]  /*1d8b0*/  IMAD.WIDE R12, R146, 0x2, R162 ;  /* 0x00000002920c7825 */ /* 0x000fc800078e02a2 */
[----:B0-----:R-:W-:-:S05]  /*1d8c0*/  IMAD.WIDE R8, R144, 0x2, R162 ;  /* 0x0000000290087825 */ /* 0x001fca00078e02a2 */
[----:B------:R0:W-:Y:S04]  /*1d8d0*/  STL.64 [R1+0xca8], R8 ;  /* 0x000ca80801007387 */ /* 0x0001e80000100a00 */
[----:B------:R1:W-:Y:S01]  /*1d8e0*/  STL.64 [R1+0xca0], R10 ;  /* 0x000ca00a01007387 */ /* 0x0003e20000100a00 */
[----:B------:R-:W-:-:S03]  /*1d8f0*/  IMAD.WIDE R142, R149, 0x2, R162 ;  /* 0x00000002958e7825 */ /* 0x000fc600078e02a2 */
[----:B------:R-:W-:Y:S01]  /*1d900*/  STL.64 [R1+0xc98], R12 ;  /* 0x000c980c01007387 */ /* 0x000fe20000100a00 */
[----:B0-----:R-:W-:-:S04]  /*1d910*/  IMAD.WIDE R8, R147, 0x2, R162 ;  /* 0x0000000293087825 */ /* 0x001fc800078e02a2 */
[--C-:B-1----:R-:W-:Y:S01]  /*1d920*/  IMAD.WIDE R10, R148, 0x2, R162.reuse ;  /* 0x00000002940a7825 */ /* 0x102fe200078e02a2 */
[----:B------:R0:W-:Y:S03]  /*1d930*/  STL.64 [R1+0xc90], R8 ;  /* 0x000c900801007387 */ /* 0x0001e60000100a00 */
[--C-:B------:R-:W-:Y:S01]  /*1d940*/  IMAD.WIDE R102, R151, 0x2, R162.reuse ;  /* 0x0000000297667825 */ /* 0x100fe200078e02a2 */
[----:B------:R-:W-:Y:S03]  /*1d950*/  STL.64 [R1+0xc88], R10 ;  /* 0x000c880a01007387 */ /* 0x000fe60000100a00 */
[----:B0-----:R-:W-:-:S05]  /*1d960*/  IMAD.WIDE R8, R150, 0x2, R162 ;  /* 0x0000000296087825 */ /* 0x001fca00078e02a2 */
[----:B------:R0:W-:Y:S01]  /*1d970*/  STL.64 [R1+0xc78], R8 ;  /* 0x000c780801007387 */ /* 0x0001e20000100a00 */
[----:B------:R-:W-:-:S03]  /*1d980*/  IMAD.WIDE R94, R152, 0x2, R162 ;  /* 0x00000002985e7825 */ /* 0x000fc600078e02a2 */
[----:B------:R-:W-:Y:S04]  /*1d990*/  STL.64 [R1+0xc80], R142 ;  /* 0x000c808e01007387 */ /* 0x000fe80000100a00 */
[----:B------:R-:W-:Y:S01]  /*1d9a0*/  STL [R1+0x2b0c], R142 ;  /* 0x002b0c8e01007387 */ /* 0x000fe20000100800 */
[----:B0-----:R-:W-:-:S03]  /*1d9b0*/  IMAD.WIDE R8, R158, 0x2, R162 ;  /* 0x000000029e087825 */ /* 0x001fc600078e02a2 */
[----:B------:R-:W-:Y:S04]  /*1d9c0*/  STL [R1+0x2b08], R143 ;  /* 0x002b088f01007387 */ /* 0x000fe80000100800 */
[----:B------:R-:W-:Y:S01]  /*1d9d0*/  STL.64 [R1+0xc70], R102 ;  /* 0x000c706601007387 */ /* 0x000fe20000100a00 */
[----:B------:R-:W-:-:S03]  /*1d9e0*/  IMAD.WIDE R158, R159, 0x2, R162 ;  /* 0x000000029f9e7825 */ /* 0x000fc600078e02a2 */
[----:B------:R-:W-:Y:S04]  /*1d9f0*/  STL [R1+0x2b14], R102 ;  /* 0x002b146601007387 */ /* 0x000fe80000100800 */
[----:B------:R0:W-:Y:S04]  /*1da00*/  STL.64 [R1+0xc60], R8 ;  /* 0x000c600801007387 */ /* 0x0001e80000100a00 */
[----:B------:R-:W-:Y:S04]  /*1da10*/  STL [R1+0x2b10], R103 ;  /* 0x002b106701007387 */ /* 0x000fe80000100800 */
[----:B------:R-:W-:Y:S04]  /*1da20*/  STL.64 [R1+0xc68], R94 ;  /* 0x000c685e01007387 */ /* 0x000fe80000100a00 */
[----:B------:R-:W-:Y:S04]  /*1da30*/  STL [R1+0x2b1c], R94 ;  /* 0x002b1c5e01007387 */ /* 0x000fe80000100800 */
[----:B------:R-:W-:Y:S04]  /*1da40*/  STL [R1+0x2b18], R95 ;  /* 0x002b185f01007387 */ /* 0x000fe80000100800 */
[----:B------:R-:W-:Y:S01]  /*1da50*/  STL.64 [R1+0xc58], R158 ;  /* 0x000c589e01007387 */ /* 0x000fe20000100a00 */
[----:B------:R-:W-:-:S04]  /*1da60*/  IMAD.WIDE R80, R153, 0x2, R162 ;  /* 0x0000000299507825 */ /* 0x000fc800078e02a2 */
[----:B0-----:R-:W-:-:S05]  /*1da70*/  IMAD.WIDE R8, R154, 0x2, R162 ;  /* 0x000000029a087825 */ /* 0x001fca00078e02a2 */
[----:B------:R4:W-:Y:S04]  /*1da80*/  STL.64 [R1+0xc48], R8 ;  /* 0x000c480801007387 */ /* 0x0009e80000100a00 */
[----:B------:R-:W-:Y:S04]  /*1da90*/  STL [R1+0x2b24], R158 ;  /* 0x002b249e01007387 */ /* 0x000fe80000100800 */
[----:B------:R-:W-:Y:S04]  /*1daa0*/  STL [R1+0x2b20], R159 ;  /* 0x002b209f01007387 */ /* 0x000fe80000100800 */
[----:B------:R-:W-:Y:S04]  /*1dab0*/  STL.64 [R1+0xc50], R80 ;  /* 0x000c505001007387 */ /* 0x000fe80000100a00 */
[----:B------:R-:W-:Y:S04]  /*1dac0*/  STL [R1+0x2b2c], R80 ;  /* 0x002b2c5001007387 */ /* 0x000fe80000100800 */
[----:B------:R-:W-:Y:S01]  /*1dad0*/  STL [R1+0x2b28], R81 ;  /* 0x002b285101007387 */ /* 0x000fe20000100800 */
[----:B---3--:R-:W-:-:S03]  /*1dae0*/  IMAD.WIDE R10, R156, 0x2, R162 ;  /* 0x000000029c0a7825 */ /* 0x008fc600078e02a2 */
[----:B------:R-:W3:Y:S01]  /*1daf0*/  LDL.LU R156, [R1+0x2ec] ;  /* 0x0002ec00019c7983 */ /* 0x000ee20000300800 */
[----:B----4-:R-:W-:-:S03]  /*1db00*/  IMAD.WIDE R8, R157, 0x2, R162 ;  /* 0x000000029d087825 */ /* 0x010fc600078e02a2 */
[----:B------:R-:W-:Y:S04]  /*1db10*/  STL.64 [R1+0xc38], R10 ;  /* 0x000c380a01007387 */ /* 0x000fe80000100a00 */
[----:B------:R-:W4:Y:S04]  /*1db20*/  LDL.LU R22, [R1+0x2dc] ;  /* 0x0002dc0001167983 */ /* 0x000f280000300800 */
[----:B------:R3:W-:Y:S04]  /*1db30*/  STL.64 [R1+0xc30], R8 ;  /* 0x000c300801007387 */ /* 0x0007e80000100a00 */
        /* <DEDUP_REMOVED lines=26> */
[----:B------:R-:W4:Y:S01]  /*1dce0*/  LDL.LU R157, [R1+0x268] ;  /* 0x00026800019d7983 */ /* 0x000f220000300800 */
[----:B--2---:R-:W-:-:S05]  /*1dcf0*/  IMAD.WIDE R108, R155, 0x2, R162 ;  /* 0x000000029b6c7825 */ /* 0x004fca00078e02a2 */
[----:B------:R-:W-:Y:S04]  /*1dd00*/  STL.64 [R1+0xc40], R108 ;  /* 0x000c406c01007387 */ /* 0x000fe80000100a00 */
[----:B------:R-:W-:Y:S04]  /*1dd10*/  STL [R1+0x2b34], R108 ;  /* 0x002b346c01007387 */ /* 0x000fe80000100800 */
[----:B------:R-:W-:Y:S04]  /*1dd20*/  STL [R1+0x2b30], R109 ;  /* 0x002b306d01007387 */ /* 0x000fe80000100800 */
[----:B------:R-:W2:Y:S01]  /*1dd30*/  LDL.LU R155, [R1+0x24c] ;  /* 0x00024c00019b7983 */ /* 0x000ea20000300800 */
[----:B---3--:R-:W-:-:S03]  /*1dd40*/  IMAD.WIDE R8, R156, 0x2, R162 ;  /* 0x000000029c087825 */ /* 0x008fc600078e02a2 */
[----:B------:R-:W3:Y:S04]  /*1dd50*/  LDL.LU R156, [R1+0x260] ;  /* 0x00026000019c7983 */ /* 0x000ee80000300800 */
[----:B------:R0:W-:Y:S01]  /*1dd60*/  STL.64 [R1+0xc28], R8 ;  /* 0x000c280801007387 */ /* 0x0001e20000100a00 */
[----:B----4-:R-:W-:-:S04]  /*1dd70*/  IMAD.WIDE R12, R23, 0x2, R162 ;  /* 0x00000002170c7825 */ /* 0x010fc800078e02a2 */
[----:B0-----:R-:W-:-:S04]  /*1dd80*/  IMAD.WIDE R8, R22, 0x2, R162 ;  /* 0x0000000216087825 */ /* 0x001fc800078e02a2 */
[--C-:B------:R-:W-:Y:S01]  /*1dd90*/  IMAD.WIDE R10, R24, 0x2, R162.reuse ;  /* 0x00000002180a7825 */ /* 0x100fe200078e02a2 */
[----:B------:R0:W-:Y:S04]  /*1dda0*/  STL.64 [R1+0xc20], R8 ;  /* 0x000c200801007387 */ /* 0x0001e80000100a00 */
        /* <DEDUP_REMOVED lines=44> */
[----:B0-----:R-:W-:-:S04]  /*1e070*/  IMAD.WIDE R8, R152, 0x2, R162 ;  /* 0x0000000298087825 */ /* 0x001fc800078e02a2 */
[--C-:B-1----:R-:W-:Y:S01]  /*1e080*/  IMAD.WIDE R12, R153, 0x2, R162.reuse ;  /* 0x00000002990c7825 */ /* 0x102fe200078e02a2 */
[----:B------:R0:W-:Y:S04]  /*1e090*/  STL.64 [R1+0x580], R8 ;  /* 0x0005800801007387 */ /* 0x0001e80000100a00 */
[----:B------:R-:W-:Y:S01]  /*1e0a0*/  STL.64 [R1+0x578], R12 ;  /* 0x0005780c01007387 */ /* 0x000fe20000100a00 */
[----:B0-----:R-:W-:-:S03]  /*1e0b0*/  IMAD.WIDE R8, R157, 0x2, R162 ;  /* 0x000000029d087825 */ /* 0x001fc600078e02a2 */
[----:B------:R-:W4:Y:S01]  /*1e0c0*/  LDL.LU R157, [R1+0x25c] ;  /* 0x00025c00019d7983 */ /* 0x000f220000300800 */
[----:B------:R-:W-:-:S05]  /*1e0d0*/  IMAD.WIDE R10, R154, 0x2, R162 ;  /* 0x000000029a0a7825 */ /* 0x000fca00078e02a2 */
[----:B------:R2:W-:Y:S04]  /*1e0e0*/  STL.64 [R1+0x570], R10 ;  /* 0x0005700a01007387 */ /* 0x0005e80000100a00 */
[----:B------:R3:W-:Y:S04]  /*1e0f0*/  STL.64 [R1+0x568], R8 ;  /* 0x0005680801007387 */ /* 0x0007e80000100a00 */
[----:B------:R-:W4:Y:S01]  /*1e100*/  LDL.LU R22, [R1+0x258] ;  /* 0x0002580001167983 */ /* 0x000f220000300800 */
[----:B--2---:R-:W-:-:S05]  /*1e110*/  IMAD.WIDE R10, R155, 0x2, R162 ;  /* 0x000000029b0a7825 */ /* 0x004fca00078e02a2 */
[----:B------:R-:W-:Y:S04]  /*1e120*/  STL.64 [R1+0x560], R10 ;  /* 0x0005600a01007387 */ /* 0x000fe80000100a00 */
[----:B------:R-:W2:Y:S01]  /*1e130*/  LDL.LU R23, [R1+0x248] ;  /* 0x0002480001177983 */ /* 0x000ea20000300800 */
[----:B---3--:R-:W-:-:S05]  /*1e140*/  IMAD.WIDE R8, R156, 0x2, R162 ;  /* 0x000000029c087825 */ /* 0x008fca00078e02a2 */
[----:B------:R4:W-:Y:S04]  /*1e150*/  STL.64 [R1+0x558], R8 ;  /* 0x0005580801007387 */ /* 0x0009e80000100a00 */
        /* <DEDUP_REMOVED lines=26> */
[----:B------:R-:W3:Y:S01]  /*1e300*/  LDL.LU R156, [R1+0x28] ;  /* 0x00002800019c7983 */ /* 0x000ee20000300800 */
[----:B----4-:R-:W-:-:S03]  /*1e310*/  IMAD.WIDE R8, R157, 0x2, R162 ;  /* 0x000000029d087825 */ /* 0x010fc600078e02a2 */
[----:B------:R-:W4:Y:S04]  /*1e320*/  LDL.LU R157, [R1+0x1c] ;  /* 0x00001c00019d7983 */ /* 0x000f280000300800 */
[----:B------:R0:W-:Y:S02]  /*1e330*/  STL.64 [R1+0x550], R8 ;  /* 0x0005500801007387 */ /* 0x0001e40000100a00 */
        /* <DEDUP_REMOVED lines=56> */
[----:B------:R-:W-:Y:S04]  /*1e6c0*/  STL.64 [R1+0x470], R8 ;  /* 0x0004700801007387 */ /* 0x000fe80000100a00 */
[----:B------:R1:W-:Y:S01]  /*1e6d0*/  STL.64 [R1+0x468], R10 ;  /* 0x0004680a01007387 */ /* 0x0003e20000100a00 */
[----:B0-----:R-:W-:-:S05]  /*1e6e0*/  IMAD.WIDE R12, R156, 0x2, R162 ;  /* 0x000000029c0c7825 */ /* 0x001fca00078e02a2 */
[----:B------:R0:W-:Y:S01]  /*1e6f0*/  STL.64 [R1+0x460], R12 ;  /* 0x0004600c01007387 */ /* 0x0001e20000100a00 */
[----:B-1----:R-:W-:-:S03]  /*1e700*/  IMAD.WIDE R10, R0, 0x2, R162 ;  /* 0x00000002000a7825 */ /* 0x002fc600078e02a2 */
[----:B------:R-:W2:Y:S01]  /*1e710*/  LDL.LU R0, [R1+0x2be8] ;  /* 0x002be80001007983 */ /* 0x000ea20000300800 */
[----:B----4-:R-:W-:-:S05]  /*1e720*/  IMAD.WIDE R8, R157, 0x2, R162 ;  /* 0x000000029d087825 */ /* 0x010fca00078e02a2 */
[----:B------:R1:W-:Y:S01]  /*1e730*/  STL.64 [R1+0x458], R8 ;  /* 0x0004580801007387 */ /* 0x0003e20000100a00 */
[----:B0-----:R-:W-:-:S03]  /*1e740*/  IMAD.WIDE R12, R72, 0x2, R162 ;  /* 0x00000002480c7825 */ /* 0x001fc600078e02a2 */
[----:B------:R0:W-:Y:S01]  /*1e750*/  STL.64 [R1+0x450], R10 ;  /* 0x0004500a01007387 */ /* 0x0001e20000100a00 */
[----:B-1----:R-:W-:-:S04]  /*1e760*/  IMAD.WIDE R8, R66, 0x2, R162 ;  /* 0x0000000242087825 */ /* 0x002fc800078e02a2 */
[--C-:B0-----:R-:W-:Y:S01]  /*1e770*/  IMAD.WIDE R10, R71, 0x2, R162.reuse ;  /* 0x00000002470a7825 */ /* 0x101fe200078e02a2 */
[----:B------:R0:W-:Y:S04]  /*1e780*/  STL.64 [R1+0x448], R8 ;  /* 0x0004480801007387 */ /* 0x0001e80000100a00 */
[----:B------:R1:W-:Y:S04]  /*1e790*/  STL.64 [R1+0x440], R12 ;  /* 0x0004400c01007387 */ /* 0x0003e80000100a00 */
[----:B------:R3:W-:Y:S01]  /*1e7a0*/  STL.64 [R1+0x438], R10 ;  /* 0x0004380a01007387 */ /* 0x0007e20000100a00 */
[----:B0-----:R-:W-:-:S04]  /*1e7b0*/  IMAD.WIDE R8, R70, 0x2, R162 ;  /* 0x0000000246087825 */ /* 0x001fc800078e02a2 */
[--C-:B-1----:R-:W-:Y:S01]  /*1e7c0*/  IMAD.WIDE R12, R65, 0x2, R162.reuse ;  /* 0x00000002410c7825 */ /* 0x102fe200078e02a2 */
[----:B------:R0:W-:Y:S03]  /*1e7d0*/  STL.64 [R1+0x430], R8 ;  /* 0x0004300801007387 */ /* 0x0001e60000100a00 */
[--C-:B---3--:R-:W-:Y:S01]  /*1e7e0*/  IMAD.WIDE R10, R61, 0x2, R162.reuse ;  /* 0x000000023d0a7825 */ /* 0x108fe200078e02a2 */
        /* <DEDUP_REMOVED lines=24> */
[----:B------:R-:W-:Y:S04]  /*1e970*/  STL.64 [R1+0x3c8], R12 ;  /* 0x0003c80c01007387 */ /* 0x000fe80000100a00 */
[----:B------:R-:W3:Y:S01]  /*1e980*/  LDL.64 R140, [R1+0xbc8] ;  /* 0x000bc800018c7983 */ /* 0x000ee20000100a00 */
[----:B0-----:R-:W-:-:S03]  /*1e990*/  IMAD.WIDE R8, R36, 0x2, R162 ;  /* 0x0000000224087825 */ /* 0x001fc600078e02a2 */
[----:B------:R0:W-:Y:S04]  /*1e9a0*/  STL.64 [R1+0x3c0], R10 ;  /* 0x0003c00a01007387 */ /* 0x0001e80000100a00 */
[----:B------:R-:W3:Y:S04]  /*1e9b0*/  LDL R145, [R1+0xf74] ;  /* 0x000f740001917983 */ /* 0x000ee80000100800 */
[----:B------:R1:W-:Y:S04]  /*1e9c0*/  STL.64 [R1+0x3b8], R8 ;  /* 0x0003b80801007387 */ /* 0x0003e80000100a00 */
[----:B------:R-:W4:Y:S04]  /*1e9d0*/  LDL R148, [R1+0xf70] ;  /* 0x000f700001947983 */ /* 0x000f280000100800 */
[----:B------:R-:W4:Y:S04]  /*1e9e0*/  LDL.64 R146, [R1+0xbb8] ;  /* 0x000bb80001927983 */ /* 0x000f280000100a00 */
[----:B------:R-:W4:Y:S04]  /*1e9f0*/  LDL R149, [R1+0xf6c] ;  /* 0x000f6c0001957983 */ /* 0x000f280000100800 */
[----:B------:R-:W4:Y:S04]  /*1ea00*/  LDL R152, [R1+0xf68] ;  /* 0x000f680001987983 */ /* 0x000f280000100800 */
[----:B------:R-:W4:Y:S04]  /*1ea10*/  LDL.64 R150, [R1+0xba8] ;  /* 0x000ba80001967983 */ /* 0x000f280000100a00 */
[----:B------:R-:W4:Y:S04]  /*1ea20*/  LDL R153, [R1+0xf64] ;  /* 0x000f640001997983 */ /* 0x000f280000100800 */
[----:B------:R-:W4:Y:S04]  /*1ea30*/  LDL R156, [R1+0xf60] ;  /* 0x000f6000019c7983 */ /* 0x000f280000100800 */
[----:B------:R-:W4:Y:S04]  /*1ea40*/  LDL.64 R154, [R1+0xb98] ;  /* 0x000b9800019a7983 */ /* 0x000f280000100a00 */
[----:B------:R-:W4:Y:S01]  /*1ea50*/  LDL R157, [R1+0xf5c] ;  /* 0x000f5c00019d7983 */ /* 0x000f220000100800 */
[----:B0-----:R-:W-:-:S04]  /*1ea60*/  IMAD.WIDE R10, R43, 0x2, R162 ;  /* 0x000000022b0a7825 */ /* 0x001fc800078e02a2 */
[--C-:B-1----:R-:W-:Y:S01]  /*1ea70*/  IMAD.WIDE R8, R44, 0x2, R162.reuse ;  /* 0x000000022c087825 */ /* 0x102fe200078e02a2 */
[----:B--2---:R-:W2:Y:S04]  /*1ea80*/  @P1 LDG.E.U16 R0, desc[UR10][R104.64] ;  /* 0x0000000a68001981 */ /* 0x004ea8000c1e1500 */
[----:B---3--:R-:W3:Y:S04]  /*1ea90*/  @P0 LDG.E.U16 R145, desc[UR10][R140.64] ;  /* 0x0000000a8c910981 */ /* 0x008ee8000c1e1500 */
[----:B----4-:R-:W4:Y:S04]  /*1eaa0*/  @P1 LDG.E.U16 R148, desc[UR10][R138.64] ;  /* 0x0000000a8a941981 */ /* 0x010f28000c1e1500 */
[----:B------:R-:W2:Y:S04]  /*1eab0*/  @P0 LDG.E.U16 R149, desc[UR10][R146.64] ;  /* 0x0000000a92950981 */ /* 0x000ea8000c1e1500 */
[----:B------:R-:W2:Y:S04]  /*1eac0*/  @P1 LDG.E.U16 R152, desc[UR10][R136.64] ;  /* 0x0000000a88981981 */ /* 0x000ea8000c1e1500 */
[----:B------:R-:W2:Y:S04]  /*1ead0*/  @P0 LDG.E.U16 R153, desc[UR10][R150.64] ;  /* 0x0000000a96990981 */ /* 0x000ea8000c1e1500 */
[----:B------:R-:W2:Y:S04]  /*1eae0*/  @P1 LDG.E.U16 R156, desc[UR10][R134.64] ;  /* 0x0000000a869c1981 */ /* 0x000ea8000c1e1500 */
[----:B------:R-:W2:Y:S01]  /*1eaf0*/  @P0 LDG.E.U16 R157, desc[UR10][R154.64] ;  /* 0x0000000a9a9d0981 */ /* 0x000ea2000c1e1500 */
[----:B------:R-:W-:-:S03]  /*1eb00*/  IMAD.WIDE R12, R42, 0x2, R162 ;  /* 0x000000022a0c7825 */ /* 0x000fc600078e02a2 */
[----:B------:R0:W-:Y:S04]  /*1eb10*/  STL.64 [R1+0x3b0], R10 ;  /* 0x0003b00a01007387 */ /* 0x0001e80000100a00 */
[----:B------:R1:W-:Y:S04]  /*1eb20*/  STL.64 [R1+0x3a8], R8 ;  /* 0x0003a80801007387 */ /* 0x0003e80000100a00 */
[----:B------:R1:W-:Y:S01]  /*1eb30*/  STL.64 [R1+0x3a0], R12 ;  /* 0x0003a00c01007387 */ /* 0x0003e20000100a00 */
[----:B0-----:R-:W-:-:S04]  /*1eb40*/  IMAD.WIDE R10, R41, 0x2, R162 ;  /* 0x00000002290a7825 */ /* 0x001fc800078e02a2 */
[--C-:B-1----:R-:W-:Y:S01]  /*1eb50*/  IMAD.WIDE R8, R47, 0x2, R162.reuse ;  /* 0x000000022f087825 */ /* 0x102fe200078e02a2 */
[----:B------:R0:W-:Y:S03]  /*1eb60*/  STL.64 [R1+0x398], R10 ;  /* 0x0003980a01007387 */ /* 0x0001e60000100a00 */
[--C-:B------:R-:W-:Y:S01]  /*1eb70*/  IMAD.WIDE R12, R52, 0x2, R162.reuse ;  /* 0x00000002340c7825 */ /* 0x100fe200078e02a2 */
        /* <DEDUP_REMOVED lines=31> */
[----:B------:R-:W-:Y:S01]  /*1ed70*/  STL.64 [R1+0x310], R12 ;  /* 0x0003100c01007387 */ /* 0x000fe20000100a00 */
[----:B0-----:R-:W-:-:S03]  /*1ed80*/  IMAD.WIDE R10, R74, 0x2, R162 ;  /* 0x000000024a0a7825 */ /* 0x001fc600078e02a2 */
[----:B------:R-:W-:Y:S01]  /*1ed90*/  STL.64 [R1+0x2360], R164 ;  /* 0x002360a401007387 */ /* 0x000fe20000100a00 */
[----:B-1----:R-:W-:-:S03]  /*1eda0*/  IMAD.WIDE R8, R164, 0x2, R162 ;  /* 0x00000002a4087825 */ /* 0x002fc600078e02a2 */
[----:B------:R0:W-:Y:S04]  /*1edb0*/  STL.64 [R1+0x308], R10 ;  /* 0x0003080a01007387 */ /* 0x0001e80000100a00 */
[----:B------:R1:W-:Y:S04]  /*1edc0*/  STL.64 [R1+0x300], R8 ;  /* 0x0003000801007387 */ /* 0x0003e80000100a00 */
[----:B------:R-:W2:Y:S04]  /*1edd0*/  LDL.64 R70, [R1+0xa88] ;  /* 0x000a880001467983 */ /* 0x000ea80000100a00 */
[----:B------:R-:W2:Y:S04]  /*1ede0*/  LDL R108, [R1+0xf58] ;  /* 0x000f5800016c7983 */ /* 0x000ea80000100800 */
[----:B------:R-:W2:Y:S04]  /*1edf0*/  LDL.64 R80, [R1+0xb90] ;  /* 0x000b900001507983 */ /* 0x000ea80000100a00 */
[----:B------:R-:W2:Y:S04]  /*1ee00*/  LDL R95, [R1+0xf54] ;  /* 0x000f5400015f7983 */ /* 0x000ea80000100800 */
[----:B------:R-:W2:Y:S04]  /*1ee10*/  LDL.64 R158, [R1+0xa80] ;  /* 0x000a8000019e7983 */ /* 0x000ea80000100a00 */
[----:B------:R-:W2:Y:S04]  /*1ee20*/  LDL R94, [R1+0xf50] ;  /* 0x000f5000015e7983 */ /* 0x000ea80000100800 */
[----:B------:R-:W2:Y:S04]  /*1ee30*/  LDL.64 R102, [R1+0xb88] ;  /* 0x000b880001667983 */ /* 0x000ea80000100a00 */
[----:B0-----:R-:W2:Y:S04]  /*1ee40*/  LDL R11, [R1+0xf4c] ;  /* 0x000f4c00010b7983 */ /* 0x001ea80000100800 */
[----:B------:R-:W2:Y:S04]  /*1ee50*/  LDL.64 R142, [R1+0xa78] ;  /* 0x000a7800018e7983 */ /* 0x000ea80000100a00 */
[----:B------:R-:W2:Y:S04]  /*1ee60*/  LDL R10, [R1+0xf48] ;  /* 0x000f4800010a7983 */ /* 0x000ea80000100800 */
[----:B-1----:R-:W2:Y:S04]  /*1ee70*/  LDL.64 R8, [R1+0xb80] ;  /* 0x000b800001087983 */ /* 0x002ea80000100a00 */
[----:B------:R-:W2:Y:S04]  /*1ee80*/  LDL R12, [R1+0xf44] ;  /* 0x000f4400010c7983 */ /* 0x000ea80000100800 */
[----:B------:R-:W2:Y:S04]  /*1ee90*/  LDL R13, [R1+0xf40] ;  /* 0x000f4000010d7983 */ /* 0x000ea80000100800 */
[----:B------:R-:W2:Y:S04]  /*1eea0*/  LDL.64 R14, [R1+0xb78] ;  /* 0x000b7800010e7983 */ /* 0x000ea80000100a00 */
        /* <DEDUP_REMOVED lines=11> */
[----:B---3--:R-:W-:Y:S04]  /*1ef60*/  @P0 STL [R1+0xf74], R145 ;  /* 0x000f749101000387 */ /* 0x008fe80000100800 */
[----:B------:R-:W3:Y:S04]  /*1ef70*/  LDL.64 R34, [R1+0xb58] ;  /* 0x000b580001227983 */ /* 0x000ee80000100a00 */
[----:B----4-:R-:W-:Y:S04]  /*1ef80*/  @P1 STL [R1+0xf70], R148 ;  /* 0x000f709401001387 */ /* 0x010fe80000100800 */
[----:B------:R-:W3:Y:S04]  /*1ef90*/  LDL R82, [R1+0xf1c] ;  /* 0x000f1c0001527983 */ /* 0x000ee80000100800 */
[----:B--2---:R-:W-:Y:S04]  /*1efa0*/  @P0 STL [R1+0xf6c], R149 ;  /* 0x000f6c9501000387 */ /* 0x004fe80000100800 */
[----:B------:R-:W2:Y:S04]  /*1efb0*/  LDL R135, [R1+0xf18] ;  /* 0x000f180001877983 */ /* 0x000ea80000100800 */
[----:B------:R-:W-:Y:S04]  /*1efc0*/  @P1 STL [R1+0xf68], R152 ;  /* 0x000f689801001387 */ /* 0x000fe80000100800 */
[----:B------:R-:W4:Y:S04]  /*1efd0*/  LDL.64 R86, [R1+0xb50] ;  /* 0x000b500001567983 */ /* 0x000f280000100a00 */
[----:B------:R0:W-:Y:S04]  /*1efe0*/  @P0 STL [R1+0xf64], R153 ;  /* 0x000f649901000387 */ /* 0x0001e80000100800 */
[----:B------:R-:W4:Y:S04]  /*1eff0*/  LDL R134, [R1+0xf14] ;  /* 0x000f140001867983 */ /* 0x000f280000100800 */
[----:B------:R-:W-:Y:S04]  /*1f000*/  @P1 STL [R1+0xf60], R156 ;  /* 0x000f609c01001387 */ /* 0x000fe80000100800 */
[----:B------:R-:W4:Y:S04]  /*1f010*/  LDL R140, [R1+0xf10] ;  /* 0x000f1000018c7983 */ /* 0x000f280000100800 */
[----:B------:R1:W-:Y:S04]  /*1f020*/  @P0 STL [R1+0xf5c], R157 ;  /* 0x000f5c9d01000387 */ /* 0x0003e80000100800 */
[----:B------:R-:W4:Y:S04]  /*1f030*/  LDL.64 R136, [R1+0xb48] ;  /* 0x000b480001887983 */ /* 0x000f280000100a00 */
[----:B0-----:R-:W4:Y:S04]  /*1f040*/  LDL R153, [R1+0xf0c] ;  /* 0x000f0c0001997983 */ /* 0x001f280000100800 */
[----:B------:R-:W4:Y:S04]  /*1f050*/  LDL.64 R138, [R1+0xb40] ;  /* 0x000b4000018a7983 */ /* 0x000f280000100a00 */
[----:B-1----:R-:W4:Y:S04]  /*1f060*/  LDL R157, [R1+0xf04] ;  /* 0x000f0400019d7983 */ /* 0x002f280000100800 */
        /* <DEDUP_REMOVED lines=8> */
[----:B------:R-:W4:Y:S04]  /*1f0f0*/  LDL R146, [R1+0xefc] ;  /* 0x000efc0001927983 */ /* 0x000f280000100800 */
[----:B------:R-:W4:Y:S04]  /*1f100*/  LDL R147, [R1+0xef8] ;  /* 0x000ef80001937983 */ /* 0x000f280000100800 */
[----:B------:R-:W4:Y:S04]  /*1f110*/  @P1 LDG.E.U16 R108, desc[UR10][R70.64] ;  /* 0x0000000a466c1981 */ /* 0x000f28000c1e1500 */
        /* <DEDUP_REMOVED lines=8> */
[----:B------:R-:W4:Y:S04]  /*1f1a0*/  LDL.LU.64 R2, [R1+0x2be0] ;  /* 0x002be00001027983 */ /* 0x000f280000300a00 */
[----:B------:R-:W4:Y:S04]  /*1f1b0*/  @P0 LDG.E.U16 R21, desc[UR10][R18.64] ;  /* 0x0000000a12150981 */ /* 0x000f28000c1e1500 */
[----:B------:R-:W4:Y:S04]  /*1f1c0*/  LDL.LU.64 R78, [R1+0x2bd8] ;  /* 0x002bd800014e7983 */ /* 0x000f280000300a00 */
[----:B------:R-:W4:Y:S04]  /*1f1d0*/  @P1 LDG.E.U16 R24, desc[UR10][R160.64] ;  /* 0x0000000aa0181981 */ /* 0x000f28000c1e1500 */
[----:B------:R-:W4:Y:S04]  /*1f1e0*/  @P0 LDG.E.U16 R25, desc[UR10][R22.64] ;  /* 0x0000000a16190981 */ /* 0x000f28000c1e1500 */
[----:B------:R-:W4:Y:S04]  /*1f1f0*/  @P1 LDG.E.U16 R30, desc[UR10][R26.64] ;  /* 0x0000000a1a1e1981 */ /* 0x000f28000c1e1500 */
[----:B------:R-:W4:Y:S04]  /*1f200*/  LDL.LU.64 R160, [R1+0x2bd0] ;  /* 0x002bd00001a07983 */ /* 0x000f280000300a00 */
[----:B------:R-:W4:Y:S04]  /*1f210*/  @P0 LDG.E.U16 R31, desc[UR10][R28.64] ;  /* 0x0000000a1c1f0981 */ /* 0x000f28000c1e1500 */
[----:B------:R-:W4:Y:S04]  /*1f220*/  @P1 LDG.E.U16 R83, desc[UR10][R32.64] ;  /* 0x0000000a20531981 */ /* 0x000f28000c1e1500 */
[----:B---3--:R-:W3:Y:S04]  /*1f230*/  @P0 LDG.E.U16 R82, desc[UR10][R34.64] ;  /* 0x0000000a22520981 */ /* 0x008ee8000c1e1500 */
[----:B--2---:R-:W2:Y:S04]  /*1f240*/  @P1 LDG.E.U16 R135, desc[UR10][R84.64] ;  /* 0x0000000a54871981 */ /* 0x004ea8000c1e1500 */
[----:B----4-:R-:W4:Y:S04]  /*1f250*/  @P0 LDG.E.U16 R134, desc[UR10][R86.64] ;  /* 0x0000000a56860981 */ /* 0x010f28000c1e1500 */
[----:B------:R-:W2:Y:S04]  /*1f260*/  @P1 LDG.E.U16 R140, desc[UR10][R130.64] ;  /* 0x0000000a828c1981 */ /* 0x000ea8000c1e1500 */
[----:B------:R-:W2:Y:S04]  /*1f270*/  @P0 LDG.E.U16 R153, desc[UR10][R136.64] ;  /* 0x0000000a88990981 */ /* 0x000ea8000c1e1500 */
[----:B------:R-:W3:Y:S04]  /*1f280*/  @P0 LDG.E.U16 R157, desc[UR10][R138.64] ;  /* 0x0000000a8a9d0981 */ /* 0x000ee8000c1e1500 */
[----:B------:R-:W3:Y:S04]  /*1f290*/  @P1 LDG.E.U16 R156, desc[UR10][R112.64] ;  /* 0x0000000a709c1981 */ /* 0x000ee8000c1e1500 */
[----:B------:R-:W4:Y:S04]  /*1f2a0*/  @P0 LDG.E.U16 R155, desc[UR10][R150.64] ;  /* 0x0000000a969b0981 */ /* 0x000f28000c1e1500 */
[----:B------:R-:W4:Y:S04]  /*1f2b0*/  @P1 LDG.E.U16 R154, desc[UR10][R88.64] ;  /* 0x0000000a589a1981 */ /* 0x000f28000c1e1500 */
[----:B------:R-:W4:Y:S04]  /*1f2c0*/  @P0 LDG.E.U16 R152, desc[UR10][R148.64] ;  /* 0x0000000a94980981 */ /* 0x000f28000c1e1500 */
[----:B------:R-:W4:Y:S04]  /*1f2d0*/  @P1 LDG.E.U16 R141, desc[UR10][R98.64] ;  /* 0x0000000a628d1981 */ /* 0x000f28000c1e1500 */
[----:B------:R-:W4:Y:S04]  /*1f2e0*/  @P0 LDG.E.U16 R146, desc[UR10][R144.64] ;  /* 0x0000000a90920981 */ /* 0x000f28000c1e1500 */
[----:B------:R-:W4:Y:S04]  /*1f2f0*/  @P1 LDG.E.U16 R147, desc[UR10][R92.64] ;  /* 0x0000000a5c931981 */ /* 0x000f28000c1e1500 */
[----:B------:R0:W-:Y:S04]  /*1f300*/  @P1 STL [R1+0xf58], R108 ;  /* 0x000f586c01001387 */ /* 0x0001e80000100800 */
[----:B0-----:R-:W4:Y:S04]  /*1f310*/  LDL.LU R108, [R1+0xee4] ;  /* 0x000ee400016c7983 */ /* 0x001f280000300800 */
[----:B--2---:R0:W-:Y:S04]  /*1f320*/  @P0 STL [R1+0xf0c], R153 ;  /* 0x000f0c9901000387 */ /* 0x0041e80000100800 */
[----:B0-----:R-:W2:Y:S04]  /*1f330*/  LDL R153, [R1+0xee8] ;  /* 0x000ee80001997983 */ /* 0x001ea80000100800 */
[----:B---3--:R-:W-:Y:S04]  /*1f340*/  @P0 STL [R1+0xf04], R157 ;  /* 0x000f049d01000387 */ /* 0x008fe80000100800 */
[----:B------:R0:W-:Y:S04]  /*1f350*/  @P1 STL [R1+0xf08], R156 ;  /* 0x000f089c01001387 */ /* 0x0001e80000100800 */
[----:B0-----:R-:W3:Y:S04]  /*1f360*/  LDL.64 R156, [R1+0xb20] ;  /* 0x000b2000019c7983 */ /* 0x001ee80000100a00 */
[----:B------:R-:W-:Y:S04]  /*1f370*/  @P0 STL [R1+0xf54], R95 ;  /* 0x000f545f01000387 */ /* 0x000fe80000100800 */
[----:B------:R-:W-:Y:S04]  /*1f380*/  @P1 STL [R1+0xf50], R94 ;  /* 0x000f505e01001387 */ /* 0x000fe80000100800 */
[----:B------:R-:W-:Y:S04]  /*1f390*/  @P0 STL [R1+0xf4c], R11 ;  /* 0x000f4c0b01000387 */ /* 0x000fe80000100800 */
[----:B------:R-:W-:Y:S04]  /*1f3a0*/  @P1 STL [R1+0xf48], R10 ;  /* 0x000f480a01001387 */ /* 0x000fe80000100800 */
[----:B------:R-:W-:Y:S04]  /*1f3b0*/  @P0 STL [R1+0xf44], R12 ;  /* 0x000f440c01000387 */ /* 0x000fe80000100800 */
[----:B------:R-:W3:Y:S04]  /*1f3c0*/  LDL.64 R148, [R1+0xb18] ;  /* 0x000b180001947983 */ /* 0x000ee80000100a00 */
[----:B------:R-:W3:Y:S04]  /*1f3d0*/  LDL.64 R150, [R1+0xb10] ;  /* 0x000b100001967983 */ /* 0x000ee80000100a00 */
[----:B------:R-:W-:Y:S04]  /*1f3e0*/  @P1 STL [R1+0xf40], R13 ;  /* 0x000f400d01001387 */ /* 0x000fe80000100800 */
[----:B----4-:R-:W-:Y:S04]  /*1f3f0*/  @P0 STL [R1+0xeec], R155 ;  /* 0x000eec9b01000387 */ /* 0x010fe80000100800 */
[----:B------:R-:W-:Y:S04]  /*1f400*/  @P0 STL [R1+0xf3c], R17 ;  /* 0x000f3c1101000387 */ /* 0x000fe80000100800 */
[----:B------:R0:W-:Y:S04]  /*1f410*/  @P1 STL [R1+0xef0], R154 ;  /* 0x000ef09a01001387 */ /* 0x0001e80000100800 */
[----:B0-----:R-:W4:Y:S04]  /*1f420*/  LDL.64 R154, [R1+0xb08] ;  /* 0x000b0800019a7983 */ /* 0x001f280000100a00 */
[----:B------:R-:W-:Y:S04]  /*1f430*/  @P1 STL [R1+0xf38], R20 ;  /* 0x000f381401001387 */ /* 0x000fe80000100800 */
[----:B------:R-:W4:Y:S04]  /*1f440*/  LDL.LU R109, [R1+0xee0] ;  /* 0x000ee000016d7983 */ /* 0x000f280000300800 */
[----:B------:R-:W-:Y:S04]  /*1f450*/  @P0 STL [R1+0xf34], R21 ;  /* 0x000f341501000387 */ /* 0x000fe80000100800 */
[----:B------:R-:W4:Y:S04]  /*1f460*/  LDL.LU R80, [R1+0xedc] ;  /* 0x000edc0001507983 */ /* 0x000f280000300800 */
[----:B------:R-:W4:Y:S04]  /*1f470*/  LDL.LU R81, [R1+0xed8] ;  /* 0x000ed80001517983 */ /* 0x000f280000300800 */
[----:B--2---:R-:W2:Y:S04]  /*1f480*/  @P1 LDG.E.U16 R153, desc[UR10][R106.64] ;  /* 0x0000000a6a991981 */ /* 0x004ea8000c1e1500 */
[----:B---3--:R-:W3:Y:S04]  /*1f490*/  @P0 LDG.E.U16 R108, desc[UR10][R156.64] ;  /* 0x0000000a9c6c0981 */ /* 0x008ee8000c1e1500 */
[----:B----4-:R-:W4:Y:S04]  /*1f4a0*/  @P1 LDG.E.U16 R109, desc[UR10][R132.64] ;  /* 0x0000000a846d1981 */ /* 0x010f28000c1e1500 */
[----:B------:R-:W-:Y:S04]  /*1f4b0*/  @P1 STL [R1+0xf30], R24 ;  /* 0x000f301801001387 */ /* 0x000fe80000100800 */
[----:B------:R-:W4:Y:S04]  /*1f4c0*/  LDL.LU R158, [R1+0xed4] ;  /* 0x000ed400019e7983 */ /* 0x000f280000300800 */
[----:B------:R-:W-:Y:S04]  /*1f4d0*/  @P0 STL [R1+0xf2c], R25 ;  /* 0x000f2c1901000387 */ /* 0x000fe80000100800 */
[----:B------:R-:W4:Y:S04]  /*1f4e0*/  LDL.LU R159, [R1+0xed0] ;  /* 0x000ed000019f7983 */ /* 0x000f280000300800 */
[----:B------:R-:W-:Y:S04]  /*1f4f0*/  @P1 STL [R1+0xf28], R30 ;  /* 0x000f281e01001387 */ /* 0x000fe80000100800 */
[----:B------:R-:W4:Y:S04]  /*1f500*/  LDL.LU R94, [R1+0xecc] ;  /* 0x000ecc00015e7983 */ /* 0x000f280000300800 */
[----:B------:R-:W-:Y:S04]  /*1f510*/  @P0 STL [R1+0xf24], R31 ;  /* 0x000f241f01000387 */ /* 0x000fe80000100800 */
[----:B------:R-:W4:Y:S04]  /*1f520*/  LDL.LU R95, [R1+0xec8] ;  /* 0x000ec800015f7983 */ /* 0x000f280000300800 */
[----:B------:R0:W-:Y:S04]  /*1f530*/  @P1 STL [R1+0xf20], R83 ;  /* 0x000f205301001387 */ /* 0x0001e80000100800 */
[----:B------:R-:W4:Y:S04]  /*1f540*/  LDL.LU R102, [R1+0xec4] ;  /* 0x000ec40001667983 */ /* 0x000f280000300800 */
[----:B------:R1:W-:Y:S04]  /*1f550*/  @P0 STL [R1+0xf1c], R82 ;  /* 0x000f1c5201000387 */ /* 0x0003e80000100800 */
[----:B------:R-:W4:Y:S04]  /*1f560*/  LDL.LU R103, [R1+0xec0] ;  /* 0x000ec00001677983 */ /* 0x000f280000300800 */
[----:B------:R-:W-:Y:S04]  /*1f570*/  @P1 STL [R1+0xf18], R135 ;  /* 0x000f188701001387 */ /* 0x000fe80000100800 */
[----:B------:R-:W4:Y:S04]  /*1f580*/  LDL.LU R142, [R1+0xebc] ;  /* 0x000ebc00018e7983 */ /* 0x000f280000300800 */
[----:B------:R-:W-:Y:S04]  /*1f590*/  @P0 STL [R1+0xf14], R134 ;  /* 0x000f148601000387 */ /* 0x000fe80000100800 */
[----:B------:R-:W4:Y:S04]  /*1f5a0*/  LDL.LU R143, [R1+0xeb8] ;  /* 0x000eb800018f7983 */ /* 0x000f280000300800 */
[----:B------:R-:W-:Y:S04]  /*1f5b0*/  @P1 STL [R1+0xf10], R140 ;  /* 0x000f108c01001387 */ /* 0x000fe80000100800 */
[----:B0-----:R-:W4:Y:S04]  /*1f5c0*/  LDL.LU R83, [R1+0xeb4] ;  /* 0x000eb40001537983 */ /* 0x001f280000300800 */
[----:B-1----:R-:W4:Y:S04]  /*1f5d0*/  LDL.LU R82, [R1+0xeb0] ;  /* 0x000eb00001527983 */ /* 0x002f280000300800 */
[----:B------:R-:W4:Y:S04]  /*1f5e0*/  LDL.LU R87, [R1+0xeac] ;  /* 0x000eac0001577983 */ /* 0x000f280000300800 */
[----:B------:R-:W4:Y:S04]  /*1f5f0*/  LDL.LU R86, [R1+0xea8] ;  /* 0x000ea80001567983 */ /* 0x000f280000300800 */
[----:B------:R-:W4:Y:S04]  /*1f600*/  LDL.LU R89, [R1+0xea4] ;  /* 0x000ea40001597983 */ /* 0x000f280000300800 */
[----:B------:R-:W4:Y:S04]  /*1f610*/  LDL.LU R88, [R1+0xea0] ;  /* 0x000ea00001587983 */ /* 0x000f280000300800 */
[----:B------:R-:W4:Y:S04]  /*1f620*/  LDL.LU R93, [R1+0xe9c] ;  /* 0x000e9c00015d7983 */ /* 0x000f280000300800 */
[----:B------:R-:W4:Y:S04]  /*1f630*/  LDL.LU R92, [R1+0xe98] ;  /* 0x000e9800015c7983 */ /* 0x000f280000300800 */
[----:B------:R-:W4:Y:S04]  /*1f640*/  LDL.LU R99, [R1+0xe94] ;  /* 0x000e940001637983 */ /* 0x000f280000300800 */
[----:B------:R-:W-:Y:S04]  /*1f650*/  @P1 STL [R1+0xf00], R141 ;  /* 0x000f008d01001387 */ /* 0x000fe80000100800 */
[----:B------:R-:W-:Y:S04]  /*1f660*/  @P0 STL [R1+0xefc], R146 ;  /* 0x000efc9201000387 */ /* 0x000fe80000100800 */
[----:B------:R-:W4:Y:S04]  /*1f670*/  LDL.64 R156, [R1+0xb00] ;  /* 0x000b0000019c7983 */ /* 0x000f280000100a00 */
[----:B------:R-:W-:Y:S04]  /*1f680*/  @P1 STL [R1+0xef8], R147 ;  /* 0x000ef89301001387 */ /* 0x000fe80000100800 */
[----:B------:R-:W4:Y:S04]  /*1f690*/  LDL.64 R144, [R1+0xaf8] ;  /* 0x000af80001907983 */ /* 0x000f280000100a00 */
[----:B------:R-:W4:Y:S04]  /*1f6a0*/  @P0 LDG.E.U16 R80, desc[UR10][R148.64] ;  /* 0x0000000a94500981 */ /* 0x000f28000c1e1500 */
[----:B------:R-:W4:Y:S04]  /*1f6b0*/  @P1 LDG.E.U16 R81, desc[UR10][R128.64] ;  /* 0x0000000a80511981 */ /* 0x000f28000c1e1500 */
[----:B------:R-:W-:Y:S04]  /*1f6c0*/  @P0 STL [R1+0xef4], R152 ;  /* 0x000ef49801000387 */ /* 0x000fe80000100800 */
[----:B--2---:R0:W-:Y:S04]  /*1f6d0*/  @P1 STL [R1+0xee8], R153 ;  /* 0x000ee89901001387 */ /* 0x0041e80000100800 */
[----:B0-----:R-:W2:Y:S04]  /*1f6e0*/  LDL.64 R152, [R1+0xaf0] ;  /* 0x000af00001987983 */ /* 0x001ea80000100a00 */
[----:B---3--:R-:W-:Y:S04]  /*1f6f0*/  STL [R1+0x2b38], R108 ;  /* 0x002b386c01007387 */ /* 0x008fe80000100800 */
        /* <DEDUP_REMOVED lines=9> */
[----:B------:R-:W3:Y:S04]  /*1f790*/  LDL.64 R146, [R1+0xae8] ;  /* 0x000ae80001927983 */ /* 0x000ee80000100a00 */
[----:B----4-:R-:W-:Y:S04]  /*1f7a0*/  STL [R1+0x2b3c], R109 ;  /* 0x002b3c6d01007387 */ /* 0x010fe80000100800 */
[----:B------:R-:W4:Y:S04]  /*1f7b0*/  LDL.64 R148, [R1+0xae0] ;  /* 0x000ae00001947983 */ /* 0x000f280000100a00 */
        /* <DEDUP_REMOVED lines=12> */
[----:B------:R-:W-:Y:S04]  /*1f880*/  STL [R1+0x2b40], R80 ;  /* 0x002b405001007387 */ /* 0x000fe80000100800 */
[----:B------:R-:W-:Y:S04]  /*1f890*/  STL [R1+0x2b44], R81 ;  /* 0x002b445101007387 */ /* 0x000fe80000100800 */
[----:B------:R-:W4:Y:S04]  /*1f8a0*/  LDL.64 R150, [R1+0xad8] ;  /* 0x000ad80001967983 */ /* 0x000f280000100a00 */
[----:B--2---:R-:W2:Y:S04]  /*1f8b0*/  @P0 LDG.E.U16 R83, desc[UR10][R152.64] ;  /* 0x0000000a98530981 */ /* 0x004ea8000c1e1500 */
[----:B---3--:R-:W3:Y:S04]  /*1f8c0*/  @P1 LDG.E.U16 R107, desc[UR10][R100.64] ;  /* 0x0000000a646b1981 */ /* 0x008ee8000c1e1500 */
[----:B------:R-:W3:Y:S04]  /*1f8d0*/  @P1 LDG.E.U16 R113, desc[UR10][R96.64] ;  /* 0x0000000a60711981 */ /* 0x000ee8000c1e1500 */
[----:B------:R-:W3:Y:S04]  /*1f8e0*/  @P0 LDG.E.U16 R112, desc[UR10][R160.64] ;  /* 0x0000000aa0700981 */ /* 0x000ee8000c1e1500 */
[----:B------:R-:W3:Y:S04]  /*1f8f0*/  @P1 LDG.E.U16 R131, desc[UR10][R90.64] ;  /* 0x0000000a5a831981 */ /* 0x000ee8000c1e1500 */
[----:B------:R-:W3:Y:S04]  /*1f900*/  @P1 LDG.E.U16 R135, desc[UR10][R6.64] ;  /* 0x0000000a06871981 */ /* 0x000ee8000c1e1500 */
[----:B------:R-:W3:Y:S04]  /*1f910*/  @P0 LDG.E.U16 R87, desc[UR10][R146.64] ;  /* 0x0000000a92570981 */ /* 0x000ee8000c1e1500 */
[----:B----4-:R-:W4:Y:S04]  /*1f920*/  @P0 LDG.E.U16 R89, desc[UR10][R148.64] ;  /* 0x0000000a94590981 */ /* 0x010f28000c1e1500 */
[----:B------:R-:W-:Y:S04]  /*1f930*/  STL [R1+0x2b48], R158 ;  /* 0x002b489e01007387 */ /* 0x000fe80000100800 */
[----:B------:R-:W-:Y:S04]  /*1f940*/  STL [R1+0x2b4c], R159 ;  /* 0x002b4c9f01007387 */ /* 0x000fe80000100800 */
[----:B------:R-:W4:Y:S04]  /*1f950*/  LDL.64 R154, [R1+0xad0] ;  /* 0x000ad000019a7983 */ /* 0x000f280000100a00 */
[----:B------:R-:W-:Y:S04]  /*1f960*/  STL [R1+0x2b50], R94 ;  /* 0x002b505e01007387 */ /* 0x000fe80000100800 */
[----:B------:R-:W-:Y:S04]  /*1f970*/  STL [R1+0x2b54], R95 ;  /* 0x002b545f01007387 */ /* 0x000fe80000100800 */
[----:B------:R-:W-:Y:S04]  /*1f980*/  STL [R1+0x2b58], R102 ;  /* 0x002b586601007387 */ /* 0x000fe80000100800 */
[----:B------:R-:W4:Y:S04]  /*1f990*/  LDL.64 R156, [R1+0xac8] ;  /* 0x000ac800019c7983 */ /* 0x000f280000100a00 */
[----:B------:R-:W-:Y:S04]  /*1f9a0*/  STL [R1+0x2b5c], R103 ;  /* 0x002b5c6701007387 */ /* 0x000fe80000100800 */
[----:B------:R-:W-:Y:S04]  /*1f9b0*/  STL [R1+0x2b60], R142 ;  /* 0x002b608e01007387 */ /* 0x000fe80000100800 */
[----:B------:R-:W-:Y:S04]  /*1f9c0*/  STL [R1+0x2b64], R143 ;  /* 0x002b648f01007387 */ /* 0x000fe80000100800 */
[----:B------:R-:W4:Y:S04]  /*1f9d0*/  LDL.64 R152, [R1+0xac0] ;  /* 0x000ac00001987983 */ /* 0x000f280000100a00 */
[----:B------:R-:W4:Y:S04]  /*1f9e0*/  @P0 LDG.E.U16 R93, desc[UR10][R150.64] ;  /* 0x0000000a965d0981 */ /* 0x000f28000c1e1500 */
[----:B--2---:R-:W-:Y:S04]  /*1f9f0*/  STL [R1+0x2b68], R83 ;  /* 0x002b685301007387 */ /* 0x004fe80000100800 */
[----:B------:R-:W-:Y:S04]  /*1fa00*/  STL [R1+0x2b6c], R82 ;  /* 0x002b6c5201007387 */ /* 0x000fe80000100800 */
[----:B---3--:R-:W-:Y:S04]  /*1fa10*/  STL [R1+0x2b70], R87 ;  /* 0x002b705701007387 */ /* 0x008fe80000100800 */
[----:B------:R-:W-:Y:S04]  /*1fa20*/  STL [R1+0x2b74], R86 ;  /* 0x002b745601007387 */ /* 0x000fe80000100800 */
[----:B----4-:R-:W-:Y:S04]  /*1fa30*/  STL [R1+0x2b78], R89 ;  /* 0x002b785901007387 */ /* 0x010fe80000100800 */
[----:B------:R-:W-:Y:S04]  /*1fa40*/  STL [R1+0x2b7c], R88 ;  /* 0x002b7c5801007387 */ /* 0x000fe80000100800 */
[----:B------:R-:W2:Y:S04]  /*1fa50*/  LDL.64 R140, [R1+0xbc0] ;  /* 0x000bc000018c7983 */ /* 0x000ea80000100a00 */
[----:B------:R-:W3:Y:S04]  /*1fa60*/  @P0 LDG.E.U16 R99, desc[UR10][R154.64] ;  /* 0x0000000a9a630981 */ /* 0x000ee8000c1e1500 */
[----:B------:R-:W4:Y:S04]  /*1fa70*/  @P0 LDG.E.U16 R98, desc[UR10][R156.64] ;  /* 0x0000000a9c620981 */ /* 0x000f28000c1e1500 */
[----:B------:R-:W4:Y:S04]  /*1fa80*/  @P0 LDG.E.U16 R106, desc[UR10][R152.64] ;  /* 0x0000000a986a0981 */ /* 0x000f28000c1e1500 */
[----:B------:R-:W-:Y:S04]  /*1fa90*/  STL [R1+0x2b80], R93 ;  /* 0x002b805d01007387 */ /* 0x000fe80000100800 */
[----:B------:R-:W-:Y:S04]  /*1faa0*/  STL [R1+0x2b84], R92 ;  /* 0x002b845c01007387 */ /* 0x000fe80000100800 */
[----:B------:R-:W4:Y:S04]  /*1fab0*/  LDL.64 R154, [R1+0xbb0] ;  /* 0x000bb000019a7983 */ /* 0x000f280000100a00 */
[----:B--2---:R-:W2:Y:S01]  /*1fac0*/  @P0 LDG.E.U16 R130, desc[UR10][R140.64] ;  /* 0x0000000a8c820981 */ /* 0x004ea2000c1e1500 */
[----:B------:R-:W-:-:S03]  /*1fad0*/  IMAD.WIDE R8, R79, 0x2, R162 ;  /* 0x000000024f087825 */ /* 0x000fc600078e02a2 */
[----:B---3--:R-:W-:Y:S04]  /*1fae0*/  STL [R1+0x2b88], R99 ;  /* 0x002b886301007387 */ /* 0x008fe80000100800 */
[----:B------:R-:W3:Y:S04]  /*1faf0*/  LDL.64 R144, [R1+0xba0] ;  /* 0x000ba00001907983 */ /* 0x000ee80000100a00 */
[----:B------:R-:W-:Y:S04]  /*1fb00*/  STL [R1+0x2b8c], R0 ;  /* 0x002b8c0001007387 */ /* 0x000fe80000100800 */
[----:B------:R-:W3:Y:S04]  /*1fb10*/  LDL.LU R156, [R1+0x8] ;  /* 0x00000800019c7983 */ /* 0x000ee80000300800 */
[----:B------:R-:W-:Y:S04]  /*1fb20*/  STL.64 [R1+0x2f8], R8 ;  /* 0x0002f80801007387 */ /* 0x000fe80000100a00 */
[----:B----4-:R-:W-:Y:S04]  /*1fb30*/  STL [R1+0x2b90], R98 ;  /* 0x002b906201007387 */ /* 0x010fe80000100800 */
[----:B------:R-:W4:Y:S04]  /*1fb40*/  LDL.LU R149, [R1+0xc] ;  /* 0x00000c0001957983 */ /* 0x000f280000300800 */
[----:B------:R-:W3:Y:S04]  /*1fb50*/  LDL.LU R157, [R1+0x4c] ;  /* 0x00004c00019d7983 */ /* 0x000ee80000300800 */
[----:B------:R-:W-:Y:S04]  /*1fb60*/  STL [R1+0x2b94], R107 ;  /* 0x002b946b01007387 */ /* 0x000fe80000100800 */
[----:B------:R-:W3:Y:S04]  /*1fb70*/  LDL.LU R150, [R1+0x48] ;  /* 0x0000480001967983 */ /* 0x000ee80000300800 */
[----:B------:R-:W-:Y:S04]  /*1fb80*/  STL [R1+0x2b98], R106 ;  /* 0x002b986a01007387 */ /* 0x000fe80000100800 */
[----:B------:R-:W-:Y:S04]  /*1fb90*/  STL [R1+0x2b9c], R113 ;  /* 0x002b9c7101007387 */ /* 0x000fe80000100800 */
[----:B------:R-:W3:Y:S04]  /*1fba0*/  LDL.LU.64 R160, [R1+0x2bc8] ;  /* 0x002bc80001a07983 */ /* 0x000ee80000300a00 */
[----:B------:R-:W4:Y:S04]  /*1fbb0*/  @P0 LDG.E.U16 R134, desc[UR10][R154.64] ;  /* 0x0000000a9a860981 */ /* 0x000f28000c1e1500 */
[----:B------:R-:W-:Y:S04]  /*1fbc0*/  STL [R1+0x2ba0], R112 ;  /* 0x002ba07001007387 */ /* 0x000fe80000100800 */
[----:B------:R-:W4:Y:S04]  /*1fbd0*/  LDL.LU R147, [R1+0x3c] ;  /* 0x00003c0001937983 */ /* 0x000f280000300800 */
[----:B------:R-:W4:Y:S04]  /*1fbe0*/  LDL.LU R148, [R1+0x5c] ;  /* 0x00005c0001947983 */ /* 0x000f280000300800 */
[----:B------:R-:W4:Y:S04]  /*1fbf0*/  LDL.LU R151, [R1+0x7c] ;  /* 0x00007c0001977983 */ /* 0x000f280000300800 */
[----:B------:R-:W4:Y:S04]  /*1fc00*/  LDL.LU R152, [R1+0x78] ;  /* 0x0000780001987983 */ /* 0x000f280000300800 */
[----:B------:R-:W-:Y:S04]  /*1fc10*/  STL [R1+0x2ba4], R131 ;  /* 0x002ba48301007387 */ /* 0x000fe80000100800 */
[----:B------:R-:W4:Y:S04]  /*1fc20*/  LDL.LU R153, [R1+0x6c] ;  /* 0x00006c0001997983 */ /* 0x000f280000300800 */
[----:B--2---:R-:W-:Y:S04]  /*1fc30*/  STL [R1+0x2ba8], R130 ;  /* 0x002ba88201007387 */ /* 0x004fe80000100800 */
[----:B------:R-:W-:Y:S04]  /*1fc40*/  STL [R1+0x2bac], R135 ;  /* 0x002bac8701007387 */ /* 0x000fe80000100800 */
[----:B------:R-:W2:Y:S01]  /*1fc50*/  LDL.LU R154, [R1+0xbc] ;  /* 0x0000bc00019a7983 */ /* 0x000ea20000300800 */
[----:B------:R-:W-:-:S03]  /*1fc60*/  IMAD.WIDE R6, R77, 0x2, R162 ;  /* 0x000000024d067825 */ /* 0x000fc600078e02a2 */
[----:B---3--:R0:W3:Y:S04]  /*1fc70*/  @P1 LDG.E.U16 R160, desc[UR10][R4.64] ;  /* 0x0000000a04a01981 */ /* 0x0080e8000c1e1500 */
[----:B----4-:R-:W-:Y:S04]  /*1fc80*/  STL [R1+0x2bb0], R134 ;  /* 0x002bb08601007387 */ /* 0x010fe80000100800 */
[----:B------:R-:W4:Y:S01]  /*1fc90*/  LDL.LU R155, [R1+0xcc] ;  /* 0x0000cc00019b7983 */ /* 0x000f220000300800 */
[----:B0-----:R-:W-:-:S03]  /*1fca0*/  IMAD.WIDE R4, R78, 0x2, R162 ;  /* 0x000000024e047825 */ /* 0x001fc600078e02a2 */
[----:B------:R0:W3:Y:S04]  /*1fcb0*/  @P0 LDG.E.U16 R161, desc[UR10][R144.64] ;  /* 0x0000000a90a10981 */ /* 0x0000e8000c1e1500 */
[----:B------:R1:W-:Y:S02]  /*1fcc0*/  STL.64 [R1+0x2f0], R4 ;  /* 0x0002f00401007387 */ /* 0x0003e40000100a00 */
[--C-:B-1----:R-:W-:Y:S02]  /*1fcd0*/  IMAD.WIDE R4, R156, 0x2, R162.reuse ;  /* 0x000000029c047825 */ /* 0x102fe400078e02a2 */
[----:B------:R-:W3:Y:S04]  /*1fce0*/  LDL.LU R156, [R1+0xb8] ;  /* 0x0000b800019c7983 */ /* 0x000ee80000300800 */
[----:B------:R1:W-:Y:S04]  /*1fcf0*/  STL.64 [R1+0x2e8], R6 ;  /* 0x0002e80601007387 */ /* 0x0003e80000100a00 */
[----:B------:R0:W-:Y:S04]  /*1fd00*/  STL.64 [R1+0x2e0], R4 ;  /* 0x0002e00401007387 */ /* 0x0001e80000100a00 */
[----:B------:R-:W3:Y:S01]  /*1fd10*/  LDL.LU R132, [R1+0xac] ;  /* 0x0000ac0001847983 */ /* 0x000ee20000300800 */
[----:B-1----:R-:W-:-:S04]  /*1fd20*/  IMAD.WIDE R6, R149, 0x2, R162 ;  /* 0x0000000295067825 */ /* 0x002fc800078e02a2 */
[--C-:B0-----:R-:W-:Y:S01]  /*1fd30*/  IMAD.WIDE R4, R157, 0x2, R162.reuse ;  /* 0x000000029d047825 */ /* 0x101fe200078e02a2 */
[----:B------:R-:W-:Y:S04]  /*1fd40*/  STL.64 [R1+0x2d8], R6 ;  /* 0x0002d80601007387 */ /* 0x000fe80000100a00 */
[----:B------:R-:W3:Y:S04]  /*1fd50*/  LDL.LU R157, [R1+0xd8] ;  /* 0x0000d800019d7983 */ /* 0x000ee80000300800 */
[----:B------:R0:W-:Y:S04]  /*1fd60*/  STL.64 [R1+0x2d0], R4 ;  /* 0x0002d00401007387 */ /* 0x0001e80000100a00 */
[----:B------:R-:W3:Y:S04]  /*1fd70*/  LDL.LU R133, [R1+0xe8] ;  /* 0x0000e80001857983 */ /* 0x000ee80000300800 */
[----:B------:R-:W3:Y:S01]  /*1fd80*/  LDL.LU R136, [R1+0xfc] ;  /* 0x0000fc0001887983 */ /* 0x000ee20000300800 */
[----:B0-----:R-:W-:-:S05]  /*1fd90*/  IMAD.WIDE R4, R150, 0x2, R162 ;  /* 0x0000000296047825 */ /* 0x001fca00078e02a2 */
[----:B------:R0:W-:Y:S01]  /*1fda0*/  STL.64 [R1+0x2c8], R4 ;  /* 0x0002c80401007387 */ /* 0x0001e20000100a00 */
[----:B------:R-:W-:-:S03]  /*1fdb0*/  IMAD.WIDE R8, R148, 0x2, R162 ;  /* 0x0000000294087825 */ /* 0x000fc600078e02a2 */
[----:B------:R-:W3:Y:S01]  /*1fdc0*/  LDL.LU R137, [R1+0xf8] ;  /* 0x0000f80001897983 */ /* 0x000ee20000300800 */
[----:B------:R-:W-:-:S03]  /*1fdd0*/  IMAD.WIDE R6, R151, 0x2, R162 ;  /* 0x0000000297067825 */ /* 0x000fc600078e02a2 */
[----:B------:R-:W3:Y:S01]  /*1fde0*/  LDL.LU R138, [R1+0xec] ;  /* 0x0000ec00018a7983 */ /* 0x000ee20000300800 */
[----:B0-----:R-:W-:-:S03]  /*1fdf0*/  IMAD.WIDE R4, R147, 0x2, R162 ;  /* 0x0000000293047825 */ /* 0x001fc600078e02a2 */
[----:B------:R-:W3:Y:S04]  /*1fe00*/  LDL.LU R149, [R1+0x11c] ;  /* 0x00011c0001957983 */ /* 0x000ee80000300800 */
[----:B------:R-:W3:Y:S04]  /*1fe10*/  LDL.LU R150, [R1+0x138] ;  /* 0x0001380001967983 */ /* 0x000ee80000300800 */
[----:B------:R0:W-:Y:S04]  /*1fe20*/  STL.64 [R1+0x2c0], R4 ;  /* 0x0002c00401007387 */ /* 0x0001e80000100a00 */
[----:B------:R-:W-:Y:S04]  /*1fe30*/  STL.64 [R1+0x2b8], R8 ;  /* 0x0002b80801007387 */ /* 0x000fe80000100a00 */
[----:B------:R-:W3:Y:S01]  /*1fe40*/  LDL.LU R139, [R1+0x12c] ;  /* 0x00012c00018b7983 */ /* 0x000ee20000300800 */
[----:B0-----:R-:W-:-:S03]  /*1fe50*/  IMAD.WIDE R4, R152, 0x2, R162 ;  /* 0x0000000298047825 */ /* 0x001fc600078e02a2 */
[----:B------:R-:W-:Y:S04]  /*1fe60*/  STL.64 [R1+0x2b0], R6 ;  /* 0x0002b00601007387 */ /* 0x000fe80000100a00 */
[----:B------:R-:W3:Y:S04]  /*1fe70*/  LDL.LU R151, [R1+0x128] ;  /* 0x0001280001977983 */ /* 0x000ee80000300800 */
[----:B------:R0:W-:Y:S04]  /*1fe80*/  STL.64 [R1+0x2a8], R4 ;  /* 0x0002a80401007387 */ /* 0x0001e80000100a00 */
[----:B------:R-:W3:Y:S04]  /*1fe90*/  LDL.LU R140, [R1+0x15c] ;  /* 0x00015c00018c7983 */ /* 0x000ee80000300800 */
[----:B------:R-:W3:Y:S01]  /*1fea0*/  LDL.LU R141, [R1+0x168] ;  /* 0x00016800018d7983 */ /* 0x000ee20000300800 */
[----:B0-----:R-:W-:-:S05]  /*1feb0*/  IMAD.WIDE R4, R153, 0x2, R162 ;  /* 0x0000000299047825 */ /* 0x001fca00078e02a2 */
[----:B------:R2:W-:Y:S04]  /*1fec0*/  STL.64 [R1+0x2a0], R4 ;  /* 0x0002a00401007387 */ /* 0x0005e80000100a00 */
[----:B------:R-:W3:Y:S04]  /*1fed0*/  LDL.LU R144, [R1+0x178] ;  /* 0x0001780001907983 */ /* 0x000ee80000300800 */
[----:B------:R-:W3:Y:S04]  /*1fee0*/  LDL.LU R145, [R1+0x158] ;  /* 0x0001580001917983 */ /* 0x000ee80000300800 */
[----:B------:R-:W3:Y:S04]  /*1fef0*/  LDL.LU R152, [R1+0x16c] ;  /* 0x00016c0001987983 */ /* 0x000ee80000300800 */
[----:B------:R-:W3:Y:S04]  /*1ff00*/  LDL.LU R146, [R1+0x18c] ;  /* 0x00018c0001927983 */ /* 0x000ee80000300800 */
[----:B------:R-:W3:Y:S01]  /*1ff10*/  LDL.LU R147, [R1+0xd90] ;  /* 0x000d900001937983 */ /* 0x000ee20000300800 */
[----:B--2---:R-:W-:-:S05]  /*1ff20*/  IMAD.WIDE R4, R154, 0x2, R162 ;  /* 0x000000029a047825 */ /* 0x004fca00078e02a2 */
[----:B------:R4:W-:Y:S04]  /*1ff30*/  STL.64 [R1+0x298], R4 ;  /* 0x0002980401007387 */ /* 0x0009e80000100a00 */
[----:B------:R-:W2:Y:S04]  /*1ff40*/  LDL.LU R153, [R1+0xd8c] ;  /* 0x000d8c0001997983 */ /* 0x000ea80000300800 */
[----:B------:R-:W2:Y:S04]  /*1ff50*/  LDL.LU R148, [R1+0xd88] ;  /* 0x000d880001947983 */ /* 0x000ea80000300800 */
[----:B------:R-:W2:Y:S01]  /*1ff60*/  LDL.LU R154, [R1+0xdb0] ;  /* 0x000db000019a7983 */ /* 0x000ea20000300800 */
[----:B----4-:R-:W-:-:S05]  /*1ff70*/  IMAD.WIDE R4, R155, 0x2, R162 ;  /* 0x000000029b047825 */ /* 0x010fca00078e02a2 */
[----:B------:R3:W-:Y:S04]  /*1ff80*/  STL.64 [R1+0x290], R4 ;  /* 0x0002900401007387 */ /* 0x0007e80000100a00 */
[----:B------:R-:W4:Y:S01]  /*1ff90*/  LDL.LU R155, [R1+0xdac] ;  /* 0x000dac00019b7983 */ /* 0x000f220000300800 */
[----:B---3--:R-:W-:-:S03]  /*1ffa0*/  IMAD.WIDE R4, R156, 0x2, R162 ;  /* 0x000000029c047825 */ /* 0x008fc600078e02a2 */
[----:B------:R-:W3:Y:S04]  /*1ffb0*/  LDL.LU R156, [R1+0xda8] ;  /* 0x000da800019c7983 */ /* 0x000ee80000300800 */
[----:B------:R0:W-:Y:S01]  /*1ffc0*/  STL.64 [R1+0x288], R4 ;  /* 0x0002880401007387 */ /* 0x0001e20000100a00 */
[----:B------:R-:W-:-:S04]  /*1ffd0*/  IMAD.WIDE R6, R132, 0x2, R162 ;  /* 0x0000000284067825 */ /* 0x000fc800078e02a2 */
[--C-:B0-----:R-:W-:Y:S02]  /*1ffe0*/  IMAD.WIDE R4, R157, 0x2, R162.reuse ;  /* 0x000000029d047825 */ /* 0x101fe400078e02a2 */
[----:B------:R-:W3:Y:S04]  /*1fff0*/  LDL.LU R157, [R1+0xda4] ;  /* 0x000da400019d7983 */ /* 0x000ee80000300800 */
[----:B------:R0:W-:Y:S04]  /*20000*/  STL.64 [R1+0x280], R6 ;  /* 0x0002800601007387 */ /* 0x0001e80000100a00 */
[----:B------:R1:W-:Y:S01]  /*20010*/  STL.64 [R1+0x278], R4 ;  /* 0x0002780401007387 */ /* 0x0003e20000100a00 */
[----:B0-----:R-:W-:-:S04]  /*20020*/  IMAD.WIDE R6, R133, 0x2, R162 ;  /* 0x0000000285067825 */ /* 0x001fc800078e02a2 */
[--C-:B-1----:R-:W-:Y:S01]  /*20030*/  IMAD.WIDE R4, R136, 0x2, R162.reuse ;  /* 0x0000000288047825 */ /* 0x102fe200078e02a2 */
[----:B------:R0:W-:Y:S03]  /*20040*/  STL.64 [R1+0x270], R6 ;  /* 0x0002700601007387 */ /* 0x0001e60000100a00 */
[--C-:B------:R-:W-:Y:S01]  /*20050*/  IMAD.WIDE R8, R138, 0x2, R162.reuse ;  /* 0x000000028a087825 */ /* 0x100fe200078e02a2 */
[----:B------:R1:W-:Y:S03]  /*20060*/  STL.64 [R1+0x268], R4 ;  /* 0x0002680401007387 */ /* 0x0003e60000100a00 */
[--C-:B0-----:R-:W-:Y:S01]  /*20070*/  IMAD.WIDE R6, R149, 0x2, R162.reuse ;  /* 0x0000000295067825 */ /* 0x101fe200078e02a2 */
[----:B------:R-:W-:Y:S03]  /*20080*/  STL.64 [R1+0x258], R8 ;  /* 0x0002580801007387 */ /* 0x000fe60000100a00 */
[--C-:B------:R-:W-:Y:S01]  /*20090*/  IMAD.WIDE R164, R137, 0x2, R162.reuse ;  /* 0x0000000289a47825 */ /* 0x100fe200078e02a2 */
[----:B------:R-:W3:Y:S03]  /*200a0*/  LDL.LU R149, [R1+0xda0] ;  /* 0x000da00001957983 */ /* 0x000ee60000300800 */
[--C-:B-1----:R-:W-:Y:S01]  /*200b0*/  IMAD.WIDE R4, R150, 0x2, R162.reuse ;  /* 0x0000000296047825 */ /* 0x102fe200078e02a2 */
[----:B------:R0:W-:Y:S04]  /*200c0*/  STL.64 [R1+0x248], R6 ;  /* 0x0002480601007387 */ /* 0x0001e80000100a00 */
[----:B------:R-:W3:Y:S04]  /*200d0*/  LDL.LU R150, [R1+0xdb4] ;  /* 0x000db40001967983 */ /* 0x000ee80000300800 */
[----:B------:R1:W-:Y:S01]  /*200e0*/  STL.64 [R1+0x238], R4 ;  /* 0x0002380401007387 */ /* 0x0003e20000100a00 */
[----:B0-----:R-:W-:-:S03]  /*200f0*/  IMAD.WIDE R6, R139, 0x2, R162 ;  /* 0x000000028b067825 */ /* 0x001fc600078e02a2 */
[----:B------:R-:W-:Y:S04]  /*20100*/  STL.64 [R1+0x260], R164 ;  /* 0x000260a401007387 */ /* 0x000fe80000100a00 */
[----:B------:R-:W-:Y:S01]  /*20110*/  STL.64 [R1+0x24e8], R164 ;  /* 0x0024e8a401007387 */ /* 0x000fe20000100a00 */
[----:B-1----:R-:W-:-:S03]  /*20120*/  IMAD.WIDE R4, R151, 0x2, R162 ;  /* 0x0000000297047825 */ /* 0x002fc600078e02a2 */
[----:B------:R-:W3:Y:S04]  /*20130*/  LDL.LU R151, [R1+0xd9c] ;  /* 0x000d9c0001977983 */ /* 0x000ee80000300800 */
        /* <DEDUP_REMOVED lines=9> */
[--C-:B-1----:R-:W-:Y:S02]  /*201d0*/  IMAD.WIDE R4, R152, 0x2, R162.reuse ;  /* 0x0000000298047825 */ /* 0x102fe400078e02a2 */
[----:B------:R-:W3:Y:S02]  /*201e0*/  LDL.LU R152, [R1+0xd98] ;  /* 0x000d980001987983 */ /* 0x000ee40000300800 */
[--C-:B------:R-:W-:Y:S02]  /*201f0*/  IMAD.WIDE R8, R146, 0x2, R162.reuse ;  /* 0x0000000292087825 */ /* 0x100fe400078e02a2 */
[----:B------:R-:W-:Y:S04]  /*20200*/  STL.64 [R1+0x1d8], R6 ;  /* 0x0001d80601007387 */ /* 0x000fe80000100a00 */
[----:B------:R2:W-:Y:S04]  /*20210*/  STL.64 [R1+0x1c8], R4 ;  /* 0x0001c80401007387 */ /* 0x0005e80000100a00 */
[----:B------:R-:W-:Y:S01]  /*20220*/  STL.64 [R1+0x1b8], R8 ;  /* 0x0001b80801007387 */ /* 0x000fe20000100a00 */
[----:B--2---:R-:W-:-:S03]  /*20230*/  IMAD.WIDE R4, R153, 0x2, R162 ;  /* 0x0000000299047825 */ /* 0x004fc600078e02a2 */
[----:B------:R-:W2:Y:S01]  /*20240*/  LDL.LU R153, [R1+0xd94] ;  /* 0x000d940001997983 */ /* 0x000ea20000300800 */
[----:B------:R-:W-:-:S04]  /*20250*/  IMAD.WIDE R6, R147, 0x2, R162 ;  /* 0x0000000293067825 */ /* 0x000fc800078e02a2 */
[--C-:B------:R-:W-:Y:S01]  /*20260*/  IMAD.WIDE R84, R148, 0x2, R162.reuse ;  /* 0x0000000294547825 */ /* 0x100fe200078e02a2 */
[----:B------:R0:W-:Y:S03]  /*20270*/  STL.64 [R1+0x1a8], R6 ;  /* 0x0001a80601007387 */ /* 0x0001e60000100a00 */
[--C-:B------:R-:W-:Y:S01]  /*20280*/  IMAD.WIDE R100, R154, 0x2, R162.reuse ;  /* 0x000000029a647825 */ /* 0x100fe200078e02a2 */
[----:B------:R1:W-:Y:S04]  /*20290*/  STL.64 [R1+0x198], R4 ;  /* 0x0001980401007387 */ /* 0x0003e80000100a00 */
[----:B------:R-:W2:Y:S04]  /*202a0*/  LDL.LU R154, [R1+0xdb8] ;  /* 0x000db800019a7983 */ /* 0x000ea80000300800 */
[----:B------:R-:W-:Y:S04]  /*202b0*/  STL.64 [R1+0x188], R84 ;  /* 0x0001885401007387 */ /* 0x000fe80000100a00 */
[----:B------:R-:W-:Y:S01]  /*202c0*/  STL.64 [R1+0x2370], R84 ;  /* 0x0023705401007387 */ /* 0x000fe20000100a00 */
[----:B----4-:R-:W-:-:S03]  /*202d0*/  IMAD.WIDE R90, R155, 0x2, R162 ;  /* 0x000000029b5a7825 */ /* 0x010fc600078e02a2 */
[----:B------:R-:W4:Y:S01]  /*202e0*/  LDL.LU R155, [R1+0xdbc] ;  /* 0x000dbc00019b7983 */ /* 0x000f220000300800 */
[----:B---3--:R-:W-:-:S03]  /*202f0*/  IMAD.WIDE R116, R156, 0x2, R162 ;  /* 0x000000029c747825 */ /* 0x008fc600078e02a2 */
[----:B------:R-:W3:Y:S01]  /*20300*/  LDL.LU R156, [R1+0xdc0] ;  /* 0x000dc000019c7983 */ /* 0x000ee20000300800 */
[----:B------:R-:W-:-:S03]  /*20310*/  IMAD.WIDE R104, R157, 0x2, R162 ;  /* 0x000000029d687825 */ /* 0x000fc600078e02a2 */
[----:B------:R-:W3:Y:S04]  /*20320*/  LDL.LU R157, [R1+0xdc4] ;  /* 0x000dc400019d7983 */ /* 0x000ee80000300800 */
[----:B------:R-:W-:Y:S04]  /*20330*/  STL.64 [R1+0x178], R100 ;  /* 0x0001786401007387 */ /* 0x000fe80000100a00 */
[----:B------:R-:W-:Y:S04]  /*20340*/  STL [R1+0x2388], R100 ;  /* 0x0023886401007387 */ /* 0x000fe80000100800 */
[----:B------:R-:W-:Y:S04]  /*20350*/  STL [R1+0x2378], R101 ;  /* 0x0023786501007387 */ /* 0x000fe80000100800 */
[----:B------:R-:W-:Y:S04]  /*20360*/  STL.64 [R1+0x168], R90 ;  /* 0x0001685a01007387 */ /* 0x000fe80000100a00 */
[----:B------:R-:W-:Y:S04]  /*20370*/  STL.64 [R1+0x2380], R90 ;  /* 0x0023805a01007387 */ /* 0x000fe80000100a00 */
[----:B------:R-:W-:Y:S04]  /*20380*/  STL.64 [R1+0x158], R116 ;  /* 0x0001587401007387 */ /* 0x000fe80000100a00 */
[----:B------:R-:W-:Y:S01]  /*20390*/  STL.64 [R1+0x2390], R116 ;  /* 0x0023907401007387 */ /* 0x000fe20000100a00 */
[----:B------:R-:W-:-:S03]  /*203a0*/  IMAD.WIDE R122, R149, 0x2, R162 ;  /* 0x00000002957a7825 */ /* 0x000fc600078e02a2 */
[----:B------:R-:W3:Y:S01]  /*203b0*/  LDL.LU R149, [R1+0xdc8] ;  /* 0x000dc80001957983 */ /* 0x000ee20000300800 */
[----:B------:R-:W-:-:S03]  /*203c0*/  IMAD.WIDE R110, R150, 0x2, R162 ;  /* 0x00000002966e7825 */ /* 0x000fc600078e02a2 */
[----:B------:R-:W3:Y:S04]  /*203d0*/  LDL.LU R150, [R1+0xdcc] ;  /* 0x000dcc0001967983 */ /* 0x000ee80000300800 */
[----:B------:R-:W-:Y:S04]  /*203e0*/  STL.64 [R1+0x148], R104 ;  /* 0x0001486801007387 */ /* 0x000fe80000100a00 */
[----:B------:R-:W-:Y:S04]  /*203f0*/  STL [R1+0x23a8], R104 ;  /* 0x0023a86801007387 */ /* 0x000fe80000100800 */
[----:B------:R-:W-:Y:S01]  /*20400*/  STL [R1+0x2398], R105 ;  /* 0x0023986901007387 */ /* 0x000fe20000100800 */
[----:B------:R-:W-:-:S03]  /*20410*/  IMAD.WIDE R114, R151, 0x2, R162 ;  /* 0x0000000297727825 */ /* 0x000fc600078e02a2 */
[----:B------:R-:W3:Y:S04]  /*20420*/  LDL.LU R151, [R1+0xdd0] ;  /* 0x000dd00001977983 */ /* 0x000ee80000300800 */
[----:B------:R-:W-:Y:S04]  /*20430*/  STL.64 [R1+0x138], R122 ;  /* 0x0001387a01007387 */ /* 0x000fe80000100a00 */
[----:B------:R-:W-:Y:S04]  /*20440*/  STL.64 [R1+0x23a0], R122 ;  /* 0x0023a07a01007387 */ /* 0x000fe80000100a00 */
[----:B------:R-:W-:Y:S04]  /*20450*/  STL.64 [R1+0x128], R110 ;  /* 0x0001286e01007387 */ /* 0x000fe80000100a00 */
[----:B------:R-:W-:Y:S01]  /*20460*/  STL.64 [R1+0x23b0], R110 ;  /* 0x0023b06e01007387 */ /* 0x000fe20000100a00 */
[----:B------:R-:W-:-:S03]  /*20470*/  IMAD.WIDE R118, R152, 0x2, R162 ;  /* 0x0000000298767825 */ /* 0x000fc600078e02a2 */
[----:B------:R-:W3:Y:S01]  /*20480*/  LDL.LU R152, [R1+0xdd4] ;  /* 0x000dd40001987983 */ /* 0x000ee20000300800 */
[----:B--2---:R-:W-:-:S03]  /*20490*/  IMAD.WIDE R96, R153, 0x2, R162 ;  /* 0x0000000299607825 */ /* 0x004fc600078e02a2 */
[----:B------:R-:W2:Y:S04]  /*204a0*/  LDL.LU R153, [R1+0xdd8] ;  /* 0x000dd80001997983 */ /* 0x000ea80000300800 */
[----:B------:R-:W-:Y:S04]  /*204b0*/  STL.64 [R1+0x118], R114 ;  /* 0x0001187201007387 */ /* 0x000fe80000100a00 */
[----:B------:R-:W-:Y:S04]  /*204c0*/  STL [R1+0x23c8], R114 ;  /* 0x0023c87201007387 */ /* 0x000fe80000100800 */
[----:B------:R-:W-:Y:S01]  /*204d0*/  STL [R1+0x23b8], R115 ;  /* 0x0023b87301007387 */ /* 0x000fe20000100800 */
[----:B------:R-:W-:-:S03]  /*204e0*/  IMAD.WIDE R146, R154, 0x2, R162 ;  /* 0x000000029a927825 */ /* 0x000fc600078e02a2 */
[----:B------:R-:W-:Y:S04]  /*204f0*/  STL.64 [R1+0xf8], R96 ;  /* 0x0000f86001007387 */ /* 0x000fe80000100a00 */
[----:B------:R-:W-:Y:S04]  /*20500*/  STL.64 [R1+0x23c0], R96 ;  /* 0x0023c06001007387 */ /* 0x000fe80000100a00 */
[----:B------:R-:W-:Y:S04]  /*20510*/  STL.64 [R1+0x108], R118 ;  /* 0x0001087601007387 */ /* 0x000fe80000100a00 */
[----:B------:R-:W-:Y:S04]  /*20520*/  STL.64 [R1+0x23d0], R118 ;  /* 0x0023d07601007387 */ /* 0x000fe80000100a00 */
[----:B------:R-:W2:Y:S01]  /*20530*/  LDL.LU R154, [R1+0xddc] ;  /* 0x000ddc00019a7983 */ /* 0x000ea20000300800 */
        /* <DEDUP_REMOVED lines=10> */
[----:B------:R-:W-:Y:S01]  /*205e0*/  STL.64 [R1+0x23e0], R138 ;  /* 0x0023e08a01007387 */ /* 0x000fe20000100a00 */
[----:B------:R-:W-:-:S04]  /*205f0*/  IMAD.WIDE R128, R149, 0x2, R162 ;  /* 0x0000000295807825 */ /* 0x000fc800078e02a2 */
[--C-:B------:R-:W-:Y:S02]  /*20600*/  IMAD.WIDE R136, R150, 0x2, R162.reuse ;  /* 0x0000000296887825 */ /* 0x100fe400078e02a2 */
[----:B------:R-:W3:Y:S04]  /*20610*/  LDL.LU R150, [R1+0xdec] ;  /* 0x000dec0001967983 */ /* 0x000ee80000300800 */
[----:B------:R-:W-:Y:S04]  /*20620*/  STL.64 [R1+0xc8], R124 ;  /* 0x0000c87c01007387 */ /* 0x000fe80000100a00 */
[----:B------:R-:W-:Y:S01]  /*20630*/  STL.64 [R1+0x23f0], R124 ;  /* 0x0023f07c01007387 */ /* 0x000fe20000100a00 */
        /* <DEDUP_REMOVED lines=8> */
[----:B------:R-:W-:Y:S04]  /*206c0*/  STL.64 [R1+0x2410], R120 ;  /* 0x0024107801007387 */ /* 0x000fe80000100a00 */
[----:B------:R-:W3:Y:S01]  /*206d0*/  LDL.LU R34, [R1+0xdf4] ;  /* 0x000df40001227983 */ /* 0x000ee20000300800 */
[----:B------:R-:W-:-:S03]  /*206e0*/  IMAD.WIDE R132, R152, 0x2, R162 ;  /* 0x0000000298847825 */ /* 0x000fc600078e02a2 */
[----:B------:R-:W-:Y:S04]  /*206f0*/  STL.64 [R1+0x98], R136 ;  /* 0x0000988801007387 */ /* 0x000fe80000100a00 */
[----:B------:R-:W-:Y:S04]  /*20700*/  STL [R1+0x2428], R136 ;  /* 0x0024288801007387 */ /* 0x000fe80000100800 */
[----:B------:R-:W-:Y:S04]  /*20710*/  STL [R1+0x2418], R137 ;  /* 0x0024188901007387 */ /* 0x000fe80000100800 */
[----:B------:R-:W-:Y:S04]  /*20720*/  STL.64 [R1+0x78], R132 ;  /* 0x0000788401007387 */ /* 0x000fe80000100a00 */
[----:B------:R-:W-:Y:S04]  /*20730*/  STL.64 [R1+0x2420], R132 ;  /* 0x0024208401007387 */ /* 0x000fe80000100a00 */
[----:B------:R-:W3:Y:S01]  /*20740*/  LDL.LU R35, [R1+0xdf8] ;  /* 0x000df80001237983 */ /* 0x000ee20000300800 */
[----:B--2---:R-:W-:-:S05]  /*20750*/  IMAD.WIDE R140, R153, 0x2, R162 ;  /* 0x00000002998c7825 */ /* 0x004fca00078e02a2 */
[----:B------:R-:W-:Y:S04]  /*20760*/  STL.64 [R1+0x68], R140 ;  /* 0x0000688c01007387 */ /* 0x000fe80000100a00 */
[----:B------:R-:W-:Y:S04]  /*20770*/  STL.64 [R1+0x2430], R140 ;  /* 0x0024308c01007387 */ /* 0x000fe80000100a00 */
[----:B------:R-:W2:Y:S04]  /*20780*/  LDL.LU R31, [R1+0xdfc] ;  /* 0x000dfc00011f7983 */ /* 0x000ea80000300800 */
[----:B------:R-:W2:Y:S01]  /*20790*/  LDL.LU R33, [R1+0xe00] ;  /* 0x000e000001217983 */ /* 0x000ea20000300800 */
[----:B------:R-:W-:-:S05]  /*207a0*/  IMAD.WIDE R144, R154, 0x2, R162 ;  /* 0x000000029a907825 */ /* 0x000fca00078e02a2 */
[----:B------:R-:W-:Y:S04]  /*207b0*/  STL.64 [R1+0x58], R144 ;  /* 0x0000589001007387 */ /* 0x000fe80000100a00 */
[----:B------:R-:W-:Y:S04]  /*207c0*/  STL [R1+0x2448], R144 ;  /* 0x0024489001007387 */ /* 0x000fe80000100800 */
[----:B------:R-:W-:Y:S04]  /*207d0*/  STL [R1+0x2438], R145 ;  /* 0x0024389101007387 */ /* 0x000fe80000100800 */
[----:B------:R-:W2:Y:S01]  /*207e0*/  LDL.LU R25, [R1+0xe04] ;  /* 0x000e040001197983 */ /* 0x000ea20000300800 */
[----:B----4-:R-:W-:-:S05]  /*207f0*/  IMAD.WIDE R152, R155, 0x2, R162 ;  /* 0x000000029b987825 */ /* 0x010fca00078e02a2 */
[----:B------:R-:W-:Y:S04]  /*20800*/  STL.64 [R1+0x48], R152 ;  /* 0x0000489801007387 */ /* 0x000fe80000100a00 */
[----:B------:R-:W-:Y:S04]  /*20810*/  STL.64 [R1+0x2440], R152 ;  /* 0x0024409801007387 */ /* 0x000fe80000100a00 */
[----:B------:R-:W4:Y:S01]  /*20820*/  LDL.LU R27, [R1+0xe08] ;  /* 0x000e0800011b7983 */ /* 0x000f220000300800 */
[----:B---3--:R-:W-:-:S03]  /*20830*/  IMAD.WIDE R154, R156, 0x2, R162 ;  /* 0x000000029c9a7825 */ /* 0x008fc600078e02a2 */
[----:B------:R-:W3:Y:S04]  /*20840*/  LDL.LU R26, [R1+0xe0c] ;  /* 0x000e0c00011a7983 */ /* 0x000ee80000300800 */
[----:B------:R-:W3:Y:S04]  /*20850*/  LDL.LU R28, [R1+0xe10] ;  /* 0x000e1000011c7983 */ /* 0x000ee80000300800 */
[----:B------:R-:W-:Y:S04]  /*20860*/  STL.64 [R1+0x38], R154 ;  /* 0x0000389a01007387 */ /* 0x000fe80000100a00 */
[----:B------:R-:W-:Y:S01]  /*20870*/  STL.64 [R1+0x2450], R154 ;  /* 0x0024509a01007387 */ /* 0x000fe20000100a00 */
[----:B------:R-:W-:-:S04]  /*20880*/  IMAD.WIDE R156, R157, 0x2, R162 ;  /* 0x000000029d9c7825 */ /* 0x000fc800078e02a2 */
[----:B------:R-:W-:-:S05]  /*20890*/  IMAD.WIDE R148, R150, 0x2, R162 ;  /* 0x0000000296947825 */ /* 0x000fca00078e02a2 */
[----:B------:R-:W-:Y:S04]  /*208a0*/  STL.64 [R1+0x18], R148 ;  /* 0x0000189401007387 */ /* 0x000fe80000100a00 */
[----:B------:R-:W-:Y:S04]  /*208b0*/  STL [R1+0x2468], R148 ;  /* 0x0024689401007387 */ /* 0x000fe80000100800 */
[----:B------:R-:W-:Y:S04]  /*208c0*/  STL [R1+0x2458], R149 ;  /* 0x0024589501007387 */ /* 0x000fe80000100800 */
[----:B------:R-:W3:Y:S01]  /*208d0*/  LDL.LU R29, [R1+0xe14] ;  /* 0x000e1400011d7983 */ /* 0x000ee20000300800 */
[----:B------:R-:W-:-:S03]  /*208e0*/  IMAD.WIDE R150, R151, 0x2, R162 ;  /* 0x0000000297967825 */ /* 0x000fc600078e02a2 */
[----:B------:R-:W3:Y:S04]  /*208f0*/  LDL.LU R30, [R1+0xe18] ;  /* 0x000e1800011e7983 */ /* 0x000ee80000300800 */
[----:B------:R-:W3:Y:S01]  /*20900*/  LDL.LU R32, [R1+0xe1c] ;  /* 0x000e1c0001207983 */ /* 0x000ee20000300800 */
[----:B------:R-:W-:-:S03]  /*20910*/  IMAD.WIDE R78, R34, 0x2, R162 ;  /* 0x00000002224e7825 */ /* 0x000fc600078e02a2 */
[----:B------:R-:W3:Y:S04]  /*20920*/  LDL.LU R34, [R1+0xe20] ;  /* 0x000e200001227983 */ /* 0x000ee80000300800 */
[----:B------:R-:W-:Y:S04]  /*20930*/  STL.64 [R1+0x2460], R78 ;  /* 0x0024604e01007387 */ /* 0x000fe80000100a00 */
[----:B------:R-:W-:Y:S04]  /*20940*/  STL.64 [R1+0x28], R156 ;  /* 0x0000289c01007387 */ /* 0x000fe80000100a00 */
[----:B------:R-:W-:Y:S04]  /*20950*/  STL.64 [R1+0x2470], R156 ;  /* 0x0024709c01007387 */ /* 0x000fe80000100a00 */
[----:B------:R-:W-:Y:S04]  /*20960*/  STL.64 [R1+0x8], R150 ;  /* 0x0000089601007387 */ /* 0x000fe80000100a00 */
[----:B------:R-:W-:Y:S01]  /*20970*/  STL [R1+0x2488], R150 ;  /* 0x0024889601007387 */ /* 0x000fe20000100800 */
[----:B------:R-:W-:-:S03]  /*20980*/  IMAD.WIDE R76, R35, 0x2, R162 ;  /* 0x00000002234c7825 */ /* 0x000fc600078e02a2 */
[----:B------:R-:W-:Y:S04]  /*20990*/  STL [R1+0x2478], R151 ;  /* 0x0024789701007387 */ /* 0x000fe80000100800 */
[----:B------:R-:W3:Y:S04]  /*209a0*/  LDL.LU R35, [R1+0xe24] ;  /* 0x000e240001237983 */ /* 0x000ee80000300800 */
[----:B------:R-:W-:Y:S01]  /*209b0*/  STL.64 [R1+0x2480], R76 ;  /* 0x0024804c01007387 */ /* 0x000fe20000100a00 */
[----:B--2---:R-:W-:-:S04]  /*209c0*/  IMAD.WIDE R74, R31, 0x2, R162 ;  /* 0x000000021f4a7825 */ /* 0x004fc800078e02a2 */
[--C-:B------:R-:W-:Y:S01]  /*209d0*/  IMAD.WIDE R72, R33, 0x2, R162.reuse ;  /* 0x0000000221487825 */ /* 0x100fe200078e02a2 */
[----:B------:R-:W-:Y:S04]  /*209e0*/  STL.64 [R1+0x2490], R74 ;  /* 0x0024904a01007387 */ /* 0x000fe80000100a00 */
[----:B------:R-:W2:Y:S04]  /*209f0*/  LDL.LU R33, [R1+0xe28] ;  /* 0x000e280001217983 */ /* 0x000ea80000300800 */
[----:B------:R-:W2:Y:S04]  /*20a00*/  LDL.LU R31, [R1+0xe2c] ;  /* 0x000e2c00011f7983 */ /* 0x000ea80000300800 */
[----:B------:R-:W-:Y:S04]  /*20a10*/  STL [R1+0x24a8], R72 ;  /* 0x0024a84801007387 */ /* 0x000fe80000100800 */
[----:B------:R-:W-:Y:S01]  /*20a20*/  STL [R1+0x2498], R73 ;  /* 0x0024984901007387 */ /* 0x000fe20000100800 */
[----:B------:R-:W-:-:S05]  /*20a30*/  IMAD.WIDE R70, R25, 0x2, R162 ;  /* 0x0000000219467825 */ /* 0x000fca00078e02a2 */
[----:B------:R-:W-:Y:S04]  /*20a40*/  STL.64 [R1+0x24a0], R70 ;  /* 0x0024a04601007387 */ /* 0x000fe80000100a00 */
[----:B------:R-:W2:Y:S01]  /*20a50*/  LDL.LU R25, [R1+0xe30] ;  /* 0x000e300001197983 */ /* 0x000ea20000300800 */
[----:B----4-:R-:W-:-:S03]  /*20a60*/  IMAD.WIDE R68, R27, 0x2, R162 ;  /* 0x000000021b447825 */ /* 0x010fc600078e02a2 */
[----:B------:R-:W4:Y:S01]  /*20a70*/  LDL.LU R27, [R1+0xe34] ;  /* 0x000e3400011b7983 */ /* 0x000f220000300800 */
[----:B---3--:R-:W-:-:S03]  /*20a80*/  IMAD.WIDE R66, R26, 0x2, R162 ;  /* 0x000000021a427825 */ /* 0x008fc600078e02a2 */
[----:B------:R-:W-:Y:S01]  /*20a90*/  STL.64 [R1+0x24b0], R68 ;  /* 0x0024b04401007387 */ /* 0x000fe20000100a00 */
[----:B------:R-:W-:-:S03]  /*20aa0*/  IMAD.WIDE R64, R28, 0x2, R162 ;  /* 0x000000021c407825 */ /* 0x000fc600078e02a2 */
[----:B------:R-:W-:Y:S04]  /*20ab0*/  STL [R1+0x2508], R66 ;  /* 0x0025084201007387 */ /* 0x000fe80000100800 */
[----:B------:R-:W-:Y:S04]  /*20ac0*/  STL [R1+0x24b8], R67 ;  /* 0x0024b84301007387 */ /* 0x000fe80000100800 */
[----:B------:R-:W3:Y:S04]  /*20ad0*/  LDL.LU R26, [R1+0xe38] ;  /* 0x000e3800011a7983 */ /* 0x000ee80000300800 */
[----:B------:R-:W-:Y:S04]  /*20ae0*/  STL.64 [R1+0x24c0], R64 ;  /* 0x0024c04001007387 */ /* 0x000fe80000100a00 */
[----:B------:R-:W3:Y:S01]  /*20af0*/  LDL.LU R28, [R1+0xe3c] ;  /* 0x000e3c00011c7983 */ /* 0x000ee20000300800 */
[----:B------:R-:W-:-:S04]  /*20b00*/  IMAD.WIDE R62, R29, 0x2, R162 ;  /* 0x000000021d3e7825 */ /* 0x000fc800078e02a2 */
[--C-:B------:R-:W-:Y:S01]  /*20b10*/  IMAD.WIDE R60, R30, 0x2, R162.reuse ;  /* 0x000000021e3c7825 */ /* 0x100fe200078e02a2 */
[----:B------:R-:W-:Y:S03]  /*20b20*/  STL.64 [R1+0x24c8], R62 ;  /* 0x0024c83e01007387 */ /* 0x000fe60000100a00 */
[--C-:B------:R-:W-:Y:S01]  /*20b30*/  IMAD.WIDE R58, R32, 0x2, R162.reuse ;  /* 0x00000002203a7825 */ /* 0x100fe200078e02a2 */
[----:B------:R-:W3:Y:S04]  /*20b40*/  LDL.LU R30, [R1+0xe40] ;  /* 0x000e4000011e7983 */ /* 0x000ee80000300800 */
[----:B------:R-:W-:Y:S04]  /*20b50*/  STL.64 [R1+0x24d0], R60 ;  /* 0x0024d03c01007387 */ /* 0x000fe80000100a00 */
[----:B------:R-:W-:Y:S04]  /*20b60*/  STL.64 [R1+0x24d8], R58 ;  /* 0x0024d83a01007387 */ /* 0x000fe80000100a00 */
[----:B------:R-:W3:Y:S01]  /*20b70*/  LDL.LU R32, [R1+0xe44] ;  /* 0x000e440001207983 */ /* 0x000ee20000300800 */
[----:B------:R-:W-:-:S05]  /*20b80*/  IMAD.WIDE R56, R34, 0x2, R162 ;  /* 0x0000000222387825 */ /* 0x000fca00078e02a2 */
[----:B------:R-:W-:Y:S04]  /*20b90*/  STL.64 [R1+0x24e0], R56 ;  /* 0x0024e03801007387 */ /* 0x000fe80000100a00 */
[----:B------:R-:W3:Y:S01]  /*20ba0*/  LDL.LU R34, [R1+0xe48] ;  /* 0x000e480001227983 */ /* 0x000ee20000300800 */
[----:B------:R-:W-:-:S03]  /*20bb0*/  IMAD.WIDE R54, R35, 0x2, R162 ;  /* 0x0000000223367825 */ /* 0x000fc600078e02a2 */
[----:B------:R-:W3:Y:S04]  /*20bc0*/  LDL.LU R35, [R1+0xe4c] ;  /* 0x000e4c0001237983 */ /* 0x000ee80000300800 */
[----:B------:R-:W-:Y:S01]  /*20bd0*/  STL.64 [R1+0x24f0], R54 ;  /* 0x0024f03601007387 */ /* 0x000fe20000100a00 */
[----:B--2---:R-:W-:-:S03]  /*20be0*/  IMAD.WIDE R52, R33, 0x2, R162 ;  /* 0x0000000221347825 */ /* 0x004fc600078e02a2 */
[----:B------:R-:W2:Y:S01]  /*20bf0*/  LDL.LU R33, [R1+0xe50] ;  /* 0x000e500001217983 */ /* 0x000ea20000300800 */
[----:B------:R-:W-:-:S03]  /*20c00*/  IMAD.WIDE R50, R31, 0x2, R162 ;  /* 0x000000021f327825 */ /* 0x000fc600078e02a2 */
[----:B------:R-:W-:Y:S04]  /*20c10*/  STL.64 [R1+0x24f8], R52 ;  /* 0x0024f83401007387 */ /* 0x000fe80000100a00 */
[----:B------:R-:W2:Y:S04]  /*20c20*/  LDL.LU R31, [R1+0xe54] ;  /* 0x000e5400011f7983 */ /* 0x000ea80000300800 */
[----:B------:R-:W2:Y:S04]  /*20c30*/  LDL.LU R29, [R1+0xe58] ;  /* 0x000e5800011d7983 */ /* 0x000ea80000300800 */
[----:B------:R-:W-:Y:S01]  /*20c40*/  STL.64 [R1+0x2500], R50 ;  /* 0x0025003201007387 */ /* 0x000fe20000100a00 */
[----:B------:R-:W-:-:S05]  /*20c50*/  IMAD.WIDE R48, R25, 0x2, R162 ;  /* 0x0000000219307825 */ /* 0x000fca00078e02a2 */
[----:B------:R-:W-:Y:S01]  /*20c60*/  STL.64 [R1+0x2510], R48 ;  /* 0x0025103001007387 */ /* 0x000fe20000100a00 */
[----:B----4-:R-:W-:-:S03]  /*20c70*/  IMAD.WIDE R46, R27, 0x2, R162 ;  /* 0x000000021b2e7825 */ /* 0x010fc600078e02a2 */
[----:B------:R-:W4:Y:S04]  /*20c80*/  LDL.LU R27, [R1+0xe5c] ;  /* 0x000e5c00011b7983 */ /* 0x000f280000300800 */
[----:B------:R-:W4:Y:S04]  /*20c90*/  LDL.LU R25, [R1+0xe60] ;  /* 0x000e600001197983 */ /* 0x000f280000300800 */
[----:B------:R-:W-:Y:S04]  /*20ca0*/  STL [R1+0x2528], R46 ;  /* 0x0025282e01007387 */ /* 0x000fe80000100800 */
[----:B------:R-:W-:Y:S01]  /*20cb0*/  STL [R1+0x2518], R47 ;  /* 0x0025182f01007387 */ /* 0x000fe20000100800 */
[----:B---3--:R-:W-:-:S03]  /*20cc0*/  IMAD.WIDE R44, R26, 0x2, R162 ;  /* 0x000000021a2c7825 */ /* 0x008fc600078e02a2 */
[----:B------:R-:W3:Y:S04]  /*20cd0*/  LDL.LU R23, [R1+0xe64] ;  /* 0x000e640001177983 */ /* 0x000ee80000300800 */
[----:B------:R-:W3:Y:S01]  /*20ce0*/  LDL.LU R21, [R1+0xe68] ;  /* 0x000e680001157983 */ /* 0x000ee20000300800 */
[----:B------:R-:W-:-:S03]  /*20cf0*/  IMAD.WIDE R42, R28, 0x2, R162 ;  /* 0x000000021c2a7825 */ /* 0x000fc600078e02a2 */
[----:B------:R-:W-:Y:S04]  /*20d00*/  STL.64 [R1+0x2520], R44 ;  /* 0x0025202c01007387 */ /* 0x000fe80000100a00 */
[----:B------:R-:W3:Y:S04]  /*20d10*/  LDL.LU R19, [R1+0xe6c] ;  /* 0x000e6c0001137983 */ /* 0x000ee80000300800 */
[----:B------:R-:W-:Y:S04]  /*20d20*/  STL.64 [R1+0x2530], R42 ;  /* 0x0025302a01007387 */ /* 0x000fe80000100a00 */
[----:B------:R-:W3:Y:S01]  /*20d30*/  LDL.LU R15, [R1+0xe74] ;  /* 0x000e7400010f7983 */ /* 0x000ee20000300800 */
[----:B------:R-:W-:-:S05]  /*20d40*/  IMAD.WIDE R40, R30, 0x2, R162 ;  /* 0x000000021e287825 */ /* 0x000fca00078e02a2 */
[----:B------:R-:W-:Y:S04]  /*20d50*/  STL [R1+0x2548], R40 ;  /* 0x0025482801007387 */ /* 0x000fe80000100800 */
[----:B------:R-:W-:Y:S01]  /*20d60*/  STL [R1+0x2538], R41 ;  /* 0x0025382901007387 */ /* 0x000fe20000100800 */
[----:B------:R-:W-:-:S03]  /*20d70*/  IMAD.WIDE R38, R32, 0x2, R162 ;  /* 0x0000000220267825 */ /* 0x000fc600078e02a2 */
[----:B------:R-:W3:Y:S04]  /*20d80*/  LDL.LU R13, [R1+0xe78] ;  /* 0x000e7800010d7983 */ /* 0x000ee80000300800 */
[----:B------:R-:W-:Y:S01]  /*20d90*/  STL.64 [R1+0x2540], R38 ;  /* 0x0025402601007387 */ /* 0x000fe20000100a00 */
[----:B------:R-:W-:-:S05]  /*20da0*/  IMAD.WIDE R36, R34, 0x2, R162 ;  /* 0x0000000222247825 */ /* 0x000fca00078e02a2 */
[----:B------:R-:W-:Y:S01]  /*20db0*/  STL.64 [R1+0x2550], R36 ;  /* 0x0025502401007387 */ /* 0x000fe20000100a00 */
[----:B------:R-:W-:-:S05]  /*20dc0*/  IMAD.WIDE R34, R35, 0x2, R162 ;  /* 0x0000000223227825 */ /* 0x000fca00078e02a2 */
[----:B------:R-:W-:Y:S04]  /*20dd0*/  STL [R1+0x2568], R34 ;  /* 0x0025682201007387 */ /* 0x000fe80000100800 */
[----:B------:R-:W-:Y:S01]  /*20de0*/  STL [R1+0x2558], R35 ;  /* 0x0025582301007387 */ /* 0x000fe20000100800 */
[----:B--2---:R-:W-:-:S04]  /*20df0*/  IMAD.WIDE R32, R33, 0x2, R162 ;  /* 0x0000000221207825 */ /* 0x004fc800078e02a2 */
[--C-:B------:R-:W-:Y:S01]  /*20e00*/  IMAD.WIDE R30, R31, 0x2, R162.reuse ;  /* 0x000000021f1e7825 */ /* 0x100fe200078e02a2 */
[----:B------:R-:W-:Y:S03]  /*20e10*/  STL.64 [R1+0x2560], R32 ;  /* 0x0025602001007387 */ /* 0x000fe60000100a00 */
[--C-:B------:R-:W-:Y:S01]  /*20e20*/  IMAD.WIDE R28, R29, 0x2, R162.reuse ;  /* 0x000000021d1c7825 */ /* 0x100fe200078e02a2 */
[----:B------:R-:W-:Y:S04]  /*20e30*/  STL.64 [R1+0x2570], R30 ;  /* 0x0025701e01007387 */ /* 0x000fe80000100a00 */
[----:B0-----:R-:W2:Y:S04]  /*20e40*/  LDL.LU R6, [R1+0xe7c] ;  /* 0x000e7c0001067983 */ /* 0x001ea80000300800 */
[----:B-1----:R-:W2:Y:S04]  /*20e50*/  LDL.LU R5, [R1+0xe80] ;  /* 0x000e800001057983 */ /* 0x002ea80000300800 */
[----:B------:R-:W-:Y:S04]  /*20e60*/  STL.64 [R1+0x2578], R28 ;  /* 0x0025781c01007387 */ /* 0x000fe80000100a00 */
[----:B------:R-:W2:Y:S01]  /*20e70*/  LDL.LU R4, [R1+0xe84] ;  /* 0x000e840001047983 */ /* 0x000ea20000300800 */
[----:B------:R-:W-:-:S04]  /*20e80*/  IMAD.WIDE R16, R16, 0x2, R162 ;  /* 0x0000000210107825 */ /* 0x000fc800078e02a2 */
[----:B----4-:R-:W-:-:S04]  /*20e90*/  IMAD.WIDE R26, R27, 0x2, R162 ;  /* 0x000000021b1a7825 */ /* 0x010fc800078e02a2 */
[--C-:B------:R-:W-:Y:S01]  /*20ea0*/  IMAD.WIDE R24, R25, 0x2, R162.reuse ;  /* 0x0000000219187825 */ /* 0x100fe200078e02a2 */
[----:B------:R-:W-:Y:S04]  /*20eb0*/  STL.64 [R1+0x2580], R26 ;  /* 0x0025801a01007387 */ /* 0x000fe80000100a00 */
[----:B------:R-:W-:Y:S01]  /*20ec0*/  STL.64 [R1+0x2588], R24 ;  /* 0x0025881801007387 */ /* 0x000fe20000100a00 */
[----:B---3--:R-:W-:-:S04]  /*20ed0*/  IMAD.WIDE R22, R23, 0x2, R162 ;  /* 0x0000000217167825 */ /* 0x008fc800078e02a2 */
[--C-:B------:R-:W-:Y:S01]  /*20ee0*/  IMAD.WIDE R20, R21, 0x2, R162.reuse ;  /* 0x0000000215147825 */ /* 0x100fe200078e02a2 */
[----:B------:R-:W-:Y:S03]  /*20ef0*/  STL.64 [R1+0x2590], R22 ;  /* 0x0025901601007387 */ /* 0x000fe60000100a00 */
[--C-:B------:R-:W-:Y:S01]  /*20f00*/  IMAD.WIDE R18, R19, 0x2, R162.reuse ;  /* 0x0000000213127825 */ /* 0x100fe200078e02a2 */
[----:B------:R-:W-:Y:S04]  /*20f10*/  STL.64 [R1+0x2598], R20 ;  /* 0x0025981401007387 */ /* 0x000fe80000100a00 */
[----:B------:R-:W-:Y:S01]  /*20f20*/  STL [R1+0x25b0], R18 ;  /* 0x0025b01201007387 */ /* 0x000fe20000100800 */
[----:B------:R-:W-:-:S03]  /*20f30*/  IMAD.WIDE R14, R15, 0x2, R162 ;  /* 0x000000020f0e7825 */ /* 0x000fc600078e02a2 */
[----:B------:R-:W-:Y:S04]  /*20f40*/  STL [R1+0x25a0], R19 ;  /* 0x0025a01301007387 */ /* 0x000fe80000100800 */
[----:B------:R-:W-:Y:S04]  /*20f50*/  STL.64 [R1+0x25a8], R16 ;  /* 0x0025a81001007387 */ /* 0x000fe80000100a00 */
[----:B------:R-:W3:Y:S04]  /*20f60*/  LDL.LU R108, [R1+0x11a8] ;  /* 0x0011a800016c7983 */ /* 0x000ee80000300800 */
[----:B------:R-:W-:Y:S04]  /*20f70*/  STL.64 [R1+0x25b8], R14 ;  /* 0x0025b80e01007387 */ /* 0x000fe80000100a00 */
[----:B------:R-:W4:Y:S04]  /*20f80*/  LDL.LU R159, [R1+0x11a4] ;  /* 0x0011a400019f7983 */ /* 0x000f280000300800 */
[----:B------:R-:W3:Y:S04]  /*20f90*/  LDL.LU R89, [R1+0x11a0] ;  /* 0x0011a00001597983 */ /* 0x000ee80000300800 */
[----:B------:R-:W3:Y:S04]  /*20fa0*/  LDL.LU R86, [R1+0x119c] ;  /* 0x00119c0001567983 */ /* 0x000ee80000300800 */
[----:B------:R-:W3:Y:S04]  /*20fb0*/  LDL.LU R87, [R1+0x1198] ;  /* 0x0011980001577983 */ /* 0x000ee80000300800 */
[----:B------:R-:W3:Y:S04]  /*20fc0*/  LDL.LU R103, [R1+0x1194] ;  /* 0x0011940001677983 */ /* 0x000ee80000300800 */
[----:B------:R-:W3:Y:S04]  /*20fd0*/  LDL.LU R102, [R1+0x1190] ;  /* 0x0011900001667983 */ /* 0x000ee80000300800 */
[----:B------:R-:W3:Y:S04]  /*20fe0*/  LDL.LU R95, [R1+0x118c] ;  /* 0x00118c00015f7983 */ /* 0x000ee80000300800 */
[----:B------:R-:W3:Y:S01]  /*20ff0*/  LDL.LU R158, [R1+0x1188] ;  /* 0x00118800019e7983 */ /* 0x000ee20000300800 */
[----:B------:R-:W-:-:S05]  /*21000*/  IMAD.WIDE R12, R13, 0x2, R162 ;  /* 0x000000020d0c7825 */ /* 0x000fca00078e02a2 */
[----:B------:R-:W-:Y:S04]  /*21010*/  STL [R1+0x25d0], R12 ;  /* 0x0025d00c01007387 */ /* 0x000fe80000100800 */
[----:B------:R-:W-:Y:S01]  /*21020*/  STL [R1+0x25c0], R13 ;  /* 0x0025c00d01007387 */ /* 0x000fe20000100800 */
[----:B--2---:R-:W-:-:S04]  /*21030*/  IMAD.WIDE R10, R6, 0x2, R162 ;  /* 0x00000002060a7825 */ /* 0x004fc800078e02a2 */
[--C-:B------:R-:W-:Y:S01]  /*21040*/  IMAD.WIDE R8, R5, 0x2, R162.reuse ;  /* 0x0000000205087825 */ /* 0x100fe200078e02a2 */
[----:B------:R-:W-:Y:S03]  /*21050*/  STL.64 [R1+0x25c8], R10 ;  /* 0x0025c80a01007387 */ /* 0x000fe60000100a00 */
[--C-:B------:R-:W-:Y:S01]  /*21060*/  IMAD.WIDE R6, R4, 0x2, R162.reuse ;  /* 0x0000000204067825 */ /* 0x100fe200078e02a2 */
[----:B------:R-:W-:Y:S03]  /*21070*/  STL.64 [R1+0x25d8], R8 ;  /* 0x0025d80801007387 */ /* 0x000fe60000100a00 */
[--C-:B------:R-:W-:Y:S01]  /*21080*/  IMAD.WIDE R4, R3, 0x2, R162.reuse ;  /* 0x0000000203047825 */ /* 0x100fe200078e02a2 */
[----:B------:R-:W-:Y:S04]  /*21090*/  STL [R1+0x25f0], R6 ;  /* 0x0025f00601007387 */ /* 0x000fe80000100800 */
[----:B------:R-:W-:Y:S04]  /*210a0*/  STL [R1+0x25e0], R7 ;  /* 0x0025e00701007387 */ /* 0x000fe80000100800 */
[----:B------:R-:W3:Y:S01]  /*210b0*/  LDL.LU R3, [R1+0x2bc0] ;  /* 0x002bc00001037983 */ /* 0x000ee20000300800 */
[----:B------:R-:W-:-:S03]  /*210c0*/  IMAD.WIDE R162, R2, 0x2, R162 ;  /* 0x0000000202a27825 */ /* 0x000fc600078e02a2 */
[----:B------:R-:W2:Y:S04]  /*210d0*/  LDL.LU R81, [R1+0x1184] ;  /* 0x0011840001517983 */ /* 0x000ea80000300800 */
[----:B------:R-:W-:Y:S04]  /*210e0*/  STL.64 [R1+0x25e8], R4 ;  /* 0x0025e80401007387 */ /* 0x000fe80000100a00 */
[----:B------:R-:W2:Y:S04]  /*210f0*/  LDL.LU R2, [R1+0x2bbc] ;  /* 0x002bbc0001027983 */ /* 0x000ea80000300800 */
[----:B------:R-:W2:Y:S01]  /*21100*/  LDL.LU R82, [R1+0x1180] ;  /* 0x0011800001527983 */ /* 0x000ea20000300800 */
[----:B------:R-:W-:-:S04]  /*21110*/  @!UP1 UIADD3 UR6, UPT, UPT, -UR6, 0x100000, URZ ;  /* 0x0010000006069890 */ /* 0x000fc8000fffe1ff */
[----:B------:R-:W-:Y:S02]  /*21120*/  @!UP1 USHF.L.U32 UR7, UR6, 0xb, URZ ;  /* 0x0000000b06079899 */ /* 0x000fe400080006ff */
[----:B------:R-:W-:Y:S01]  /*21130*/  @!UP1 USHF.L.U32 UR6, UR6, 0x1, URZ ;  /* 0x0000000106069899 */ /* 0x000fe200080006ff */
[----:B------:R-:W2:Y:S04]  /*21140*/  LDL.LU R80, [R1+0x117c] ;  /* 0x00117c0001507983 */ /* 0x000ea80000300800 */
[----:B------:R-:W2:Y:S04]  /*21150*/  LDL.LU R83, [R1+0x1178] ;  /* 0x0011780001537983 */ /* 0x000ea80000300800 */
[----:B------:R-:W2:Y:S04]  /*21160*/  LDL.LU R143, [R1+0x1174] ;  /* 0x00117400018f7983 */ /* 0x000ea80000300800 */
[----:B------:R-:W2:Y:S04]  /*21170*/  LDL.LU R142, [R1+0x1170] ;  /* 0x00117000018e7983 */ /* 0x000ea80000300800 */
[----:B------:R-:W2:Y:S01]  /*21180*/  LDL.LU R109, [R1+0x116c] ;  /* 0x00116c00016d7983 */ /* 0x000ea20000300800 */
[----:B------:R-:W-:-:S03]  /*21190*/  VOTEU.ALL UP2, P2 ;  /* 0x0000000000ff7886 */ /* 0x000fc60001040000 */
[----:B------:R-:W-:Y:S02]  /*211a0*/  STL.64 [R1+0x25f8], R162 ;  /* 0x0025f8a201007387 */ /* 0x000fe40000100a00 */
[----:B------:R0:W1:Y:S02]  /*211b0*/  @!UP2 SYNCS.EXCH.64 URZ, [UR9+0x50008], UR6 ;  /* 0x0500080609ffa5b2 */ /* 0x0000640008000100 */
[----:B------:R-:W2:Y:S04]  /*211c0*/  LDL.LU R94, [R1+0x10a8] ;  /* 0x0010a800015e7983 */ /* 0x000ea80000300800 */
[----:B---3--:R3:W-:Y:S04]  /*211d0*/  STS.U16 [R3+UR9+0x40000], R108 ;  /* 0x0400006c03007988 */ /* 0x0087e80008000409 */
[----:B---3--:R-:W3:Y:S04]  /*211e0*/  LDL.LU R108, [R1+0x1098] ;  /* 0x00109800016c7983 */ /* 0x008ee80000300800 */
[----:B----4-:R4:W-:Y:S04]  /*211f0*/  STS.U16 [R3+UR9+0x40400], R159 ;  /* 0x0404009f03007988 */ /* 0x0109e80008000409 */
[----:B------:R0:W-:Y:S04]  /*21200*/  STS.U16 [R3+UR9+0x40800], R89 ;  /* 0x0408005903007988 */ /* 0x0001e80008000409 */
[----:B----4-:R-:W4:Y:S04]  /*21210*/  LDL.LU R159, [R1+0x1088] ;  /* 0x00108800019f7983 */ /* 0x010f280000300800 */
[----:B------:R-:W4:Y:S04]  /*21220*/  LDL.LU R99, [R1+0x1078] ;  /* 0x0010780001637983 */ /* 0x000f280000300800 */
[----:B------:R-:W4:Y:S04]  /*21230*/  LDL.LU R92, [R1+0x1068] ;  /* 0x00106800015c7983 */ /* 0x000f280000300800 */
[----:B------:R-:W4:Y:S04]  /*21240*/  LDL.LU R93, [R1+0x1058] ;  /* 0x00105800015d7983 */ /* 0x000f280000300800 */
[----:B------:R-:W4:Y:S04]  /*21250*/  LDL.LU R88, [R1+0x1048] ;  /* 0x0010480001587983 */ /* 0x000f280000300800 */
[----:B------:R1:W-:Y:S04]  /*21260*/  STS.U16 [R3+UR9+0x40c00], R86 ;  /* 0x040c005603007988 */ /* 0x0003e80008000409 */
[----:B0-----:R-:W4:Y:S04]  /*21270*/  LDL.LU R89, [R1+0x1038] ;  /* 0x0010380001597983 */ /* 0x001f280000300800 */
[----:B------:R0:W-:Y:S04]  /*21280*/  STS.U16 [R3+UR9+0x41400], R103 ;  /* 0x0414006703007988 */ /* 0x0001e80008000409 */
[----:B-1----:R-:W4:Y:S04]  /*21290*/  LDL.LU R86, [R1+0x1028] ;  /* 0x0010280001567983 */ /* 0x002f280000300800 */
[----:B------:R1:W-:Y:S04]  /*212a0*/  STS.U16 [R3+UR9+0x41800], R102 ;  /* 0x0418006603007988 */ /* 0x0003e80008000409 */
[----:B0-----:R-:W4:Y:S04]  /*212b0*/  LDL.LU R103, [R1+0x1018] ;  /* 0x0010180001677983 */ /* 0x001f280000300800 */
[----:B------:R0:W-:Y:S04]  /*212c0*/  STS.U16 [R3+UR9+0x41c00], R95 ;  /* 0x041c005f03007988 */ /* 0x0001e80008000409 */
[----:B-1----:R-:W4:Y:S04]  /*212d0*/  LDL.LU R102, [R1+0x1008] ;  /* 0x0010080001667983 */ /* 0x002f280000300800 */
[----:B------:R1:W-:Y:S04]  /*212e0*/  STS.U16 [R3+UR9+0x42000], R158 ;  /* 0x0420009e03007988 */ /* 0x0003e80008000409 */
[----:B0-----:R-:W4:Y:S04]  /*212f0*/  LDL.LU R95, [R1+0xff8] ;  /* 0x000ff800015f7983 */ /* 0x001f280000300800 */
[----:B--2---:R0:W-:Y:S04]  /*21300*/  STS.U16 [R3+UR9+0x42400], R81 ;  /* 0x0424005103007988 */ /* 0x0041e80008000409 */
[----:B-1----:R-:W2:Y:S04]  /*21310*/  LDL.LU R158, [R1+0xfe8] ;  /* 0x000fe800019e7983 */ /* 0x002ea80000300800 */
[----:B------:R1:W-:Y:S04]  /*21320*/  STS.U16 [R3+UR9+0x42c00], R80 ;  /* 0x042c005003007988 */ /* 0x0003e80008000409 */
[----:B0-----:R-:W2:Y:S04]  /*21330*/  LDL.LU R81, [R1+0xfd8] ;  /* 0x000fd80001517983 */ /* 0x001ea80000300800 */
[----:B------:R0:W-:Y:S04]  /*21340*/  STS.U16 [R3+UR9+0x43c00], R109 ;  /* 0x043c006d03007988 */ /* 0x0001e80008000409 */
[----:B-1----:R-:W2:Y:S04]  /*21350*/  LDL.LU R80, [R1+0xfc8] ;  /* 0x000fc80001507983 */ /* 0x002ea80000300800 */
[----:B0-----:R-:W2:Y:S04]  /*21360*/  LDL.LU R109, [R1+0xfb8] ;  /* 0x000fb800016d7983 */ /* 0x001ea80000300800 */
[----:B---3--:R0:W-:Y:S04]  /*21370*/  STS.U16 [R3+UR9+0x44400], R108 ;  /* 0x0444006c03007988 */ /* 0x0081e80008000409 */
[----:B0-----:R-:W3:Y:S04]  /*21380*/  LDL.LU R108, [R1+0x1168] ;  /* 0x00116800016c7983 */ /* 0x001ee80000300800 */
[----:B------:R0:W-:Y:S04]  /*21390*/  STS.U16 [R3+UR9+0x41000], R87 ;  /* 0x0410005703007988 */ /* 0x0001e80008000409 */
[----:B------:R1:W-:Y:S04]  /*213a0*/  STS.U16 [R3+UR9+0x42800], R82 ;  /* 0x0428005203007988 */ /* 0x0003e80008000409 */
[----:B------:R1:W-:Y:S04]  /*213b0*/  STS.U16 [R3+UR9+0x43000], R83 ;  /* 0x0430005303007988 */ /* 0x0003e80008000409 */
[----:B0-----:R-:W3:Y:S04]  /*213c0*/  LDL.LU R87, [R1+0x1164] ;  /* 0x0011640001577983 */ /* 0x001ee80000300800 */
[----:B-1----:R-:W3:Y:S04]  /*213d0*/  LDL.LU R82, [R1+0x1160] ;  /* 0x0011600001527983 */ /* 0x002ee80000300800 */
[----:B------:R0:W-:Y:S04]  /*213e0*/  STS.U16 [R3+UR9+0x43400], R143 ;  /* 0x0434008f03007988 */ /* 0x0001e80008000409 */
[----:B------:R-:W3:Y:S04]  /*213f0*/  LDL.LU R83, [R1+0x115c] ;  /* 0x00115c0001537983 */ /* 0x000ee80000300800 */
[----:B------:R1:W-:Y:S04]  /*21400*/  STS.U16 [R3+UR9+0x43800], R142 ;  /* 0x0438008e03007988 */ /* 0x0003e80008000409 */
[----:B0-----:R-:W3:Y:S04]  /*21410*/  LDL.LU R143, [R1+0x1158] ;  /* 0x00115800018f7983 */ /* 0x001ee80000300800 */
[----:B------:R0:W-:Y:S04]  /*21420*/  STS.U16 [R3+UR9+0x44000], R94 ;  /* 0x0440005e03007988 */ /* 0x0001e80008000409 */
[----:B-1----:R-:W3:Y:S04]  /*21430*/  LDL.LU R142, [R1+0x1154] ;  /* 0x00115400018e7983 */ /* 0x002ee80000300800 */
[----:B----4-:R1:W-:Y:S04]  /*21440*/  STS.U16 [R3+UR9+0x44800], R159 ;  /* 0x0448009f03007988 */ /* 0x0103e80008000409 */
[----:B0-----:R-:W4:Y:S04]  /*21450*/  LDL.LU R94, [R1+0x1150] ;  /* 0x00115000015e7983 */ /* 0x001f280000300800 */
[----:B------:R-:W-:Y:S04]  /*21460*/  STS.U16 [R3+UR9+0x46400], R103 ;  /* 0x0464006703007988 */ /* 0x000fe80008000409 */
[----:B-1----:R-:W4:Y:S04]  /*21470*/  LDL.LU R159, [R1+0x114c] ;  /* 0x00114c00019f7983 */ /* 0x002f280000300800 */
[----:B------:R-:W-:Y:S04]  /*21480*/  STS.U16 [R3+UR9+0x46800], R102 ;  /* 0x0468006603007988 */ /* 0x000fe80008000409 */
[----:B--2---:R0:W-:Y:S04]  /*21490*/  STS.U16 [R3+UR9+0x47000], R158 ;  /* 0x0470009e03007988 */ /* 0x0041e80008000409 */
[----:B------:R-:W-:Y:S04]  /*214a0*/  STS.U16 [R3+UR9+0x46c00], R95 ;  /* 0x046c005f03007988 */ /* 0x000fe80008000409 */
[----:B------:R1:W-:Y:S04]  /*214b0*/  STS.U16 [R3+UR9+0x47400], R81 ;  /* 0x0474005103007988 */ /* 0x0003e80008000409 */
[----:B0-----:R-:W2:Y:S04]  /*214c0*/  LDL.LU R158, [R1+0x1148] ;  /* 0x00114800019e7983 */ /* 0x001ea80000300800 */
[----:B------:R0:W-:Y:S04]  /*214d0*/  STS.U16 [R3+UR9+0x47800], R80 ;  /* 0x0478005003007988 */ /* 0x0001e80008000409 */
[----:B-1----:R-:W2:Y:S04]  /*214e0*/  LDL.LU R81, [R1+0x1144] ;  /* 0x0011440001517983 */ /* 0x002ea80000300800 */
[----:B------:R-:W2:Y:S04]  /*214f0*/  LDL.LU R103, [R1+0x1140] ;  /* 0x0011400001677983 */ /* 0x000ea80000300800 */
[----:B------:R-:W2:Y:S04]  /*21500*/  LDL.LU R102, [R1+0x113c] ;  /* 0x00113c0001667983 */ /* 0x000ea80000300800 */
[----:B0-----:R-:W2:Y:S04]  /*21510*/  LDL.LU R80, [R1+0x1138] ;  /* 0x0011380001507983 */ /* 0x001ea80000300800 */
[----:B------:R0:W-:Y:S04]  /*21520*/  STS.U16 [R3+UR9+0x47c00], R109 ;  /* 0x047c006d03007988 */ /* 0x0001e80008000409 */
[----:B------:R-:W2:Y:S04]  /*21530*/  LDL.LU R95, [R1+0x1134] ;  /* 0x00113400015f7983 */ /* 0x000ea80000300800 */
[----:B0-----:R-:W2:Y:S01]  /*21540*/  LDL.LU R109, [R1+0x1130] ;  /* 0x00113000016d7983 */ /* 0x001ea20000300800 */
[----:B------:R-:W-:-:S03]  /*21550*/  LOP3.LUT R0, R3, 0x20, RZ, 0x3c, !PT ;  /* 0x0000002003007812 */ /* 0x000fc600078e3cff */
[----:B------:R-:W-:Y:S04]  /*21560*/  STS.U16 [R3+UR9+0x44c00], R99 ;  /* 0x044c006303007988 */ /* 0x000fe80008000409 */
[----:B------:R-:W-:Y:S04]  /*21570*/  STS.U16 [R3+UR9+0x45000], R92 ;  /* 0x0450005c03007988 */ /* 0x000fe80008000409 */
[----:B------:R-:W-:Y:S04]  /*21580*/  STS.U16 [R3+UR9+0x45400], R93 ;  /* 0x0454005d03007988 */ /* 0x000fe80008000409 */
[----:B------:R-:W-:Y:S04]  /*21590*/  STS.U16 [R3+UR9+0x45800], R88 ;  /* 0x0458005803007988 */ /* 0x000fe80008000409 */
[----:B------:R-:W-:Y:S04]  /*215a0*/  STS.U16 [R3+UR9+0x45c00], R89 ;  /* 0x045c005903007988 */ /* 0x000fe80008000409 */
[----:B------:R-:W-:Y:S04]  /*215b0*/  STS.U16 [R3+UR9+0x46000], R86 ;  /* 0x0460005603007988 */ /* 0x000fe80008000409 */
[----:B---3--:R0:W-:Y:S04]  /*215c0*/  STS.U16 [R0+UR9+0x40100], R108 ;  /* 0x0401006c00007988 */ /* 0x0081e80008000409 */
[----:B0-----:R-:W3:Y:S04]  /*215d0*/  LDL.LU R108, [R1+0x112c] ;  /* 0x00112c00016c7983 */ /* 0x001ee80000300800 */
[----:B------:R-:W3:Y:S04]  /*215e0*/  LDL.LU R107, [R1+0x10a4] ;  /* 0x0010a400016b7983 */ /* 0x000ee80000300800 */
[----:B------:R-:W3:Y:S04]  /*215f0*/  LDL.LU R98, [R1+0x1094] ;  /* 0x0010940001627983 */ /* 0x000ee80000300800 */
[----:B------:R0:W-:Y:S04]  /*21600*/  STS.U16 [R0+UR9+0x40500], R87 ;  /* 0x0405005700007988 */ /* 0x0001e80008000409 */
[----:B------:R-:W3:Y:S04]  /*21610*/  LDL.LU R99, [R1+0x1084] ;  /* 0x0010840001637983 */ /* 0x000ee80000300800 */
[----:B------:R1:W-:Y:S04]  /*21620*/  STS.U16 [R0+UR9+0x40900], R82 ;  /* 0x0409005200007988 */ /* 0x0003e80008000409 */
[----:B------:R-:W3:Y:S04]  /*21630*/  LDL.LU R92, [R1+0x1074] ;  /* 0x00107400015c7983 */ /* 0x000ee80000300800 */
[----:B------:R-:W-:Y:S04]  /*21640*/  STS.U16 [R0+UR9+0x40d00], R83 ;  /* 0x040d005300007988 */ /* 0x000fe80008000409 */
[----:B------:R-:W3:Y:S04]  /*21650*/  LDL.LU R93, [R1+0x1064] ;  /* 0x00106400015d7983 */ /* 0x000ee80000300800 */
[----:B------:R-:W-:Y:S04]  /*21660*/  STS.U16 [R0+UR9+0x41100], R143 ;  /* 0x0411008f00007988 */ /* 0x000fe80008000409 */
[----:B------:R-:W3:Y:S04]  /*21670*/  LDL.LU R88, [R1+0x1054] ;  /* 0x0010540001587983 */ /* 0x000ee80000300800 */
[----:B------:R-:W-:Y:S04]  /*21680*/  STS.U16 [R0+UR9+0x41500], R142 ;  /* 0x0415008e00007988 */ /* 0x000fe80008000409 */
[----:B------:R-:W3:Y:S04]  /*21690*/  LDL.LU R89, [R1+0x1044] ;  /* 0x0010440001597983 */ /* 0x000ee80000300800 */
[----:B----4-:R4:W-:Y:S04]  /*216a0*/  STS.U16 [R0+UR9+0x41900], R94 ;  /* 0x0419005e00007988 */ /* 0x0109e80008000409 */
[----:B------:R-:W3:Y:S04]  /*216b0*/  LDL.LU R86, [R1+0x1034] ;  /* 0x0010340001567983 */ /* 0x000ee80000300800 */
[----:B------:R2:W-:Y:S04]  /*216c0*/  STS.U16 [R0+UR9+0x41d00], R159 ;  /* 0x041d009f00007988 */ /* 0x0005e80008000409 */
[----:B0-----:R-:W3:Y:S04]  /*216d0*/  LDL.LU R87, [R1+0x1024] ;  /* 0x0010240001577983 */ /* 0x001ee80000300800 */
[----:B-1----:R-:W3:Y:S04]  /*216e0*/  LDL.LU R82, [R1+0x1014] ;  /* 0x0010140001527983 */ /* 0x002ee80000300800 */
[----:B--2---:R0:W-:Y:S04]  /*216f0*/  STS.U16 [R0+UR9+0x42100], R158 ;  /* 0x0421009e00007988 */ /* 0x0041e80008000409 */
[----:B----4-:R-:W2:Y:S04]  /*21700*/  LDL.LU R94, [R1+0x1004] ;  /* 0x00100400015e7983 */ /* 0x010ea80000300800 */
[----:B------:R1:W-:Y:S04]  /*21710*/  STS.U16 [R0+UR9+0x42500], R81 ;  /* 0x0425005100007988 */ /* 0x0003e80008000409 */
[----:B------:R-:W4:Y:S04]  /*21720*/  LDL.LU R159, [R1+0xff4] ;  /* 0x000ff400019f7983 */ /* 0x000f280000300800 */
[----:B------:R-:W-:Y:S04]  /*21730*/  STS.U16 [R0+UR9+0x42900], R103 ;  /* 0x0429006700007988 */ /* 0x000fe80008000409 */
[----:B0-----:R-:W4:Y:S04]  /*21740*/  LDL.LU R158, [R1+0xfe4] ;  /* 0x000fe400019e7983 */ /* 0x001f280000300800 */
[----:B------:R-:W-:Y:S04]  /*21750*/  STS.U16 [R0+UR9+0x42d00], R102 ;  /* 0x042d006600007988 */ /* 0x000fe80008000409 */
[----:B-1----:R-:W4:Y:S04]  /*21760*/  LDL.LU R81, [R1+0xfd4] ;  /* 0x000fd40001517983 */ /* 0x002f280000300800 */
[----:B------:R0:W-:Y:S04]  /*21770*/  STS.U16 [R0+UR9+0x43100], R80 ;  /* 0x0431005000007988 */ /* 0x0001e80008000409 */
[----:B------:R-:W-:Y:S04]  /*21780*/  STS.U16 [R0+UR9+0x43500], R95 ;  /* 0x0435005f00007988 */ /* 0x000fe80008000409 */
[----:B------:R1:W-:Y:S04]  /*21790*/  STS.U16 [R0+UR9+0x43900], R109 ;  /* 0x0439006d00007988 */ /* 0x0003e80008000409 */
        /* <DEDUP_REMOVED lines=8> */
[----:B---3--:R0:W-:Y:S04]  /*21820*/  STS.U16 [R0+UR9+0x43d00], R108 ;  /* 0x043d006c00007988 */ /* 0x0081e80008000409 */
[----:B0-----:R-:W3:Y:S04]  /*21830*/  LDL.LU R108, [R1+0x1110] ;  /* 0x00111000016c7983 */ /* 0x001ee80000300800 */
[----:B------:R-:W-:Y:S04]  /*21840*/  STS.U16 [R0+UR9+0x44100], R107 ;  /* 0x0441006b00007988 */ /* 0x000fe80008000409 */
        /* <DEDUP_REMOVED lines=8> */
[----:B------:R0:W-:Y:S04]  /*218d0*/  STS.U16 [R0+UR9+0x46500], R82 ;  /* 0x0465005200007988 */ /* 0x0001e80008000409 */
[----:B--2---:R1:W-:Y:S01]  /*218e0*/  STS.U16 [R0+UR9+0x46900], R94 ;  /* 0x0469005e00007988 */ /* 0x0043e20008000409 */
[----:B0-----:R-:W-:-:S03]  /*218f0*/  LOP3.LUT R82, R3, 0x40, RZ, 0x3c, !PT ;  /* 0x0000004003527812 */ /* 0x001fc600078e3cff */
[----:B----4-:R0:W-:Y:S04]  /*21900*/  STS.U16 [R0+UR9+0x46d00], R159 ;  /* 0x046d009f00007988 */ /* 0x0101e80008000409 */
[----:B-1----:R-:W2:Y:S04]  /*21910*/  LDL.LU R94, [R1+0x110c] ;  /* 0x00110c00015e7983 */ /* 0x002ea80000300800 */
[----:B------:R1:W-:Y:S04]  /*21920*/  STS.U16 [R0+UR9+0x47100], R158 ;  /* 0x0471009e00007988 */ /* 0x0003e80008000409 */
[----:B0-----:R-:W4:Y:S04]  /*21930*/  LDL.LU R159, [R1+0x1108] ;  /* 0x00110800019f7983 */ /* 0x001f280000300800 */
[----:B------:R0:W-:Y:S04]  /*21940*/  STS.U16 [R0+UR9+0x47500], R81 ;  /* 0x0475005100007988 */ /* 0x0001e80008000409 */
[----:B-1----:R-:W4:Y:S04]  /*21950*/  LDL.LU R158, [R1+0x1104] ;  /* 0x00110400019e7983 */ /* 0x002f280000300800 */
[----:B0-----:R-:W4:Y:S04]  /*21960*/  LDL.LU R81, [R1+0x1100] ;  /* 0x0011000001517983 */ /* 0x001f280000300800 */
[----:B------:R0:W-:Y:S04]  /*21970*/  STS.U16 [R0+UR9+0x47900], R80 ;  /* 0x0479005000007988 */ /* 0x0001e80008000409 */
[----:B------:R1:W-:Y:S04]  /*21980*/  STS.U16 [R0+UR9+0x47d00], R109 ;  /* 0x047d006d00007988 */ /* 0x0003e80008000409 */
[----:B0-----:R-:W4:Y:S04]  /*21990*/  LDL.LU R80, [R1+0x10fc] ;  /* 0x0010fc0001507983 */ /* 0x001f280000300800 */
[----:B------:R-:W-:Y:S04]  /*219a0*/  STL [R1+0x1df0], R82 ;  /* 0x001df05201007387 */ /* 0x000fe80000100800 */
[----:B-1----:R-:W4:Y:S04]  /*219b0*/  LDL.LU R109, [R1+0x10f8] ;  /* 0x0010f800016d7983 */ /* 0x002f280000300800 */
[----:B------:R-:W4:Y:S04]  /*219c0*/  LDL.LU R113, [R1+0x10f4] ;  /* 0x0010f40001717983 */ /* 0x000f280000300800 */
[----:B------:R-:W4:Y:S04]  /*219d0*/  LDL.LU R106, [R1+0x10f0] ;  /* 0x0010f000016a7983 */ /* 0x000f280000300800 */
[----:B------:R-:W4:Y:S04]  /*219e0*/  LDL.LU R107, [R1+0x10e8] ;  /* 0x0010e800016b7983 */ /* 0x000f280000300800 */
[----:B------:R-:W4:Y:S04]  /*219f0*/  LDL.LU R98, [R1+0x10a0] ;  /* 0x0010a00001627983 */ /* 0x000f280000300800 */
[----:B------:R-:W4:Y:S04]  /*21a00*/  LDL.LU R0, [R1+0x1090] ;  /* 0x0010900001007983 */ /* 0x000f280000300800 */
[----:B------:R-:W-:Y:S04]  /*21a10*/  STS.U16 [R82+UR9+0x40200], R83 ;  /* 0x0402005352007988 */ /* 0x000fe80008000409 */
        /* <DEDUP_REMOVED lines=11> */
[----:B------:R-:W4:Y:S04]  /*21ad0*/  LDL.LU R87, [R1+0x1020] ;  /* 0x0010200001577983 */ /* 0x000f280000300800 */
[----:B---3--:R0:W-:Y:S04]  /*21ae0*/  STS.U16 [R82+UR9+0x41a00], R108 ;  /* 0x041a006c52007988 */ /* 0x0081e80008000409 */
[----:B0-----:R-:W3:Y:S04]  /*21af0*/  LDL.LU R108, [R1+0x1010] ;  /* 0x00101000016c7983 */ /* 0x001ee80000300800 */
[----:B------:R-:W3:Y:S04]  /*21b00*/  LDL.LU R83, [R1+0x1000] ;  /* 0x0010000001537983 */ /* 0x000ee80000300800 */
[----:B------:R-:W3:Y:S04]  /*21b10*/  LDL.LU R143, [R1+0xff0] ;  /* 0x000ff000018f7983 */ /* 0x000ee80000300800 */
[----:B------:R-:W3:Y:S04]  /*21b20*/  LDL.LU R142, [R1+0xfe0] ;  /* 0x000fe000018e7983 */ /* 0x000ee80000300800 */
[----:B------:R-:W3:Y:S04]  /*21b30*/  LDL.LU R103, [R1+0xfd0] ;  /* 0x000fd00001677983 */ /* 0x000ee80000300800 */
[----:B------:R-:W3:Y:S04]  /*21b40*/  LDL.LU R102, [R1+0xfc0] ;  /* 0x000fc00001667983 */ /* 0x000ee80000300800 */
[----:B------:R-:W3:Y:S04]  /*21b50*/  LDL.LU R95, [R1+0x10ec] ;  /* 0x0010ec00015f7983 */ /* 0x000ee80000300800 */
[----:B--2---:R0:W-:Y:S04]  /*21b60*/  STS.U16 [R82+UR9+0x41e00], R94 ;  /* 0x041e005e52007988 */ /* 0x0041e80008000409 */
[----:B----4-:R1:W-:Y:S04]  /*21b70*/  STS.U16 [R82+UR9+0x42200], R159 ;  /* 0x0422009f52007988 */ /* 0x0103e80008000409 */
[----:B0-----:R-:W2:Y:S04]  /*21b80*/  LDL.LU R94, [R1+0x10e4] ;  /* 0x0010e400015e7983 */ /* 0x001ea80000300800 */
[----:B------:R0:W-:Y:S04]  /*21b90*/  STS.U16 [R82+UR9+0x42600], R158 ;  /* 0x0426009e52007988 */ /* 0x0001e80008000409 */
[----:B-1----:R-:W4:Y:S04]  /*21ba0*/  LDL.LU R159, [R1+0x10e0] ;  /* 0x0010e000019f7983 */ /* 0x002f280000300800 */
[----:B------:R1:W-:Y:S04]  /*21bb0*/  STS.U16 [R82+UR9+0x42a00], R81 ;  /* 0x042a005152007988 */ /* 0x0003e80008000409 */
[----:B0-----:R-:W2:Y:S04]  /*21bc0*/  LDL.LU R158, [R1+0x10dc] ;  /* 0x0010dc00019e7983 */ /* 0x001ea80000300800 */
[----:B-1----:R-:W2:Y:S04]  /*21bd0*/  LDL.LU R81, [R1+0x10d8] ;  /* 0x0010d80001517983 */ /* 0x002ea80000300800 */
[----:B------:R0:W-:Y:S04]  /*21be0*/  STS.U16 [R82+UR9+0x42e00], R80 ;  /* 0x042e005052007988 */ /* 0x0001e80008000409 */
[----:B------:R-:W-:Y:S04]  /*21bf0*/  STS.U16 [R82+UR9+0x43200], R109 ;  /* 0x0432006d52007988 */ /* 0x000fe80008000409 */
[----:B------:R-:W-:Y:S04]  /*21c00*/  STS.U16 [R82+UR9+0x43600], R113 ;  /* 0x0436007152007988 */ /* 0x000fe80008000409 */
[----:B------:R-:W-:Y:S04]  /*21c10*/  STS.U16 [R82+UR9+0x43a00], R106 ;  /* 0x043a006a52007988 */ /* 0x000fe80008000409 */
[----:B------:R-:W-:Y:S04]  /*21c20*/  STS.U16 [R82+UR9+0x43e00], R107 ;  /* 0x043e006b52007988 */ /* 0x000fe80008000409 */
[----:B------:R-:W-:Y:S04]  /*21c30*/  STS.U16 [R82+UR9+0x44200], R98 ;  /* 0x0442006252007988 */ /* 0x000fe80008000409 */
[----:B------:R1:W-:Y:S04]  /*21c40*/  STS.U16 [R82+UR9+0x44600], R0 ;  /* 0x0446000052007988 */ /* 0x0003e80008000409 */
[----:B0-----:R-:W4:Y:S04]  /*21c50*/  LDL.LU R80, [R1+0x10d4] ;  /* 0x0010d40001507983 */ /* 0x001f280000300800 */
[----:B------:R-:W-:Y:S01]  /*21c60*/  STS.U16 [R82+UR9+0x44a00], R99 ;  /* 0x044a006352007988 */ /* 0x000fe20008000409 */
[----:B-1----:R-:W-:-:S03]  /*21c70*/  LOP3.LUT R0, R3, 0x60, RZ, 0x3c, !PT ;  /* 0x0000006003007812 */ /* 0x002fc600078e3cff */
[----:B------:R-:W4:Y:S04]  /*21c80*/  LDL.LU R109, [R1+0x10d0] ;  /* 0x0010d000016d7983 */ /* 0x000f280000300800 */
[----:B------:R-:W-:Y:S04]  /*21c90*/  STS.U16 [R82+UR9+0x44e00], R92 ;  /* 0x044e005c52007988 */ /* 0x000fe80008000409 */
[----:B------:R-:W-:Y:S04]  /*21ca0*/  STS.U16 [R82+UR9+0x45200], R93 ;  /* 0x0452005d52007988 */ /* 0x000fe80008000409 */
[----:B------:R-:W-:Y:S04]  /*21cb0*/  STS.U16 [R82+UR9+0x45600], R88 ;  /* 0x0456005852007988 */ /* 0x000fe80008000409 */
[----:B------:R-:W-:Y:S04]  /*21cc0*/  STS.U16 [R82+UR9+0x45a00], R89 ;  /* 0x045a005952007988 */ /* 0x000fe80008000409 */
[----:B------:R-:W-:Y:S04]  /*21cd0*/  STS.U16 [R82+UR9+0x45e00], R86 ;  /* 0x045e005652007988 */ /* 0x000fe80008000409 */
[----:B------:R-:W-:Y:S04]  /*21ce0*/  STS.U16 [R82+UR9+0x46200], R87 ;  /* 0x0462005752007988 */ /* 0x000fe80008000409 */
[----:B---3--:R0:W-:Y:S04]  /*21cf0*/  STS.U16 [R82+UR9+0x46600], R108 ;  /* 0x0466006c52007988 */ /* 0x0081e80008000409 */
[----:B------:R-:W-:Y:S04]  /*21d00*/  STS.U16 [R82+UR9+0x46a00], R83 ;  /* 0x046a005352007988 */ /* 0x000fe80008000409 */
[----:B------:R-:W-:Y:S04]  /*21d10*/  STS.U16 [R82+UR9+0x46e00], R143 ;  /* 0x046e008f52007988 */ /* 0x000fe80008000409 */
[----:B0-----:R-:W3:Y:S04]  /*21d20*/  LDL.LU R108, [R1+0x10cc] ;  /* 0x0010cc00016c7983 */ /* 0x001ee80000300800 */
[----:B------:R-:W-:Y:S04]  /*21d30*/  STS.U16 [R82+UR9+0x47200], R142 ;  /* 0x0472008e52007988 */ /* 0x000fe80008000409 */
[----:B------:R-:W-:Y:S04]  /*21d40*/  STL [R1+0x2010], R3 ;  /* 0x0020100301007387 */ /* 0x000fe80000100800 */
[----:B------:R-:W-:Y:S04]  /*21d50*/  STS.U16 [R82+UR9+0x47600], R103 ;  /* 0x0476006752007988 */ /* 0x000fe80008000409 */
[----:B------:R-:W-:Y:S04]  /*21d60*/  STL [R1+0x2600], R3 ;  /* 0x0026000301007387 */ /* 0x000fe80000100800 */
[----:B------:R-:W-:Y:S04]  /*21d70*/  STS.U16 [R82+UR9+0x47a00], R102 ;  /* 0x047a006652007988 */ /* 0x000fe80008000409 */
[----:B------:R-:W-:Y:S04]  /*21d80*/  STL [R1+0x1dec], R0 ;  /* 0x001dec0001007387 */ /* 0x000fe80000100800 */
[----:B------:R0:W-:Y:S04]  /*21d90*/  STS.U16 [R82+UR9+0x47e00], R2 ;  /* 0x047e000252007988 */ /* 0x0001e80008000409 */
[----:B0-----:R-:W3:Y:S04]  /*21da0*/  LDL.LU R2, [R1+0x2bb8] ;  /* 0x002bb80001027983 */ /* 0x001ee80000300800 */
        /* <DEDUP_REMOVED lines=15> */
[----:B------:R0:W-:Y:S04]  /*21ea0*/  STS.U16 [R0+UR9+0x40300], R95 ;  /* 0x0403005f00007988 */ /* 0x0001e80008000409 */
[----:B------:R-:W3:Y:S04]  /*21eb0*/  LDL.LU R87, [R1+0x100c] ;  /* 0x00100c0001577983 */ /* 0x000ee80000300800 */
[----:B--2---:R1:W-:Y:S04]  /*21ec0*/  STS.U16 [R0+UR9+0x40700], R94 ;  /* 0x0407005e00007988 */ /* 0x0043e80008000409 */
[----:B------:R-:W2:Y:S04]  /*21ed0*/  LDL.LU R82, [R1+0xffc] ;  /* 0x000ffc0001527983 */ /* 0x000ea80000300800 */
[----:B----4-:R4:W-:Y:S04]  /*21ee0*/  STS.U16 [R0+UR9+0x40b00], R159 ;  /* 0x040b009f00007988 */ /* 0x0109e80008000409 */
[----:B------:R-:W2:Y:S04]  /*21ef0*/  LDL.LU R83, [R1+0xfec] ;  /* 0x000fec0001537983 */ /* 0x000ea80000300800 */
[----:B------:R0:W-:Y:S04]  /*21f00*/  STS.U16 [R0+UR9+0x40f00], R158 ;  /* 0x040f009e00007988 */ /* 0x0001e80008000409 */
[----:B------:R-:W2:Y:S04]  /*21f10*/  LDL.LU R143, [R1+0xfdc] ;  /* 0x000fdc00018f7983 */ /* 0x000ea80000300800 */
[----:B------:R0:W-:Y:S04]  /*21f20*/  STS.U16 [R0+UR9+0x41300], R81 ;  /* 0x0413005100007988 */ /* 0x0001e80008000409 */
[----:B------:R-:W2:Y:S04]  /*21f30*/  LDL.LU R142, [R1+0xfcc] ;  /* 0x000fcc00018e7983 */ /* 0x000ea80000300800 */
[----:B------:R0:W-:Y:S04]  /*21f40*/  STS.U16 [R0+UR9+0x41700], R80 ;  /* 0x0417005000007988 */ /* 0x0001e80008000409 */
[----:B------:R-:W2:Y:S04]  /*21f50*/  LDL.LU R103, [R1+0xfbc] ;  /* 0x000fbc0001677983 */ /* 0x000ea80000300800 */
[----:B------:R1:W-:Y:S04]  /*21f60*/  STS.U16 [R0+UR9+0x41b00], R109 ;  /* 0x041b006d00007988 */ /* 0x0003e80008000409 */
[----:B------:R-:W2:Y:S04]  /*21f70*/  LDL.LU R102, [R1+0xfac] ;  /* 0x000fac0001667983 */ /* 0x000ea80000300800 */
[----:B0-----:R-:W2:Y:S04]  /*21f80*/  LDL.LU R95, [R1+0x10ac] ;  /* 0x0010ac00015f7983 */ /* 0x001ea80000300800 */
[----:B-1----:R-:W2:Y:S04]  /*21f90*/  LDL.LU R94, [R1+0xf7c] ;  /* 0x000f7c00015e7983 */ /* 0x002ea80000300800 */
[----:B----4-:R-:W4:Y:S04]  /*21fa0*/  LDL.LU R159, [R1+0xf78] ;  /* 0x000f7800019f7983 */ /* 0x010f280000300800 */
        /* <DEDUP_REMOVED lines=20> */
[----:B0-----:R-:W3:Y:S04]  /*220f0*/  LDL.LU R2, [R1+0x2bb4] ;  /* 0x002bb40001027983 */ /* 0x001ee80000300800 */
[----:B------:R-:W-:Y:S04]  /*22100*/  STS.U16 [R0+UR9+0x45f00], R89 ;  /* 0x045f005900007988 */ /* 0x000fe80008000409 */
[----:B------:R-:W-:Y:S04]  /*22110*/  STS.U16 [R0+UR9+0x46300], R86 ;  /* 0x0463005600007988 */ /* 0x000fe80008000409 */
[----:B------:R-:W4:Y:S04]  /*22120*/  LDL.LU R134, [R1+0xf60] ;  /* 0x000f600001867983 */ /* 0x000f280000300800 */
[----:B------:R-:W-:Y:S04]  /*22130*/  STS.U16 [R0+UR9+0x46700], R87 ;  /* 0x0467005700007988 */ /* 0x000fe80008000409 */
[----:B------:R-:W4:Y:S04]  /*22140*/  LDL.LU R135, [R1+0xf5c] ;  /* 0x000f5c0001877983 */ /* 0x000f280000300800 */
[----:B--2---:R-:W-:Y:S04]  /*22150*/  STS.U16 [R0+UR9+0x46b00], R82 ;  /* 0x046b005200007988 */ /* 0x004fe80008000409 */
[----:B------:R-:W2:Y:S04]  /*22160*/  LDL.LU R130, [R1+0xf58] ;  /* 0x000f580001827983 */ /* 0x000ea80000300800 */
[----:B------:R-:W-:Y:S04]  /*22170*/  STS.U16 [R0+UR9+0x46f00], R83 ;  /* 0x046f005300007988 */ /* 0x000fe80008000409 */
        /* <DEDUP_REMOVED lines=9> */
[----:B------:R0:W-:Y:S04]  /*22210*/  STS.U16 [R0+UR9+0x43f00], R95 ;  /* 0x043f005f00007988 */ /* 0x0001e80008000409 */
[----:B------:R-:W2:Y:S04]  /*22220*/  LDL.LU R98, [R1+0xf40] ;  /* 0x000f400001627983 */ /* 0x000ea80000300800 */
[----:B0-----:R-:W2:Y:S04]  /*22230*/  LDL.LU R0, [R1+0xf3c] ;  /* 0x000f3c0001007983 */ /* 0x001ea80000300800 */
        /* <DEDUP_REMOVED lines=14> */
[----:B---3--:R0:W-:Y:S04]  /*22320*/  STS.U16 [R2+UR9], R94 ;  /* 0x0000005e02007988 */ /* 0x0081e80008000409 */
[----:B----4-:R1:W-:Y:S04]  /*22330*/  STS.U16 [R2+UR9+0x10000], R159 ;  /* 0x0100009f02007988 */ /* 0x0103e80008000409 */
[----:B------:R3:W-:Y:S04]  /*22340*/  STS.U16 [R2+UR9+0x400], R158 ;  /* 0x0004009e02007988 */ /* 0x0007e80008000409 */
[----:B0-----:R-:W4:Y:S04]  /*22350*/  LDL.LU R94, [R1+0xf00] ;  /* 0x000f0000015e7983 */ /* 0x001f280000300800 */
[----:B-1----:R-:W4:Y:S04]  /*22360*/  LDL.LU R159, [R1+0xefc] ;  /* 0x000efc00019f7983 */ /* 0x002f280000300800 */
[----:B------:R0:W-:Y:S04]  /*22370*/  STS.U16 [R2+UR9+0x10400], R81 ;  /* 0x0104005102007988 */ /* 0x0001e80008000409 */
[----:B---3--:R-:W3:Y:S04]  /*22380*/  LDL.LU R158, [R1+0xef8] ;  /* 0x000ef800019e7983 */ /* 0x008ee80000300800 */
[----:B------:R1:W-:Y:S04]  /*22390*/  STS.U16 [R2+UR9+0x800], R80 ;  /* 0x0008005002007988 */ /* 0x0003e80008000409 */
[----:B0-----:R-:W3:Y:S04]  /*223a0*/  LDL.LU R81, [R1+0xef4] ;  /* 0x000ef40001517983 */ /* 0x001ee80000300800 */
[----:B------:R0:W-:Y:S04]  /*223b0*/  STS.U16 [R2+UR9+0x10800], R109 ;  /* 0x0108006d02007988 */ /* 0x0001e80008000409 */
[----:B-1----:R-:W3:Y:S04]  /*223c0*/  LDL.LU R80, [R1+0xef0] ;  /* 0x000ef00001507983 */ /* 0x002ee80000300800 */
[----:B------:R1:W-:Y:S04]  /*223d0*/  STS.U16 [R2+UR9+0xc00], R108 ;  /* 0x000c006c02007988 */ /* 0x0003e80008000409 */
[----:B0-----:R-:W3:Y:S04]  /*223e0*/  LDL.LU R109, [R1+0xeec] ;  /* 0x000eec00016d7983 */ /* 0x001ee80000300800 */
[----:B-1----:R-:W3:Y:S04]  /*223f0*/  LDL.LU R108, [R1+0xee8] ;  /* 0x000ee800016c7983 */ /* 0x002ee80000300800 */
[----:B------:R0:W-:Y:S04]  /*22400*/  STS.U16 [R2+UR9+0x10c00], R134 ;  /* 0x010c008602007988 */ /* 0x0001e80008000409 */
[----:B------:R1:W-:Y:S04]  /*22410*/  STS.U16 [R2+UR9+0x1000], R135 ;  /* 0x0010008702007988 */ /* 0x0003e80008000409 */
[----:B--2---:R2:W-:Y:S04]  /*22420*/  STS.U16 [R2+UR9+0x11000], R130 ;  /* 0x0110008202007988 */ /* 0x0045e80008000409 */
[----:B0-----:R-:W3:Y:S04]  /*22430*/  LDL.LU R134, [R1+0x2bb0] ;  /* 0x002bb00001867983 */ /* 0x001ee80000300800 */
[----:B-1----:R-:W3:Y:S04]  /*22440*/  LDL.LU R135, [R1+0x2bac] ;  /* 0x002bac0001877983 */ /* 0x002ee80000300800 */
[----:B--2---:R-:W2:Y:S04]  /*22450*/  LDL.LU R130, [R1+0x2ba8] ;  /* 0x002ba80001827983 */ /* 0x004ea80000300800 */
[----:B------:R0:W-:Y:S04]  /*22460*/  STS.U16 [R2+UR9+0x1400], R131 ;  /* 0x0014008302007988 */ /* 0x0001e80008000409 */
[----:B------:R1:W-:Y:S04]  /*22470*/  STS.U16 [R2+UR9+0x11400], R112 ;  /* 0x0114007002007988 */ /* 0x0003e80008000409 */
[----:B------:R1:W-:Y:S04]  /*22480*/  STS.U16 [R2+UR9+0x1800], R113 ;  /* 0x0018007102007988 */ /* 0x0003e80008000409 */
[----:B0-----:R-:W2:Y:S04]  /*22490*/  LDL.LU R131, [R1+0x2ba4] ;  /* 0x002ba40001837983 */ /* 0x001ea80000300800 */
[----:B-1----:R-:W2:Y:S04]  /*224a0*/  LDL.LU R112, [R1+0x2ba0] ;  /* 0x002ba00001707983 */ /* 0x002ea80000300800 */
[----:B------:R-:W2:Y:S04]  /*224b0*/  LDL.LU R113, [R1+0x2b9c] ;  /* 0x002b9c0001717983 */ /* 0x000ea80000300800 */
        /* <DEDUP_REMOVED lines=36> */
[----:B----4-:R0:W-:Y:S04]  /*22700*/  STS.U16 [R2+UR9+0x13c00], R94 ;  /* 0x013c005e02007988 */ /* 0x0101e80008000409 */
[----:B------:R1:W-:Y:S04]  /*22710*/  STS.U16 [R2+UR9+0x4000], R159 ;  /* 0x0040009f02007988 */ /* 0x0003e80008000409 */
[----:B0-----:R-:W4:Y:S04]  /*22720*/  LDL.LU R94, [R1+0x2b50] ;  /* 0x002b5000015e7983 */ /* 0x001f280000300800 */
[----:B-1----:R-:W4:Y:S04]  /*22730*/  LDL.LU R159, [R1+0x2b4c] ;  /* 0x002b4c00019f7983 */ /* 0x002f280000300800 */
[----:B---3--:R0:W-:Y:S04]  /*22740*/  STS.U16 [R2+UR9+0x14000], R158 ;  /* 0x0140009e02007988 */ /* 0x0081e80008000409 */
[----:B------:R1:W-:Y:S04]  /*22750*/  STS.U16 [R2+UR9+0x4400], R81 ;  /* 0x0044005102007988 */ /* 0x0003e80008000409 */
[----:B0-----:R-:W3:Y:S04]  /*22760*/  LDL.LU R158, [R1+0x2b48] ;  /* 0x002b4800019e7983 */ /* 0x001ee80000300800 */
[----:B-1----:R-:W3:Y:S04]  /*22770*/  LDL.LU R81, [R1+0x2b44] ;  /* 0x002b440001517983 */ /* 0x002ee80000300800 */
[----:B------:R0:W-:Y:S04]  /*22780*/  STS.U16 [R2+UR9+0x14400], R80 ;  /* 0x0144005002007988 */ /* 0x0001e80008000409 */
[----:B------:R1:W-:Y:S04]  /*22790*/  STS.U16 [R2+UR9+0x4800], R109 ;  /* 0x0048006d02007988 */ /* 0x0003e80008000409 */
[----:B------:R1:W-:Y:S04]  /*227a0*/  STS.U16 [R2+UR9+0x14800], R108 ;  /* 0x0148006c02007988 */ /* 0x0003e80008000409 */
[----:B0-----:R-:W3:Y:S04]  /*227b0*/  LDL.LU R80, [R1+0x2b40] ;  /* 0x002b400001507983 */ /* 0x001ee80000300800 */
[----:B-1----:R-:W3:Y:S04]  /*227c0*/  LDL.LU R109, [R1+0x2b3c] ;  /* 0x002b3c00016d7983 */ /* 0x002ee80000300800 */
[----:B------:R-:W3:Y:S04]  /*227d0*/  LDL.LU R108, [R1+0x2b38] ;  /* 0x002b3800016c7983 */ /* 0x000ee80000300800 */
[----:B--2---:R-:W-:Y:S04]  /*227e0*/  STS.U16 [R2+UR9+0x17c00], R113 ;  /* 0x017c007102007988 */ /* 0x004fe80008000409 */
[----:B------:R-:W-:Y:S04]  /*227f0*/  STS.U16 [R2+UR9+0x7c00], R106 ;  /* 0x007c006a02007988 */ /* 0x000fe80008000409 */
[----:B------:R-:W-:Y:S04]  /*22800*/  STS.U16 [R2+UR9+0x17800], R107 ;  /* 0x0178006b02007988 */ /* 0x000fe80008000409 */
[----:B------:R-:W-:Y:S04]  /*22810*/  STS.U16 [R2+UR9+0x7800], R98 ;  /* 0x0078006202007988 */ /* 0x000fe80008000409 */
[----:B------:R0:W-:Y:S04]  /*22820*/  STS.U16 [R2+UR9+0x17400], R0 ;  /* 0x0174000002007988 */ /* 0x0001e80008000409 */
[----:B------:R-:W-:Y:S04]  /*22830*/  STS.U16 [R2+UR9+0x7400], R99 ;  /* 0x0074006302007988 */ /* 0x000fe80008000409 */
[----:B------:R-:W-:Y:S01]  /*22840*/  STS.U16 [R2+UR9+0x17000], R92 ;  /* 0x0170005c02007988 */ /* 0x000fe20008000409 */
[----:B0-----:R-:W-:-:S03]  /*22850*/  LOP3.LUT R0, R2, 0x10, RZ, 0x3c, !PT ;  /* 0x0000001002007812 */ /* 0x001fc600078e3cff */
        /* <DEDUP_REMOVED lines=12> */
[----:B----4-:R-:W-:Y:S04]  /*22920*/  STS.U16 [R2+UR9+0x5800], R94 ;  /* 0x0058005e02007988 */ /* 0x010fe80008000409 */
[----:B------:R-:W-:Y:S04]  /*22930*/  STS.U16 [R2+UR9+0x15400], R159 ;  /* 0x0154009f02007988 */ /* 0x000fe80008000409 */
[----:B---3--:R-:W-:Y:S04]  /*22940*/  STS.U16 [R2+UR9+0x5400], R158 ;  /* 0x0054009e02007988 */ /* 0x008fe80008000409 */
[----:B------:R-:W-:Y:S04]  /*22950*/  STS.U16 [R2+UR9+0x15000], R81 ;  /* 0x0150005102007988 */ /* 0x000fe80008000409 */
[----:B------:R-:W-:Y:S04]  /*22960*/  STS.U16 [R2+UR9+0x5000], R80 ;  /* 0x0050005002007988 */ /* 0x000fe80008000409 */
[----:B------:R-:W-:Y:S04]  /*22970*/  STS.U16 [R2+UR9+0x14c00], R109 ;  /* 0x014c006d02007988 */ /* 0x000fe80008000409 */
[----:B------:R0:W-:Y:S04]  /*22980*/  STS.U16 [R2+UR9+0x4c00], R108 ;  /* 0x004c006c02007988 */ /* 0x0001e80008000409 */
[----:B0-----:R-:W2:Y:S04]  /*22990*/  LDL.LU R108, [R1+0x2b34] ;  /* 0x002b3400016c7983 */ /* 0x001ea80000300800 */
[----:B------:R-:W3:Y:S04]  /*229a0*/  LDL.LU R109, [R1+0x2b30] ;  /* 0x002b3000016d7983 */ /* 0x000ee80000300800 */
[----:B------:R-:W4:Y:S04]  /*229b0*/  LDL.LU R80, [R1+0x2b2c] ;  /* 0x002b2c0001507983 */ /* 0x000f280000300800 */
        /* <DEDUP_REMOVED lines=30> */
[----:B0-----:R-:W2:Y:S04]  /*22ba0*/  LDL.LU R135, [R1+0x2ac4] ;  /* 0x002ac40001877983 */ /* 0x001ea80000300800 */
[----:B-1----:R-:W2:Y:S04]  /*22bb0*/  LDL.LU R134, [R1+0x2ac0] ;  /* 0x002ac00001867983 */ /* 0x002ea80000300800 */
[----:B------:R0:W-:Y:S04]  /*22bc0*/  STS.U16 [R0+UR9+0x10880], R160 ;  /* 0x010880a000007988 */ /* 0x0001e80008000409 */
[----:B------:R1:W-:Y:S04]  /*22bd0*/  STS.U16 [R0+UR9+0xc80], R161 ;  /* 0x000c80a100007988 */ /* 0x0003e80008000409 */
[----:B0-----:R-:W3:Y:S04]  /*22be0*/  LDL.LU R160, [R1+0x2abc] ;  /* 0x002abc0001a07983 */ /* 0x001ee80000300800 */
[----:B-1----:R-:W3:Y:S04]  /*22bf0*/  LDL.LU R0, [R1+0x2ab8] ;  /* 0x002ab80001007983 */ /* 0x002ee80000300800 */
[----:B------:R-:W3:Y:S01]  /*22c00*/  LDL.LU R161, [R1+0x2ab4] ;  /* 0x002ab40001a17983 */ /* 0x000ee20000300800 */
[----:B--2---:R-:W-:-:S05]  /*22c10*/  PRMT R134, RZ, 0x7610, R134 ;  /* 0x00007610ff867816 */ /* 0x004fca0000000086 */
[----:B------:R0:W-:Y:S04]  /*22c20*/  STL.S16 [R1+0xf4c], R134 ;  /* 0x000f4c8601007387 */ /* 0x0001e80000100600 */
[----:B0-----:R-:W2:Y:S02]  /*22c30*/  LDL.LU R134, [R1+0x2ab0] ;  /* 0x002ab00001867983 */ /* 0x001ea40000300800 */
[----:B--2---:R-:W-:-:S05]  /*22c40*/  PRMT R134, RZ, 0x7610, R134 ;  /* 0x00007610ff867816 */ /* 0x004fca0000000086 */
[----:B------:R0:W-:Y:S04]  /*22c50*/  STL.S16 [R1+0x1050], R134 ;  /* 0x0010508601007387 */ /* 0x0001e80000100600 */
[----:B0-----:R-:W2:Y:S02]  /*22c60*/  LDL.LU R134, [R1+0x2aac] ;  /* 0x002aac0001867983 */ /* 0x001ea40000300800 */
[----:B--2---:R-:W-:-:S05]  /*22c70*/  PRMT R134, RZ, 0x7610, R134 ;  /* 0x00007610ff867816 */ /* 0x004fca0000000086 */
[----:B------:R0:W-:Y:S04]  /*22c80*/  STL.S16 [R1+0x104c], R134 ;  /* 0x00104c8601007387 */ /* 0x0001e80000100600 */
[----:B0-----:R-:W2:Y:S01]  /*22c90*/  LDL.LU R134, [R1+0x2aa8] ;  /* 0x002aa80001867983 */ /* 0x001ea20000300800 */
[----:B---3--:R-:W-:-:S05]  /*22ca0*/  PRMT R160, RZ, 0x7610, R160 ;  /* 0x00007610ffa07816 */ /* 0x008fca00000000a0 */
[----:B------:R-:W-:Y:S01]  /*22cb0*/  STL.S16 [R1+0xf50], R160 ;  /* 0x000f50a001007387 */ /* 0x000fe20000100600 */
        /* <DEDUP_REMOVED lines=15> */
[----:B------:R-:W-:-:S05]  /*22db0*/  PRMT R135, RZ, 0x7610, R135 ;  /* 0x00007610ff877816 */ /* 0x000fca0000000087 */
[----:B------:R-:W-:Y:S01]  /*22dc0*/  STL.S16 [R1+0x1350], R135 ;  /* 0x0013508701007387 */ /* 0x000fe20000100600 */
[----:B--2---:R-:W-:-:S05]  /*22dd0*/  PRMT R134, RZ, 0x7610, R134 ;  /* 0x00007610ff867816 */ /* 0x004fca0000000086 */
[----:B------:R0:W-:Y:S04]  /*22de0*/  STL.S16 [R1+0xf48], R134 ;  /* 0x000f488601007387 */ /* 0x0001e80000100600 */
[----:B0-----:R-:W2:Y:S02]  /*22df0*/  LDL.LU R134, [R1+0x2a90] ;  /* 0x002a900001867983 */ /* 0x001ea40000300800 */
[----:B--2---:R-:W-:-:S05]  /*22e00*/  PRMT R134, RZ, 0x7610, R134 ;  /* 0x00007610ff867816 */ /* 0x004fca0000000086 */
[----:B------:R0:W-:Y:S04]  /*22e10*/  STL.S16 [R1+0xf44], R134 ;  /* 0x000f448601007387 */ /* 0x0001e80000100600 */
[----:B0-----:R-:W2:Y:S01]  /*22e20*/  LDL.LU R134, [R1+0x2a8c] ;  /* 0x002a8c0001867983 */ /* 0x001ea20000300800 */
[----:B------:R-:W-:Y:S02]  /*22e30*/  PRMT R152, RZ, 0x7610, R152 ;  /* 0x00007610ff987816 */ /* 0x000fe40000000098 */
[----:B------:R-:W-:-:S03]  /*22e40*/  PRMT R153, RZ, 0x7610, R153 ;  /* 0x00007610ff997816 */ /* 0x000fc60000000099 */
[----:B------:R-:W-:Y:S04]  /*22e50*/  STL.S16 [R1+0x1460], R152 ;  /* 0x0014609801007387 */ /* 0x000fe80000100600 */
[----:B------:R-:W-:Y:S01]  /*22e60*/  STL.S16 [R1+0x145c], R153 ;  /* 0x00145c9901007387 */ /* 0x000fe20000100600 */
[----:B--2---:R-:W-:-:S05]  /*22e70*/  PRMT R134, RZ, 0x7610, R134 ;  /* 0x00007610ff867816 */ /* 0x004fca0000000086 */
[----:B------:R0:W-:Y:S04]  /*22e80*/  STL.S16 [R1+0x1044], R134 ;  /* 0x0010448601007387 */ /* 0x0001e80000100600 */
[----:B0-----:R-:W2:Y:S01]  /*22e90*/  LDL.LU R134, [R1+0x2a88] ;  /* 0x002a880001867983 */ /* 0x001ea20000300800 */
[----:B------:R-:W-:-:S05]  /*22ea0*/  PRMT R82, RZ, 0x7610, R82 ;  /* 0x00007610ff527816 */ /* 0x000fca0000000052 */
[----:B------:R-:W-:Y:S01]  /*22eb0*/  STL.S16 [R1+0x1048], R82 ;  /* 0x0010485201007387 */ /* 0x000fe20000100600 */
[----:B--2---:R-:W-:-:S05]  /*22ec0*/  PRMT R134, RZ, 0x7610, R134 ;  /* 0x00007610ff867816 */ /* 0x004fca0000000086 */
[----:B------:R0:W-:Y:S04]  /*22ed0*/  STL.S16 [R1+0x1248], R134 ;  /* 0x0012488601007387 */ /* 0x0001e80000100600 */
[----:B0-----:R-:W2:Y:S01]  /*22ee0*/  LDL.LU R134, [R1+0x2a84] ;  /* 0x002a840001867983 */ /* 0x001ea20000300800 */
[----:B------:R-:W-:Y:S02]  /*22ef0*/  PRMT R83, RZ, 0x7610, R83 ;  /* 0x00007610ff537816 */ /* 0x000fe40000000053 */
[----:B------:R-:W-:Y:S02]  /*22f00*/  PRMT R107, RZ, 0x7610, R107 ;  /* 0x00007610ff6b7816 */ /* 0x000fe4000000006b */
[----:B------:R-:W-:Y:S01]  /*22f10*/  PRMT R93, RZ, 0x7610, R93 ;  /* 0x00007610ff5d7816 */ /* 0x000fe2000000005d */
[----:B------:R-:W-:Y:S01]  /*22f20*/  STL.S16 [R1+0x1148], R83 ;  /* 0x0011485301007387 */ /* 0x000fe20000100600 */
[----:B------:R-:W-:-:S02]  /*22f30*/  PRMT R99, RZ, 0x7610, R99 ;  /* 0x00007610ff637816 */ /* 0x000fc40000000063 */
[----:B------:R-:W-:Y:S01]  /*22f40*/  PRMT R130, RZ, 0x7610, R130 ;  /* 0x00007610ff827816 */ /* 0x000fe20000000082 */
[----:B------:R-:W-:Y:S01]  /*22f50*/  STL.S16 [R1+0x1144], R107 ;  /* 0x0011446b01007387 */ /* 0x000fe20000100600 */
[----:B--2---:R-:W-:-:S05]  /*22f60*/  PRMT R134, RZ, 0x7610, R134 ;  /* 0x00007610ff867816 */ /* 0x004fca0000000086 */
[----:B------:R0:W-:Y:S04]  /*22f70*/  STL.S16 [R1+0x1344], R134 ;  /* 0x0013448601007387 */ /* 0x0001e80000100600 */
[----:B0-----:R-:W2:Y:S04]  /*22f80*/  LDL.LU R134, [R1+0x2a80] ;  /* 0x002a800001867983 */ /* 0x001ea80000300800 */
[----:B------:R-:W-:Y:S04]  /*22f90*/  STL.S16 [R1+0x1244], R93 ;  /* 0x0012445d01007387 */ /* 0x000fe80000100600 */
[----:B------:R-:W-:Y:S04]  /*22fa0*/  STL.S16 [R1+0x1348], R99 ;  /* 0x0013486301007387 */ /* 0x000fe80000100600 */
[----:B------:R0:W-:Y:S04]  /*22fb0*/  STL.S16 [R1+0xf40], R130 ;  /* 0x000f408201007387 */ /* 0x0001e80000100600 */
[----:B0-----:R-:W3:Y:S01]  /*22fc0*/  LDL.LU R130, [R1+0x2a7c] ;  /* 0x002a7c0001827983 */ /* 0x001ee20000300800 */
[----:B------:R-:W-:-:S02]  /*22fd0*/  PRMT R112, RZ, 0x7610, R112 ;  /* 0x00007610ff707816 */ /* 0x000fc40000000070 */
[----:B------:R-:W-:Y:S02]  /*22fe0*/  PRMT R131, RZ, 0x7610, R131 ;  /* 0x00007610ff837816 */ /* 0x000fe40000000083 */
[----:B------:R-:W-:Y:S01]  /*22ff0*/  PRMT R113, RZ, 0x7610, R113 ;  /* 0x00007610ff717816 */ /* 0x000fe20000000071 */
[----:B------:R-:W-:Y:S01]  /*23000*/  STL.S16 [R1+0x1458], R112 ;  /* 0x0014587001007387 */ /* 0x000fe20000100600 */
[----:B------:R-:W-:Y:S02]  /*23010*/  PRMT R98, RZ, 0x7610, R98 ;  /* 0x00007610ff627816 */ /* 0x000fe40000000062 */
[----:B--2---:R-:W-:-:S05]  /*23020*/  PRMT R134, RZ, 0x7610, R134 ;  /* 0x00007610ff867816 */ /* 0x004fca0000000086 */
[----:B------:R-:W-:Y:S01]  /*23030*/  STL.S16 [R1+0x1454], R134 ;  /* 0x0014548601007387 */ /* 0x000fe20000100600 */
[----:B---3--:R-:W-:-:S05]  /*23040*/  PRMT R130, RZ, 0x7610, R130 ;  /* 0x00007610ff827816 */ /* 0x008fca0000000082 */
        /* <DEDUP_REMOVED lines=8> */
[----:B------:R-:W-:Y:S02]  /*230d0*/  PRMT R88, RZ, 0x7610, R88 ;  /* 0x00007610ff587816 */ /* 0x000fe40000000058 */
[----:B------:R-:W-:Y:S02]  /*230e0*/  PRMT R86, RZ, 0x7610, R86 ;  /* 0x00007610ff567816 */ /* 0x000fe40000000056 */
[----:B------:R-:W-:Y:S02]  /*230f0*/  PRMT R89, RZ, 0x7610, R89 ;  /* 0x00007610ff597816 */ /* 0x000fe40000000059 */
[----:B--2---:R-:W-:-:S05]  /*23100*/  PRMT R130, RZ, 0x7610, R130 ;  /* 0x00007610ff827816 */ /* 0x004fca0000000082 */
[----:B------:R-:W-:Y:S04]  /*23110*/  STL.S16 [R1+0x1140], R130 ;  /* 0x0011408201007387 */ /* 0x000fe80000100600 */
[----:B------:R-:W-:Y:S01]  /*23120*/  STL.S16 [R1+0x113c], R106 ;  /* 0x00113c6a01007387 */ /* 0x000fe20000100600 */
[----:B---3--:R-:W-:-:S05]  /*23130*/  PRMT R98, RZ, 0x7610, R98 ;  /* 0x00007610ff627816 */ /* 0x008fca0000000062 */
[----:B------:R-:W-:Y:S04]  /*23140*/  STL.S16 [R1+0x123c], R98 ;  /* 0x00123c6201007387 */ /* 0x000fe80000100600 */
[----:B------:R-:W-:Y:S04]  /*23150*/  STL.S16 [R1+0x1340], R92 ;  /* 0x0013405c01007387 */ /* 0x000fe80000100600 */
[----:B------:R-:W-:Y:S04]  /*23160*/  STL.S16 [R1+0x133c], R88 ;  /* 0x00133c5801007387 */ /* 0x000fe80000100600 */
[----:B------:R-:W-:Y:S04]  /*23170*/  STL.S16 [R1+0x1450], R86 ;  /* 0x0014505601007387 */ /* 0x000fe80000100600 */
        /* <DEDUP_REMOVED lines=88> */
[----:B------:R-:W-:Y:S02]  /*23700*/  PRMT R139, RZ, 0x7610, R139 ;  /* 0x00007610ff8b7816 */ /* 0x000fe4000000008b */
[----:B------:R-:W-:-:S05]  /*23710*/  PRMT R138, RZ, 0x7610, R138 ;  /* 0x00007610ff8a7816 */ /* 0x000fca000000008a */
[----:B------:R4:W-:Y:S02]  /*23720*/  STL.64 [R1+0x27b0], R138 ;  /* 0x0027b08a01007387 */ /* 0x0009e40000100a00 */
[----:B----4-:R-:W-:Y:S02]  /*23730*/  IMAD.MOV.U32 R138, RZ, RZ, R80 ;  /* 0x000000ffff8a7224 */ /* 0x010fe400078e0050 */
[----:B------:R-:W-:Y:S02]  /*23740*/  IMAD.MOV.U32 R139, RZ, RZ, R81 ;  /* 0x000000ffff8b7224 */ /* 0x000fe400078e0051 */
[----:B------:R-:W3:Y:S01]  /*23750*/  LDL.LU.64 R80, [R1+0x29f8] ;  /* 0x0029f80001507983 */ /* 0x000ee20000300a00 */
        /* <DEDUP_REMOVED lines=79> */
[----:B--2---:R-:W-:-:S05]  /*23c50*/  PRMT R89, RZ, 0x7610, R89 ;  /* 0x00007610ff597816 */ /* 0x004fca0000000059 */
[----:B------:R0:W-:Y:S04]  /*23c60*/  STL.S16 [R1+0xf18], R89 ;  /* 0x000f185901007387 */ /* 0x0001e80000100600 */
[----:B0-----:R-:W2:Y:S01]  /*23c70*/  LDL.LU R89, [R1+0x2988] ;  /* 0x0029880001597983 */ /* 0x001ea20000300800 */
[----:B------:R-:W-:Y:S02]  /*23c80*/  PRMT R156, RZ, 0x7610, R156 ;  /* 0x00007610ff9c7816 */ /* 0x000fe4000000009c */
[----:B------:R-:W-:Y:S02]  /*23c90*/  PRMT R129, RZ, 0x7610, R129 ;  /* 0x00007610ff817816 */ /* 0x000fe40000000081 */
[----:B------:R-:W-:Y:S01]  /*23ca0*/  PRMT R128, RZ, 0x7610, R128 ;  /* 0x00007610ff807816 */ /* 0x000fe20000000080 */
[----:B------:R0:W-:Y:S02]  /*23cb0*/  STL.64 [R1+0x27a0], R156 ;  /* 0x0027a09c01007387 */ /* 0x0001e40000100a00 */
[----:B0-----:R-:W-:-:S02]  /*23cc0*/  IMAD.MOV.U32 R156, RZ, RZ, R83 ;  /* 0x000000ffff9c7224 */ /* 0x001fc400078e0053 */
[----:B------:R-:W4:Y:S01]  /*23cd0*/  LDL.LU R83, [R1+0x2984] ;  /* 0x0029840001537983 */ /* 0x000f220000300800 */
[----:B------:R-:W-:-:S03]  /*23ce0*/  IMAD.MOV.U32 R157, RZ, RZ, R82 ;  /* 0x000000ffff9d7224 */ /* 0x000fc600078e0052 */
[----:B------:R-:W3:Y:S04]  /*23cf0*/  LDL.LU R82, [R1+0x2980] ;  /* 0x0029800001527983 */ /* 0x000ee80000300800 */
[----:B------:R0:W-:Y:S02]  /*23d00*/  STL.64 [R1+0x27a8], R128 ;  /* 0x0027a88001007387 */ /* 0x0001e40000100a00 */
[----:B0-----:R-:W-:Y:S02]  /*23d10*/  IMAD.MOV.U32 R128, RZ, RZ, R86 ;  /* 0x000000ffff807224 */ /* 0x001fe400078e0056 */
[----:B------:R-:W3:Y:S01]  /*23d20*/  LDL.LU R86, [R1+0x297c] ;  /* 0x00297c0001567983 */ /* 0x000ee20000300800 */
[----:B------:R-:W-:-:S03]  /*23d30*/  IMAD.MOV.U32 R129, RZ, RZ, R87 ;  /* 0x000000ffff817224 */ /* 0x000fc600078e0057 */
        /* <DEDUP_REMOVED lines=83> */
[----:B------:R-:W-:Y:S02]  /*24270*/  PRMT R132, RZ, 0x7610, R132 ;  /* 0x00007610ff847816 */ /* 0x000fe40000000084 */
[----:B------:R-:W-:Y:S02]  /*24280*/  PRMT R125, RZ, 0x7610, R125 ;  /* 0x00007610ff7d7816 */ /* 0x000fe4000000007d */
[----:B------:R-:W-:Y:S01]  /*24290*/  PRMT R124, RZ, 0x7610, R124 ;  /* 0x00007610ff7c7816 */ /* 0x000fe2000000007c */
[----:B------:R0:W-:Y:S04]  /*242a0*/  STL.64 [R1+0x2778], R132 ;  /* 0x0027788401007387 */ /* 0x0001e80000100a00 */
[----:B0-----:R-:W3:Y:S04]  /*242b0*/  LDL.64 R132, [R1+0xd48] ;  /* 0x000d480001847983 */ /* 0x001ee80000100a00 */
[----:B------:R-:W-:Y:S04]  /*242c0*/  STL [R1+0x2780], R125 ;  /* 0x0027807d01007387 */ /* 0x000fe80000100800 */
[----:B------:R0:W-:Y:S04]  /*242d0*/  STL [R1+0x2790], R124 ;  /* 0x0027907c01007387 */ /* 0x0001e80000100800 */
[----:B0-----:R-:W3:Y:S01]  /*242e0*/  LDL.64 R124, [R1+0xd28] ;  /* 0x000d2800017c7983 */ /* 0x001ee20000100a00 */
        /* <DEDUP_REMOVED lines=69> */
[----:B------:R-:W-:-:S02]  /*24740*/  PRMT R140, RZ, 0x7610, R140 ;  /* 0x00007610ff8c7816 */ /* 0x000fc4000000008c */
[----:B--2---:R-:W-:-:S05]  /*24750*/  PRMT R89, RZ, 0x7610, R89 ;  /* 0x00007610ff597816 */ /* 0x004fca0000000059 */
[----:B------:R0:W-:Y:S04]  /*24760*/  STL.S16 [R1+0xff8], R89 ;  /* 0x000ff85901007387 */ /* 0x0001e80000100600 */
[----:B0-----:R-:W2:Y:S04]  /*24770*/  LDL.LU R89, [R1+0x28b0] ;  /* 0x0028b00001597983 */ /* 0x001ea80000300800 */
[----:B------:R0:W-:Y:S02]  /*24780*/  STL.64 [R1+0x2748], R162 ;  /* 0x002748a201007387 */ /* 0x0001e40000100a00 */
[----:B0-----:R-:W-:-:S02]  /*24790*/  IMAD.MOV.U32 R163, RZ, RZ, R88 ;  /* 0x000000ffffa37224 */ /* 0x001fc400078e0058 */
[----:B------:R-:W2:Y:S01]  /*247a0*/  LDL.LU R88, [R1+0x28ac] ;  /* 0x0028ac0001587983 */ /* 0x000ea20000300800 */
[----:B------:R-:W-:-:S03]  /*247b0*/  IMAD.MOV.U32 R162, RZ, RZ, R92 ;  /* 0x000000ffffa27224 */ /* 0x000fc600078e005c */
[----:B------:R-:W2:Y:S04]  /*247c0*/  LDL.LU R92, [R1+0x28a8] ;  /* 0x0028a800015c7983 */ /* 0x000ea80000300800 */
[----:B------:R0:W-:Y:S02]  /*247d0*/  STL.64 [R1+0x2750], R140 ;  /* 0x0027508c01007387 */ /* 0x0001e40000100a00 */
[----:B0-----:R-:W-:Y:S02]  /*247e0*/  IMAD.MOV.U32 R140, RZ, RZ, R93 ;  /* 0x000000ffff8c7224 */ /* 0x001fe400078e005d */
[----:B------:R-:W2:Y:S01]  /*247f0*/  LDL.LU R93, [R1+0x28a4] ;  /* 0x0028a400015d7983 */ /* 0x000ea20000300800 */
[----:B------:R-:W-:-:S03]  /*24800*/  IMAD.MOV.U32 R141, RZ, RZ, R107 ;  /* 0x000000ffff8d7224 */ /* 0x000fc600078e006b */
[----:B------:R-:W2:Y:S01]  /*24810*/  LDL.LU R107, [R1+0x28a0] ;  /* 0x0028a000016b7983 */ /* 0x000ea20000300800 */
[----:B------:R-:W-:Y:S02]  /*24820*/  PRMT R121, RZ, 0x7610, R121 ;  /* 0x00007610ff797816 */ /* 0x000fe40000000079 */
[----:B------:R-:W-:Y:S02]  /*24830*/  PRMT R120, RZ, 0x7610, R120 ;  /* 0x00007610ff787816 */ /* 0x000fe40000000078 */
[----:B------:R-:W-:Y:S01]  /*24840*/  PRMT R119, RZ, 0x7610, R119 ;  /* 0x00007610ff777816 */ /* 0x000fe20000000077 */
[----:B------:R0:W-:Y:S01]  /*24850*/  STL [R1+0x2758], R121 ;  /* 0x0027587901007387 */ /* 0x0001e20000100800 */
[----:B------:R-:W-:-:S03]  /*24860*/  PRMT R118, RZ, 0x7610, R118 ;  /* 0x00007610ff767816 */ /* 0x000fc60000000076 */
[----:B------:R1:W-:Y:S01]  /*24870*/  STL [R1+0x2768], R120 ;  /* 0x0027687801007387 */ /* 0x0003e20000100800 */
[----:B0-----:R-:W-:Y:S02]  /*24880*/  IMAD.MOV.U32 R121, RZ, RZ, R95 ;  /* 0x000000ffff797224 */ /* 0x001fe400078e005f */
[----:B-1----:R-:W-:Y:S02]  /*24890*/  IMAD.MOV.U32 R120, RZ, RZ, R94 ;  /* 0x000000ffff787224 */ /* 0x002fe400078e005e */
[----:B------:R-:W3:Y:S04]  /*248a0*/  LDL.LU.64 R94, [R1+0x2898] ;  /* 0x00289800015e7983 */ /* 0x000ee80000300a00 */
[----:B------:R0:W-:Y:S02]  /*248b0*/  STL.64 [R1+0x2760], R118 ;  /* 0x0027607601007387 */ /* 0x0001e40000100a00 */
[----:B0-----:R-:W-:-:S02]  /*248c0*/  IMAD.MOV.U32 R119, RZ, RZ, R98 ;  /* 0x000000ffff777224 */ /* 0x001fc400078e0062 */
        /* <DEDUP_REMOVED lines=70> */
[----:B------:R0:W-:Y:S04]  /*24d30*/  STL [R1+0x26bc], R155 ;  /* 0x0026bc9b01007387 */ /* 0x0001e80000100800 */
[----:B------:R1:W-:Y:S01]  /*24d40*/  STL [R1+0x26c8], R154 ;  /* 0x0026c89a01007387 */ /* 0x0003e20000100800 */
[----:B0-----:R-:W-:-:S02]  /*24d50*/  IMAD.MOV.U32 R155, RZ, RZ, R103 ;  /* 0x000000ffff9b7224 */ /* 0x001fc400078e0067 */
[----:B-1----:R-:W-:Y:S02]  /*24d60*/  IMAD.MOV.U32 R154, RZ, RZ, R102 ;  /* 0x000000ffff9a7224 */ /* 0x002fe400078e0066 */
[----:B------:R-:W2:Y:S04]  /*24d70*/  LDL.LU.64 R102, [R1+0x2830] ;  /* 0x0028300001667983 */ /* 0x000ea80000300a00 */
[----:B------:R0:W-:Y:S02]  /*24d80*/  STL [R1+0x26d8], R123 ;  /* 0x0026d87b01007387 */ /* 0x0001e40000100800 */
[----:B0-----:R-:W-:Y:S02]  /*24d90*/  IMAD.MOV.U32 R123, RZ, RZ, R106 ;  /* 0x000000ffff7b7224 */ /* 0x001fe400078e006a */
[----:B------:R-:W2:Y:S04]  /*24da0*/  LDL.LU R106, [R1+0x282c] ;  /* 0x00282c00016a7983 */ /* 0x000ea80000300800 */
[----:B------:R0:W-:Y:S02]  /*24db0*/  STL [R1+0x26e8], R111 ;  /* 0x0026e86f01007387 */ /* 0x0001e40000100800 */
[----:B0-----:R-:W-:-:S02]  /*24dc0*/  IMAD.MOV.U32 R111, RZ, RZ, R130 ;  /* 0x000000ffff6f7224 */ /* 0x001fc400078e0082 */
[----:B------:R-:W2:Y:S01]  /*24dd0*/  LDL.LU R130, [R1+0x2828] ;  /* 0x0028280001827983 */ /* 0x000ea20000300800 */
[----:B------:R-:W-:Y:S02]  /*24de0*/  PRMT R79, RZ, 0x7610, R79 ;  /* 0x00007610ff4f7816 */ /* 0x000fe4000000004f */
[----:B------:R-:W-:Y:S02]  /*24df0*/  PRMT R78, RZ, 0x7610, R78 ;  /* 0x00007610ff4e7816 */ /* 0x000fe4000000004e */
[----:B------:R-:W-:Y:S02]  /*24e00*/  PRMT R55, RZ, 0x7610, R55 ;  /* 0x00007610ff377816 */ /* 0x000fe40000000037 */
[----:B------:R-:W-:Y:S01]  /*24e10*/  PRMT R54, RZ, 0x7610, R54 ;  /* 0x00007610ff367816 */ /* 0x000fe20000000036 */
[----:B------:R0:W-:Y:S01]  /*24e20*/  STL.64 [R1+0x26c0], R78 ;  /* 0x0026c04e01007387 */ /* 0x0001e20000100a00 */
[----:B------:R-:W-:Y:S02]  /*24e30*/  PRMT R53, RZ, 0x7610, R53 ;  /* 0x00007610ff357816 */ /* 0x000fe40000000035 */
[----:B------:R-:W-:-:S02]  /*24e40*/  PRMT R52, RZ, 0x7610, R52 ;  /* 0x00007610ff347816 */ /* 0x000fc40000000034 */
[----:B------:R-:W-:Y:S02]  /*24e50*/  PRMT R97, RZ, 0x7610, R97 ;  /* 0x00007610ff617816 */ /* 0x000fe40000000061 */
[----:B------:R-:W-:Y:S01]  /*24e60*/  PRMT R96, RZ, 0x7610, R96 ;  /* 0x00007610ff607816 */ /* 0x000fe20000000060 */
[----:B0-----:R-:W3:Y:S04]  /*24e70*/  LDL.64 R78, [R1+0xd40] ;  /* 0x000d4000014e7983 */ /* 0x001ee80000100a00 */
[----:B------:R0:W-:Y:S01]  /*24e80*/  STL.64 [R1+0x26d0], R54 ;  /* 0x0026d03601007387 */ /* 0x0001e20000100a00 */
[----:B------:R-:W-:Y:S01]  /*24e90*/  PRMT R110, RZ, 0x7610, R110 ;  /* 0x00007610ff6e7816 */ /* 0x000fe2000000006e */
[----:B0-----:R-:W-:Y:S02]  /*24ea0*/  IMAD.MOV.U32 R54, RZ, RZ, R108 ;  /* 0x000000ffff367224 */ /* 0x001fe400078e006c */
[----:B------:R-:W-:-:S02]  /*24eb0*/  IMAD.MOV.U32 R55, RZ, RZ, R109 ;  /* 0x000000ffff377224 */ /* 0x000fc400078e006d */
[----:B------:R-:W3:Y:S04]  /*24ec0*/  LDL.LU.64 R108, [R1+0x2820] ;  /* 0x00282000016c7983 */ /* 0x000ee80000300a00 */
[----:B------:R0:W-:Y:S01]  /*24ed0*/  STL.64 [R1+0x26e0], R52 ;  /* 0x0026e03401007387 */ /* 0x0001e20000100a00 */
[----:B------:R-:W-:Y:S02]  /*24ee0*/  PRMT R165, RZ, 0x7610, R165 ;  /* 0x00007610ffa57816 */ /* 0x000fe400000000a5 */
[----:B------:R-:W-:Y:S01]  /*24ef0*/  PRMT R91, RZ, 0x7610, R91 ;  /* 0x00007610ff5b7816 */ /* 0x000fe2000000005b */
[----:B------:R-:W3:Y:S04]  /*24f00*/  @P1 LDG.E.U16 R123, desc[UR10][R54.64] ;  /* 0x0000000a367b1981 */ /* 0x000ee8000c1e1500 */
[----:B0-----:R-:W3:Y:S04]  /*24f10*/  LDL.64 R52, [R1+0xd30] ;  /* 0x000d300001347983 */ /* 0x001ee80000100a00 */
[----:B------:R0:W-:Y:S02]  /*24f20*/  STL.64 [R1+0x26f0], R96 ;  /* 0x0026f06001007387 */ /* 0x0001e40000100a00 */
[----:B0-----:R-:W-:-:S02]  /*24f30*/  IMAD.MOV.U32 R97, RZ, RZ, R112 ;  /* 0x000000ffff617224 */ /* 0x001fc400078e0070 */
[----:B------:R-:W3:Y:S01]  /*24f40*/  LDL.LU R112, [R1+0x2818] ;  /* 0x0028180001707983 */ /* 0x000ee20000300800 */
[----:B------:R-:W-:-:S03]  /*24f50*/  IMAD.MOV.U32 R96, RZ, RZ, R113 ;  /* 0x000000ffff607224 */ /* 0x000fc600078e0071 */
[----:B------:R-:W3:Y:S04]  /*24f60*/  LDL.LU R113, [R1+0x2814] ;  /* 0x0028140001717983 */ /* 0x000ee80000300800 */
[----:B------:R0:W-:Y:S02]  /*24f70*/  STL [R1+0x26b8], R110 ;  /* 0x0026b86e01007387 */ /* 0x0001e40000100800 */
[----:B0-----:R-:W-:Y:S02]  /*24f80*/  IMAD.MOV.U32 R110, RZ, RZ, R131 ;  /* 0x000000ffff6e7224 */ /* 0x001fe400078e0083 */
        /* <DEDUP_REMOVED lines=25> */
[----:B---3--:R-:W-:Y:S02]  /*25120*/  PRMT R131, RZ, 0x7610, R131 ;  /* 0x00007610ff837816 */ /* 0x008fe40000000083 */
        /* <DEDUP_REMOVED lines=8> */
[----:B--2---:R-:W-:-:S05]  /*251b0*/  PRMT R130, RZ, 0x7610, R130 ;  /* 0x00007610ff827816 */ /* 0x004fca0000000082 */
[----:B------:R0:W-:Y:S04]  /*251c0*/  STL.S16 [R1+0x13ec], R130 ;  /* 0x0013ec8201007387 */ /* 0x0001e80000100600 */
[----:B0-----:R-:W2:Y:S04]  /*251d0*/  LDL.LU R130, [R1+0x27ec] ;  /* 0x0027ec0001827983 */ /* 0x001ea80000300800 */
[----:B------:R0:W-:Y:S04]  /*251e0*/  STL.S16 [R1+0xe04], R131 ;  /* 0x000e048301007387 */ /* 0x0001e80000100600 */
[----:B0-----:R-:W3:Y:S04]  /*251f0*/  LDL.LU R131, [R1+0x27e8] ;  /* 0x0027e80001837983 */ /* 0x001ee80000300800 */
[----:B------:R0:W-:Y:S02]  /*25200*/  STL [R1+0x2620], R165 ;  /* 0x002620a501007387 */ /* 0x0001e40000100800 */
[----:B0-----:R-:W-:-:S02]  /*25210*/  IMAD.MOV.U32 R165, RZ, RZ, R134 ;  /* 0x000000ffffa57224 */ /* 0x001fc400078e0086 */
[----:B------:R-:W2:Y:S04]  /*25220*/  LDL.LU R134, [R1+0x27e4] ;  /* 0x0027e40001867983 */ /* 0x000ea80000300800 */
[----:B------:R0:W-:Y:S02]  /*25230*/  STL [R1+0x2630], R91 ;  /* 0x0026305b01007387 */ /* 0x0001e40000100800 */
[----:B0-----:R-:W-:Y:S02]  /*25240*/  IMAD.MOV.U32 R91, RZ, RZ, R135 ;  /* 0x000000ffff5b7224 */ /* 0x001fe400078e0087 */
[----:B------:R-:W2:Y:S04]  /*25250*/  LDL.LU R135, [R1+0x27e0] ;  /* 0x0027e00001877983 */ /* 0x000ea80000300800 */
[----:B------:R0:W-:Y:S02]  /*25260*/  STL.64 [R1+0x2628], R24 ;  /* 0x0026281801007387 */ /* 0x0001e40000100a00 */
[----:B0-----:R-:W-:-:S02]  /*25270*/  IMAD.MOV.U32 R24, RZ, RZ, R142 ;  /* 0x000000ffff187224 */ /* 0x001fc400078e008e */
[----:B------:R-:W-:Y:S02]  /*25280*/  IMAD.MOV.U32 R25, RZ, RZ, R143 ;  /* 0x000000ffff197224 */ /* 0x000fe400078e008f */
[----:B------:R-:W2:Y:S04]  /*25290*/  LDL.LU.64 R142, [R1+0x27d8] ;  /* 0x0027d800018e7983 */ /* 0x000ea80000300a00 */
[----:B------:R0:W-:Y:S04]  /*252a0*/  STL.64 [R1+0x2638], R22 ;  /* 0x0026381601007387 */ /* 0x0001e80000100a00 */
[----:B0-----:R-:W2:Y:S04]  /*252b0*/  LDL.64 R22, [R1+0xd18] ;  /* 0x000d180001167983 */ /* 0x001ea80000100a00 */
[----:B------:R-:W-:Y:S04]  /*252c0*/  STL [R1+0x2640], R21 ;  /* 0x0026401501007387 */ /* 0x000fe80000100800 */
[----:B------:R0:W-:Y:S04]  /*252d0*/  STL [R1+0x2650], R20 ;  /* 0x0026501401007387 */ /* 0x0001e80000100800 */
[----:B0-----:R-:W3:Y:S04]  /*252e0*/  LDL.64 R20, [R1+0xd58] ;  /* 0x000d580001147983 */ /* 0x001ee80000100a00 */
[----:B------:R0:W-:Y:S02]  /*252f0*/  STL.64 [R1+0x2648], R16 ;  /* 0x0026481001007387 */ /* 0x0001e40000100a00 */
[----:B0-----:R-:W-:-:S02]  /*25300*/  IMAD.MOV.U32 R16, RZ, RZ, R158 ;  /* 0x000000ffff107224 */ /* 0x001fc400078e009e */
[----:B------:R-:W-:Y:S02]  /*25310*/  IMAD.MOV.U32 R17, RZ, RZ, R159 ;  /* 0x000000ffff117224 */ /* 0x000fe400078e009f */
[----:B------:R-:W3:Y:S01]  /*25320*/  LDL.LU.64 R158, [R1+0x27d0] ;  /* 0x0027d000019e7983 */ /* 0x000ee20000300a00 */
[----:B------:R-:W-:Y:S02]  /*25330*/  PRMT R15, RZ, 0x7610, R15 ;  /* 0x00007610ff0f7816 */ /* 0x000fe4000000000f */
[----:B------:R-:W-:Y:S02]  /*25340*/  PRMT R14, RZ, 0x7610, R14 ;  /* 0x00007610ff0e7816 */ /* 0x000fe4000000000e */
[----:B------:R-:W-:-:S03]  /*25350*/  PRMT R11, RZ, 0x7610, R11 ;  /* 0x00007610ff0b7816 */ /* 0x000fc6000000000b */
[----:B------:R3:W-:Y:S01]  /*25360*/  STL.64 [R1+0x2658], R14 ;  /* 0x0026580e01007387 */ /* 0x0007e20000100a00 */
[----:B------:R-:W-:Y:S02]  /*25370*/  PRMT R10, RZ, 0x7610, R10 ;  /* 0x00007610ff0a7816 */ /* 0x000fe4000000000a */
[----:B------:R-:W-:Y:S02]  /*25380*/  PRMT R9, RZ, 0x7610, R9 ;  /* 0x00007610ff097816 */ /* 0x000fe40000000009 */
[----:B------:R-:W-:Y:S02]  /*25390*/  PRMT R8, RZ, 0x7610, R8 ;  /* 0x00007610ff087816 */ /* 0x000fe40000000008 */
[----:B------:R-:W-:Y:S02]  /*253a0*/  PRMT R161, RZ, 0x7610, R161 ;  /* 0x00007610ffa17816 */ /* 0x000fe400000000a1 */
[----:B------:R-:W-:-:S06]  /*253b0*/  PRMT R0, RZ, 0x7610, R0 ;  /* 0x00007610ff007816 */ /* 0x000fcc0000000000 */
[----:B------:R-:W4:Y:S01]  /*253c0*/  @P1 LDG.E.U16 R0, desc[UR10][R80.64] ;  /* 0x0000000a50001981 */ /* 0x000f22000c1e1500 */
        /* <DEDUP_REMOVED lines=40> */
[----:B------:R-:W-:Y:S01]  /*25650*/  PRMT R76, RZ, 0x7610, R76 ;  /* 0x00007610ff4c7816 */ /* 0x000fe2000000004c */
[----:B--2---:R-:W2:Y:S01]  /*25660*/  @P0 LDG.E.U16 R96, desc[UR10][R22.64] ;  /* 0x0000000a16600981 */ /* 0x004ea2000c1e1500 */
[----:B---3--:R-:W-:-:S02]  /*25670*/  IMAD.MOV.U32 R14, RZ, RZ, R158 ;  /* 0x000000ffff0e7224 */ /* 0x008fc400078e009e */
[----:B------:R-:W-:Y:S02]  /*25680*/  IMAD.MOV.U32 R15, RZ, RZ, R159 ;  /* 0x000000ffff0f7224 */ /* 0x000fe400078e009f */
[----:B------:R-:W3:Y:S04]  /*25690*/  LDL.LU.64 R158, [R1+0x27c8] ;  /* 0x0027c800019e7983 */ /* 0x000ee80000300a00 */
[----:B------:R0:W-:Y:S02]  /*256a0*/  STL [R1+0x2660], R11 ;  /* 0x0026600b01007387 */ /* 0x0001e40000100800 */
[----:B0-----:R-:W-:Y:S02]  /*256b0*/  IMAD.MOV.U32 R11, RZ, RZ, R160 ;  /* 0x000000ffff0b7224 */ /* 0x001fe400078e00a0 */
[----:B------:R-:W2:Y:S04]  /*256c0*/  LDL.LU R160, [R1+0x27c0] ;  /* 0x0027c00001a07983 */ /* 0x000ea80000300800 */
[----:B------:R-:W-:Y:S04]  /*256d0*/  STL [R1+0x2670], R10 ;  /* 0x0026700a01007387 */ /* 0x000fe80000100800 */
[----:B------:R0:W-:Y:S04]  /*256e0*/  STL.64 [R1+0x2668], R8 ;  /* 0x0026680801007387 */ /* 0x0001e80000100a00 */
[----:B0-----:R-:W2:Y:S04]  /*256f0*/  LDL.64 R8, [R1+0xd80] ;  /* 0x000d800001087983 */ /* 0x001ea80000100a00 */
[----:B---3--:R-:W3:Y:S04]  /*25700*/  @P0 LDG.E.U16 R161, desc[UR10][R158.64] ;  /* 0x0000000a9ea10981 */ /* 0x008ee8000c1e1500 */
[----:B--2---:R-:W2:Y:S04]  /*25710*/  @P0 LDG.E.U16 R11, desc[UR10][R8.64] ;  /* 0x0000000a080b0981 */ /* 0x004ea8000c1e1500 */
[----:B------:R-:W-:Y:S04]  /*25720*/  STL.64 [R1+0x2678], R4 ;  /* 0x0026780401007387 */ /* 0x000fe80000100a00 */
        /* <DEDUP_REMOVED lines=9> */
[----:B------:R-:W-:Y:S04]  /*257c0*/  STL.64 [R1+0x2698], R50 ;  /* 0x0026983201007387 */ /* 0x000fe80000100a00 */
[----:B------:R-:W-:Y:S04]  /*257d0*/  STL.64 [R1+0x26a8], R48 ;  /* 0x0026a83001007387 */ /* 0x000fe80000100a00 */
[----:B------:R-:W-:Y:S04]  /*257e0*/  STL.64 [R1+0x26b0], R44 ;  /* 0x0026b02c01007387 */ /* 0x000fe80000100a00 */
[----:B------:R-:W-:Y:S04]  /*257f0*/  STL.64 [R1+0x2700], R42 ;  /* 0x0027002a01007387 */ /* 0x000fe80000100a00 */
[----:B------:R-:W-:Y:S04]  /*25800*/  STL [R1+0x2708], R39 ;  /* 0x0027082701007387 */ /* 0x000fe80000100800 */
[----:B------:R-:W-:Y:S04]  /*25810*/  STL [R1+0x2718], R38 ;  /* 0x0027182601007387 */ /* 0x000fe80000100800 */
[----:B------:R-:W-:Y:S04]  /*25820*/  STL.64 [R1+0x2710], R36 ;  /* 0x0027102401007387 */ /* 0x000fe80000100a00 */
[----:B------:R-:W-:Y:S04]  /*25830*/  STL.64 [R1+0x2720], R32 ;  /* 0x0027202001007387 */ /* 0x000fe80000100a00 */
[----:B------:R-:W-:Y:S04]  /*25840*/  STL [R1+0x2728], R31 ;  /* 0x0027281f01007387 */ /* 0x000fe80000100800 */
[----:B------:R-:W-:Y:S04]  /*25850*/  STL.64 [R1+0x2730], R26 ;  /* 0x0027301a01007387 */ /* 0x000fe80000100a00 */
[----:B------:R-:W-:Y:S04]  /*25860*/  STL [R1+0x2738], R29 ;  /* 0x0027381d01007387 */ /* 0x000fe80000100800 */
[----:B------:R-:W-:Y:S04]  /*25870*/  STL.64 [R1+0x2740], R84 ;  /* 0x0027405401007387 */ /* 0x000fe80000100a00 */
[----:B------:R-:W-:Y:S04]  /*25880*/  STL.64 [R1+0x2770], R34 ;  /* 0x0027702201007387 */ /* 0x000fe80000100a00 */
[----:B------:R-:W-:Y:S04]  /*25890*/  STL.64 [R1+0x2788], R40 ;  /* 0x0027882801007387 */ /* 0x000fe80000100a00 */
[----:B------:R-:W-:Y:S04]  /*258a0*/  STL.64 [R1+0x2798], R46 ;  /* 0x0027982e01007387 */ /* 0x000fe80000100a00 */
[----:B------:R-:W-:Y:S04]  /*258b0*/  STL.64 [R1+0x27b8], R76 ;  /* 0x0027b84c01007387 */ /* 0x000fe80000100a00 */
[----:B---3--:R-:W-:Y:S04]  /*258c0*/  STL [R1+0x201c], R161 ;  /* 0x00201ca101007387 */ /* 0x008fe80000100800 */
[----:B------:R-:W-:Y:S04]  /*258d0*/  STL [R1+0x2018], R158 ;  /* 0x0020189e01007387 */ /* 0x000fe80000100800 */
[----:B------:R-:W-:Y:S04]  /*258e0*/  STL [R1+0x2014], R159 ;  /* 0x0020149f01007387 */ /* 0x000fe80000100800 */
[----:B----4-:R-:W-:Y:S04]  /*258f0*/  STL [R1+0x2028], R0 ;  /* 0x0020280001007387 */ /* 0x010fe80000100800 */
[----:B------:R-:W-:Y:S04]  /*25900*/  STL [R1+0x2024], R80 ;  /* 0x0020245001007387 */ /* 0x000fe80000100800 */
[----:B------:R-:W-:Y:S04]  /*25910*/  STL [R1+0x2020], R81 ;  /* 0x0020205101007387 */ /* 0x000fe80000100800 */
[----:B------:R-:W3:Y:S04]  /*25920*/  LDL.64 R8, [R1+0xcb0] ;  /* 0x000cb00001087983 */ /* 0x000ee80000100a00 */
[----:B--2---:R0:W-:Y:S04]  /*25930*/  @P0 STL [R1+0xf50], R11 ;  /* 0x000f500b01000387 */ /* 0x0041e80000100800 */
[----:B0-----:R-:W3:Y:S04]  /*25940*/  LDL R11, [R1+0xf4c] ;  /* 0x000f4c00010b7983 */ /* 0x001ee80000100800 */
[----:B---3--:R-:W2:Y:S04]  /*25950*/  @P1 LDG.E.U16 R11, desc[UR10][R8.64] ;  /* 0x0000000a080b1981 */ /* 0x008ea8000c1e1500 */
        /* <DEDUP_REMOVED lines=16> */
[----:B--2---:R0:W-:Y:S04]  /*25a60*/  @P1 STL [R1+0x114c], R11 ;  /* 0x00114c0b01001387 */ /* 0x0041e80000100800 */
[----:B------:R-:W2:Y:S01]  /*25a70*/  LDL.64 R8, [R1+0xd68] ;  /* 0x000d680001087983 */ /* 0x000ea20000100a00 */
[----:B0-----:R-:W-:-:S03]  /*25a80*/  IMAD.MOV.U32 R11, RZ, RZ, R15 ;  /* 0x000000ffff0b7224 */ /* 0x001fc600078e000f */
[----:B------:R-:W2:Y:S04]  /*25a90*/  LDL R15, [R1+0x1250] ;  /* 0x00125000010f7983 */ /* 0x000ea80000100800 */
[----:B--2---:R-:W2:Y:S01]  /*25aa0*/  @P0 LDG.E.U16 R15, desc[UR10][R8.64] ;  /* 0x0000000a080f0981 */ /* 0x004ea2000c1e1500 */
[----:B------:R-:W-:-:S03]  /*25ab0*/  IMAD.MOV.U32 R10, RZ, RZ, R14 ;  /* 0x000000ffff0a7224 */ /* 0x000fc600078e000e */
[----:B--2---:R0:W-:Y:S04]  /*25ac0*/  @P0 STL [R1+0x1250], R15 ;  /* 0x0012500f01000387 */ /* 0x0041e80000100800 */
[----:B------:R-:W2:Y:S04]  /*25ad0*/  LDL.64 R8, [R1+0xc98] ;  /* 0x000c980001087983 */ /* 0x000ea80000100a00 */
[----:B------:R-:W2:Y:S01]  /*25ae0*/  LDL R14, [R1+0x124c] ;  /* 0x00124c00010e7983 */ /* 0x000ea20000100800 */
[----:B0-----:R-:W-:-:S06]  /*25af0*/  IMAD.MOV.U32 R15, RZ, RZ, R91 ;  /* 0x000000ffff0f7224 */ /* 0x001fcc00078e005b */
[----:B------:R-:W3:Y:S01]  /*25b00*/  @P0 LDG.E.U16 R15, desc[UR10][R10.64] ;  /* 0x0000000a0a0f0981 */ /* 0x000ee2000c1e1500 */
[----:B------:R-:W-:-:S03]  /*25b10*/  IMAD.MOV.U32 R91, RZ, RZ, R165 ;  /* 0x000000ffff5b7224 */ /* 0x000fc600078e00a5 */
[----:B--2---:R-:W2:Y:S01]  /*25b20*/  @P1 LDG.E.U16 R14, desc[UR10][R8.64] ;  /* 0x0000000a080e1981 */ /* 0x004ea2000c1e1500 */
[----:B------:R-:W-:Y:S02]  /*25b30*/  IMAD.MOV.U32 R165, RZ, RZ, R97 ;  /* 0x000000ffffa57224 */ /* 0x000fe400078e0061 */
[----:B------:R-:W-:Y:S02]  /*25b40*/  IMAD.MOV.U32 R97, RZ, RZ, R118 ;  /* 0x000000ffff617224 */ /* 0x000fe400078e0076 */
[----:B------:R-:W-:Y:S02]  /*25b50*/  IMAD.MOV.U32 R118, RZ, RZ, R140 ;  /* 0x000000ffff767224 */ /* 0x000fe400078e008c */
[----:B------:R-:W-:Y:S02]  /*25b60*/  IMAD.MOV.U32 R140, RZ, RZ, R141 ;  /* 0x000000ffff8c7224 */ /* 0x000fe400078e008d */
[----:B------:R-:W-:Y:S02]  /*25b70*/  IMAD.MOV.U32 R141, RZ, RZ, R156 ;  /* 0x000000ffff8d7224 */ /* 0x000fe400078e009c */
[----:B------:R-:W-:-:S02]  /*25b80*/  IMAD.MOV.U32 R156, RZ, RZ, R157 ;  /* 0x000000ffff9c7224 */ /* 0x000fc400078e009d */
[----:B------:R-:W4:Y:S04]  /*25b90*/  LDL R157, [R1+0xf44] ;  /* 0x000f4400019d7983 */ /* 0x000f280000100800 */
[----:B---3--:R0:W-:Y:S02]  /*25ba0*/  @P0 STL [R1+0x1350], R15 ;  /* 0x0013500f01000387 */ /* 0x0081e40000100800 */
[----:B0-----:R-:W-:Y:S02]  /*25bb0*/  IMAD.MOV.U32 R15, RZ, RZ, R17 ;  /* 0x000000ffff0f7224 */ /* 0x001fe400078e0011 */
[----:B------:R-:W-:Y:S01]  /*25bc0*/  IMAD.MOV.U32 R17, RZ, RZ, R79 ;  /* 0x000000ffff117224 */ /* 0x000fe200078e004f */
[----:B--2---:R0:W-:Y:S04]  /*25bd0*/  @P1 STL [R1+0x124c], R14 ;  /* 0x00124c0e01001387 */ /* 0x0041e80000100800 */
[----:B------:R-:W2:Y:S04]  /*25be0*/  LDL.64 R40, [R1+0xc90] ;  /* 0x000c900001287983 */ /* 0x000ea80000100a00 */
[----:B------:R-:W2:Y:S01]  /*25bf0*/  LDL R29, [R1+0x134c] ;  /* 0x00134c00011d7983 */ /* 0x000ea20000100800 */
[----:B0-----:R-:W-:-:S02]  /*25c00*/  IMAD.MOV.U32 R14, RZ, RZ, R16 ;  /* 0x000000ffff0e7224 */ /* 0x001fc400078e0010 */
[----:B------:R-:W-:Y:S01]  /*25c10*/  IMAD.MOV.U32 R16, RZ, RZ, R78 ;  /* 0x000000ffff107224 */ /* 0x000fe200078e004e */
[----:B------:R-:W3:Y:S04]  /*25c20*/  LDL.64 R84, [R1+0xc88] ;  /* 0x000c880001547983 */ /* 0x000ee80000100a00 */
[----:B------:R-:W3:Y:S04]  /*25c30*/  LDL.64 R78, [R1+0xd10] ;  /* 0x000d1000014e7983 */ /* 0x000ee80000100a00 */
[----:B------:R-:W3:Y:S04]  /*25c40*/  LDL.64 R26, [R1+0xd50] ;  /* 0x000d5000011a7983 */ /* 0x000ee80000100a00 */
[----:B------:R-:W3:Y:S04]  /*25c50*/  LDL R33, [R1+0xf48] ;  /* 0x000f480001217983 */ /* 0x000ee80000100800 */
[----:B------:R-:W3:Y:S04]  /*25c60*/  LDL.64 R44, [R1+0xc78] ;  /* 0x000c7800012c7983 */ /* 0x000ee80000100a00 */
[----:B------:R-:W3:Y:S01]  /*25c70*/  LDL R117, [R1+0x1044] ;  /* 0x0010440001757983 */ /* 0x000ee20000100800 */
[----:B------:R-:W-:-:S02]  /*25c80*/  IMAD.MOV.U32 R4, RZ, RZ, R20 ;  /* 0x000000ffff047224 */ /* 0x000fc400078e0014 */
[----:B------:R-:W-:Y:S01]  /*25c90*/  IMAD.MOV.U32 R5, RZ, RZ, R21 ;  /* 0x000000ffff057224 */ /* 0x000fe200078e0015 */
[----:B------:R-:W3:Y:S04]  /*25ca0*/  LDL.64 R12, [R1+0xd38] ;  /* 0x000d3800010c7983 */ /* 0x000ee80000100a00 */
[----:B------:R-:W3:Y:S01]  /*25cb0*/  LDL R164, [R1+0x1248] ;  /* 0x0012480001a47983 */ /* 0x000ee20000100800 */
[----:B------:R-:W-:Y:S02]  /*25cc0*/  IMAD.MOV.U32 R34, RZ, RZ, R4 ;  /* 0x000000ffff227224 */ /* 0x000fe400078e0004 */
[----:B------:R-:W-:Y:S01]  /*25cd0*/  IMAD.MOV.U32 R35, RZ, RZ, R5 ;  /* 0x000000ffff237224 */ /* 0x000fe200078e0005 */
[----:B------:R-:W3:Y:S04]  /*25ce0*/  LDL R10, [R1+0x1344] ;  /* 0x00134400010a7983 */ /* 0x000ee80000100800 */
[----:B------:R-:W3:Y:S01]  /*25cf0*/  LDL.64 R4, [R1+0xc60] ;  /* 0x000c600001047983 */ /* 0x000ee20000100a00 */
[----:B------:R-:W-:-:S02]  /*25d00*/  IMAD.MOV.U32 R11, RZ, RZ, R165 ;  /* 0x000000ffff0b7224 */ /* 0x000fc400078e00a5 */
[----:B------:R-:W-:Y:S01]  /*25d10*/  IMAD.MOV.U32 R8, RZ, RZ, R24 ;  /* 0x000000ffff087224 */ /* 0x000fe200078e0018 */
[----:B------:R-:W3:Y:S01]  /*25d20*/  LDL R165, [R1+0xf40] ;  /* 0x000f400001a57983 */ /* 0x000ee20000100800 */
[----:B------:R-:W-:Y:S02]  /*25d30*/  IMAD.MOV.U32 R9, RZ, RZ, R25 ;  /* 0x000000ffff097224 */ /* 0x000fe400078e0019 */
[----:B------:R-:W-:Y:S01]  /*25d40*/  IMAD.MOV.U32 R48, RZ, RZ, R16 ;  /* 0x000000ffff307224 */ /* 0x000fe200078e0010 */
[----:B------:R-:W3:Y:S01]  /*25d50*/  @P1 LDG.E.U16 R91, desc[UR10][R14.64] ;  /* 0x0000000a0e5b1981 */ /* 0x000ee2000c1e1500 */
[----:B------:R-:W-:Y:S02]  /*25d60*/  IMAD.MOV.U32 R49, RZ, RZ, R17 ;  /* 0x000000ffff317224 */ /* 0x000fe400078e0011 */
[----:B------:R-:W-:Y:S01]  /*25d70*/  IMAD.MOV.U32 R24, RZ, RZ, R124 ;  /* 0x000000ffff187224 */ /* 0x000fe200078e007c */
[----:B------:R-:W3:Y:S01]  /*25d80*/  LDL.64 R16, [R1+0xd20] ;  /* 0x000d200001107983 */ /* 0x000ee20000100a00 */
[----:B------:R-:W-:-:S02]  /*25d90*/  IMAD.MOV.U32 R25, RZ, RZ, R125 ;  /* 0x000000ffff197224 */ /* 0x000fc400078e007d */
[----:B------:R-:W-:Y:S01]  /*25da0*/  IMAD.MOV.U32 R36, RZ, RZ, R8 ;  /* 0x000000ffff247224 */ /* 0x000fe200078e0008 */
[----:B------:R-:W3:Y:S01]  /*25db0*/  LDL.64 R124, [R1+0xcf8] ;  /* 0x000cf800017c7983 */ /* 0x000ee20000100a00 */
[----:B------:R-:W-:Y:S02]  /*25dc0*/  IMAD.MOV.U32 R37, RZ, RZ, R9 ;  /* 0x000000ffff257224 */ /* 0x000fe400078e0009 */
[----:B------:R-:W-:Y:S02]  /*25dd0*/  IMAD.MOV.U32 R90, RZ, RZ, R97 ;  /* 0x000000ffff5a7224 */ /* 0x000fe400078e0061 */
[----:B------:R-:W-:Y:S01]  /*25de0*/  IMAD.MOV.U32 R2, RZ, RZ, R52 ;  /* 0x000000ffff027224 */ /* 0x000fe200078e0034 */
[----:B------:R-:W3:Y:S01]  /*25df0*/  LDL R97, [R1+0x103c] ;  /* 0x00103c0001617983 */ /* 0x000ee20000100800 */
[----:B------:R-:W-:Y:S02]  /*25e00*/  IMAD.MOV.U32 R3, RZ, RZ, R53 ;  /* 0x000000ffff037224 */ /* 0x000fe400078e0035 */
[----:B------:R-:W-:-:S02]  /*25e10*/  IMAD.MOV.U32 R20, RZ, RZ, R120 ;  /* 0x000000ffff147224 */ /* 0x000fc400078e0078 */
[----:B------:R-:W-:Y:S01]  /*25e20*/  IMAD.MOV.U32 R21, RZ, RZ, R121 ;  /* 0x000000ffff157224 */ /* 0x000fe200078e0079 */
[----:B------:R-:W3:Y:S01]  /*25e30*/  @P0 LDG.E.U16 R90, desc[UR10][R2.64] ;  /* 0x0000000a025a0981 */ /* 0x000ee2000c1e1500 */
[----:B------:R-:W-:Y:S02]  /*25e40*/  IMAD.MOV.U32 R8, RZ, RZ, R24 ;  /* 0x000000ffff087224 */ /* 0x000fe400078e0018 */
[----:B------:R-:W-:Y:S01]  /*25e50*/  IMAD.MOV.U32 R9, RZ, RZ, R25 ;  /* 0x000000ffff097224 */ /* 0x000fe200078e0019 */
[----:B------:R-:W3:Y:S01]  /*25e60*/  LDL.64 R120, [R1+0xd00] ;  /* 0x000d000001787983 */ /* 0x000ee20000100a00 */
[----:B------:R-:W-:Y:S02]  /*25e70*/  IMAD.MOV.U32 R52, RZ, RZ, R138 ;  /* 0x000000ffff347224 */ /* 0x000fe400078e008a */
[----:B------:R-:W-:Y:S01]  /*25e80*/  IMAD.MOV.U32 R53, RZ, RZ, R139 ;  /* 0x000000ffff357224 */ /* 0x000fe200078e008b */
[----:B------:R-:W3:Y:S01]  /*25e90*/  LDL.64 R24, [R1+0xc48] ;  /* 0x000c480001187983 */ /* 0x000ee20000100a00 */
[----:B------:R-:W-:-:S02]  /*25ea0*/  IMAD.MOV.U32 R6, RZ, RZ, R20 ;  /* 0x000000ffff067224 */ /* 0x000fc400078e0014 */
[----:B------:R-:W-:Y:S01]  /*25eb0*/  IMAD.MOV.U32 R7, RZ, RZ, R21 ;  /* 0x000000ffff077224 */ /* 0x000fe200078e0015 */
[----:B------:R-:W3:Y:S01]  /*25ec0*/  LDL R138, [R1+0xf34] ;  /* 0x000f3400018a7983 */ /* 0x000ee20000100800 */
[----:B------:R-:W-:Y:S02]  /*25ed0*/  IMAD.MOV.U32 R20, RZ, RZ, R52 ;  /* 0x000000ffff147224 */ /* 0x000fe400078e0034 */
[----:B------:R-:W-:Y:S01]  /*25ee0*/  IMAD.MOV.U32 R21, RZ, RZ, R53 ;  /* 0x000000ffff157224 */ /* 0x000fe200078e0035 */
[----:B------:R-:W3:Y:S01]  /*25ef0*/  LDL R139, [R1+0xe60] ;  /* 0x000e6000018b7983 */ /* 0x000ee20000100800 */
[----:B------:R-:W-:Y:S02]  /*25f00*/  IMAD.MOV.U32 R122, RZ, RZ, R118 ;  /* 0x000000ffff7a7224 */ /* 0x000fe400078e0076 */
[----:B------:R-:W-:Y:S01]  /*25f10*/  IMAD.MOV.U32 R50, RZ, RZ, R154 ;  /* 0x000000ffff327224 */ /* 0x000fe200078e009a */
[----:B------:R-:W3:Y:S01]  /*25f20*/  LDL R118, [R1+0x1240] ;  /* 0x0012400001767983 */ /* 0x000ee20000100800 */
[----:B------:R-:W-:-:S03]  /*25f30*/  IMAD.MOV.U32 R51, RZ, RZ, R155 ;  /* 0x000000ffff337224 */ /* 0x000fc600078e009b */
[----:B------:R-:W3:Y:S01]  /*25f40*/  LDL.64 R154, [R1+0xc38] ;  /* 0x000c3800019a7983 */ /* 0x000ee20000100a00 */
[----:B------:R-:W-:Y:S02]  /*25f50*/  IMAD.MOV.U32 R18, RZ, RZ, R140 ;  /* 0x000000ffff127224 */ /* 0x000fe400078e008c */
[----:B------:R-:W-:Y:S01]  /*25f60*/  IMAD.MOV.U32 R19, RZ, RZ, R141 ;  /* 0x000000ffff137224 */ /* 0x000fe200078e008d */
[----:B------:R-:W3:Y:S01]  /*25f70*/  @P1 LDG.E.U16 R122, desc[UR10][R6.64] ;  /* 0x0000000a067a1981 */ /* 0x000ee2000c1e1500 */
[----:B------:R-:W-:-:S03]  /*25f80*/  IMAD.MOV.U32 R38, RZ, RZ, R132 ;  /* 0x000000ffff267224 */ /* 0x000fc600078e0084 */
[----:B------:R-:W3:Y:S01]  /*25f90*/  LDL.64 R140, [R1+0xc30] ;  /* 0x000c3000018c7983 */ /* 0x000ee20000100a00 */
[----:B------:R-:W-:-:S03]  /*25fa0*/  IMAD.MOV.U32 R39, RZ, RZ, R133 ;  /* 0x000000ffff277224 */ /* 0x000fc600078e0085 */
[----:B------:R-:W3:Y:S01]  /*25fb0*/  LDL.64 R132, [R1+0xc28] ;  /* 0x000c280001847983 */ /* 0x000ee20000100a00 */
[----:B------:R-:W-:Y:S02]  /*25fc0*/  IMAD.MOV.U32 R31, RZ, RZ, R152 ;  /* 0x000000ffff1f7224 */ /* 0x000fe400078e0098 */
[----:B------:R-:W-:Y:S01]  /*25fd0*/  IMAD.MOV.U32 R32, RZ, RZ, R153 ;  /* 0x000000ffff207224 */ /* 0x000fe200078e0099 */
[----:B------:R-:W3:Y:S01]  /*25fe0*/  @P0 LDG.E.U16 R19, desc[UR10][R48.64] ;  /* 0x0000000a30130981 */ /* 0x000ee2000c1e1500 */
[----:B----4-:R-:W-:-:S03]  /*25ff0*/  IMAD.MOV.U32 R42, RZ, RZ, R157 ;  /* 0x000000ffff2a7224 */ /* 0x010fc600078e009d */
[----:B------:R-:W4:Y:S01]  /*26000*/  @P0 LDG.E.U16 R31, desc[UR10][R34.64] ;  /* 0x0000000a221f0981 */ /* 0x000f22000c1e1500 */
[----:B------:R-:W-:-:S03]  /*26010*/  IMAD.MOV.U32 R43, RZ, RZ, R156 ;  /* 0x000000ffff2b7224 */ /* 0x000fc600078e009c */
[----:B------:R-:W4:Y:S04]  /*26020*/  @P1 LDG.E.U16 R42, desc[UR10][R36.64] ;  /* 0x0000000a242a1981 */ /* 0x000f28000c1e1500 */
[----:B------:R-:W4:Y:S04]  /*26030*/  @P0 LDG.E.U16 R43, desc[UR10][R38.64] ;  /* 0x0000000a262b0981 */ /* 0x000f28000c1e1500 */
[----:B------:R-:W4:Y:S04]  /*26040*/  @P1 LDG.E.U16 R18, desc[UR10][R50.64] ;  /* 0x0000000a32121981 */ /* 0x000f28000c1e1500 */
[----:B------:R-:W4:Y:S04]  /*26050*/  @P0 LDG.E.U16 R11, desc[UR10][R8.64] ;  /* 0x0000000a080b0981 */ /* 0x000f28000c1e1500 */
[----:B------:R-:W4:Y:S04]  /*26060*/  @P1 LDG.E.U16 R110, desc[UR10][R20.64] ;  /* 0x0000000a146e1981 */ /* 0x000f28000c1e1500 */
[----:B------:R-:W4:Y:S04]  /*26070*/  LDL.64 R152, [R1+0xc20] ;  /* 0x000c200001987983 */ /* 0x000f280000100a00 */
[----:B------:R-:W4:Y:S04]  /*26080*/  LDL.64 R156, [R1+0xc18] ;  /* 0x000c1800019c7983 */ /* 0x000f280000100a00 */
[----:B--2---:R-:W2:Y:S04]  /*26090*/  @P1 LDG.E.U16 R29, desc[UR10][R40.64] ;  /* 0x0000000a281d1981 */ /* 0x004ea8000c1e1500 */
[----:B---3--:R-:W3:Y:S01]  /*260a0*/  @P1 LDG.E.U16 R32, desc[UR10][R84.64] ;  /* 0x0000000a54201981 */ /* 0x008ee2000c1e1500 */
[----:B------:R-:W-:-:S02]  /*260b0*/  IMAD.MOV.U32 R52, RZ, RZ, R78 ;  /* 0x000000ffff347224 */ /* 0x000fc400078e004e */
[----:B------:R-:W-:Y:S02]  /*260c0*/  IMAD.MOV.U32 R53, RZ, RZ, R79 ;  /* 0x000000ffff357224 */ /* 0x000fe400078e004f */
[----:B------:R-:W2:Y:S04]  /*260d0*/  LDL.64 R78, [R1+0xd08] ;  /* 0x000d0800014e7983 */ /* 0x000ea80000100a00 */
[----:B------:R-:W3:Y:S04]  /*260e0*/  @P0 LDG.E.U16 R33, desc[UR10][R26.64] ;  /* 0x0000000a1a210981 */ /* 0x000ee8000c1e1500 */
        /* <DEDUP_REMOVED lines=11> */
[----:B--2---:R-:W2:Y:S01]  /*261a0*/  @P0 LDG.E.U16 R118, desc[UR10][R78.64] ;  /* 0x0000000a4e760981 */ /* 0x004ea2000c1e1500 */
[----:B------:R-:W-:-:S03]  /*261b0*/  IMAD.MOV.U32 R46, RZ, RZ, R139 ;  /* 0x000000ffff2e7224 */ /* 0x000fc600078e008b */
[----:B------:R0:W-:Y:S04]  /*261c0*/  @P1 STL [R1+0x134c], R29 ;  /* 0x00134c1d01001387 */ /* 0x0001e80000100800 */
[----:B------:R-:W2:Y:S01]  /*261d0*/  LDL R47, [R1+0xf38] ;  /* 0x000f3800012f7983 */ /* 0x000ea20000100800 */
[----:B0-----:R-:W-:-:S03]  /*261e0*/  IMAD.MOV.U32 R29, RZ, RZ, R138 ;  /* 0x000000ffff1d7224 */ /* 0x001fc600078e008a */
[----:B------:R-:W2:Y:S04]  /*261f0*/  LDL.64 R138, [R1+0xcf0] ;  /* 0x000cf000018a7983 */ /* 0x000ea80000100a00 */
[----:B----4-:R0:W-:Y:S04]  /*26200*/  @P0 STL [R1+0x1460], R31 ;  /* 0x0014601f01000387 */ /* 0x0101e80000100800 */
[----:B------:R-:W4:Y:S04]  /*26210*/  LDL.64 R34, [R1+0xce8] ;  /* 0x000ce80001227983 */ /* 0x000f280000100a00 */
[----:B---3--:R1:W-:Y:S04]  /*26220*/  @P1 STL [R1+0x145c], R32 ;  /* 0x00145c2001001387 */ /* 0x0083e80000100800 */
[----:B0-----:R-:W4:Y:S04]  /*26230*/  LDL R31, [R1+0x1038] ;  /* 0x00103800011f7983 */ /* 0x001f280000100800 */
[----:B------:R0:W-:Y:S04]  /*26240*/  @P0 STL [R1+0xf48], R33 ;  /* 0x000f482101000387 */ /* 0x0001e80000100800 */
[----:B------:R-:W3:Y:S04]  /*26250*/  LDL.64 R84, [R1+0xc10] ;  /* 0x000c100001547983 */ /* 0x000ee80000100a00 */
[----:B------:R0:W-:Y:S04]  /*26260*/  @P1 STL [R1+0xf44], R42 ;  /* 0x000f442a01001387 */ /* 0x0001e80000100800 */
[----:B-1----:R-:W3:Y:S04]  /*26270*/  LDL R32, [R1+0x1034] ;  /* 0x0010340001207983 */ /* 0x002ee80000100800 */
[----:B------:R1:W-:Y:S04]  /*26280*/  @P0 STL [R1+0x1048], R43 ;  /* 0x0010482b01000387 */ /* 0x0003e80000100800 */
[----:B------:R-:W3:Y:S04]  /*26290*/  LDL.64 R26, [R1+0xce0] ;  /* 0x000ce000011a7983 */ /* 0x000ee80000100a00 */
[----:B------:R1:W-:Y:S04]  /*262a0*/  @P1 STL [R1+0x1044], R117 ;  /* 0x0010447501001387 */ /* 0x0003e80000100800 */
[----:B0-----:R-:W3:Y:S04]  /*262b0*/  LDL R33, [R1+0x1138] ;  /* 0x0011380001217983 */ /* 0x001ee80000100800 */
[----:B------:R0:W-:Y:S04]  /*262c0*/  @P0 STL [R1+0x1148], R19 ;  /* 0x0011481301000387 */ /* 0x0001e80000100800 */
[----:B------:R-:W3:Y:S04]  /*262d0*/  LDL.64 R36, [R1+0xc08] ;  /* 0x000c080001247983 */ /* 0x000ee80000100a00 */
[----:B------:R0:W-:Y:S04]  /*262e0*/  @P1 STL [R1+0x1144], R18 ;  /* 0x0011441201001387 */ /* 0x0001e80000100800 */
[----:B------:R-:W3:Y:S04]  /*262f0*/  LDL R42, [R1+0x1134] ;  /* 0x00113400012a7983 */ /* 0x000ee80000100800 */
[----:B------:R0:W-:Y:S04]  /*26300*/  @P0 STL [R1+0x1248], R164 ;  /* 0x001248a401000387 */ /* 0x0001e80000100800 */
[----:B------:R-:W3:Y:S04]  /*26310*/  LDL.64 R38, [R1+0xcd8] ;  /* 0x000cd80001267983 */ /* 0x000ee80000100a00 */
[----:B------:R0:W-:Y:S04]  /*26320*/  @P1 STL [R1+0x1244], R122 ;  /* 0x0012447a01001387 */ /* 0x0001e80000100800 */
[----:B-1----:R-:W3:Y:S04]  /*26330*/  LDL R43, [R1+0x1238] ;  /* 0x00123800012b7983 */ /* 0x002ee80000100800 */
[----:B------:R1:W-:Y:S04]  /*26340*/  @P0 STL [R1+0x1348], R90 ;  /* 0x0013485a01000387 */ /* 0x0003e80000100800 */
[----:B------:R-:W3:Y:S04]  /*26350*/  LDL.64 R44, [R1+0xc00] ;  /* 0x000c0000012c7983 */ /* 0x000ee80000100a00 */
[----:B------:R0:W-:Y:S04]  /*26360*/  @P1 STL [R1+0x1344], R10 ;  /* 0x0013440a01001387 */ /* 0x0001e80000100800 */
[----:B------:R-:W3:Y:S04]  /*26370*/  LDL R117, [R1+0x1234] ;  /* 0x0012340001757983 */ /* 0x000ee80000100800 */
[----:B------:R-:W-:Y:S04]  /*26380*/  @P0 STL [R1+0x1458], R11 ;  /* 0x0014580b01000387 */ /* 0x000fe80000100800 */
[----:B------:R-:W3:Y:S04]  /*26390*/  LDL.64 R48, [R1+0xcd0] ;  /* 0x000cd00001307983 */ /* 0x000ee80000100a00 */
[----:B------:R-:W-:Y:S04]  /*263a0*/  @P1 STL [R1+0x1454], R91 ;  /* 0x0014545b01001387 */ /* 0x000fe80000100800 */
[----:B0-----:R-:W3:Y:S04]  /*263b0*/  LDL R19, [R1+0x1338] ;  /* 0x0013380001137983 */ /* 0x001ee80000100800 */
[----:B------:R-:W-:Y:S04]  /*263c0*/  @P0 STL [R1+0xf40], R165 ;  /* 0x000f40a501000387 */ /* 0x000fe80000100800 */
[----:B------:R-:W3:Y:S04]  /*263d0*/  LDL.64 R50, [R1+0xbf8] ;  /* 0x000bf80001327983 */ /* 0x000ee80000100a00 */
[----:B------:R-:W-:Y:S04]  /*263e0*/  @P1 STL [R1+0xf3c], R110 ;  /* 0x000f3c6e01001387 */ /* 0x000fe80000100800 */
[----:B------:R-:W3:Y:S04]  /*263f0*/  LDL R18, [R1+0x1334] ;  /* 0x0013340001127983 */ /* 0x000ee80000100800 */
        /* <DEDUP_REMOVED lines=8> */
[----:B--2---:R-:W-:Y:S04]  /*26480*/  @P0 STL [R1+0x1240], R118 ;  /* 0x0012407601000387 */ /* 0x004fe80000100800 */
[----:B------:R-:W2:Y:S04]  /*26490*/  LDL.64 R2, [R1+0xcc0] ;  /* 0x000cc00001027983 */ /* 0x000ea80000100a00 */
[----:B------:R-:W-:Y:S04]  /*264a0*/  @P1 STL [R1+0x123c], R119 ;  /* 0x00123c7701001387 */ /* 0x000fe80000100800 */
[----:B-1----:R-:W2:Y:S04]  /*264b0*/  LDL R90, [R1+0xe5c] ;  /* 0x000e5c00015a7983 */ /* 0x002ea80000100800 */
[----:B------:R-:W-:Y:S04]  /*264c0*/  @P0 STL [R1+0x1340], R162 ;  /* 0x001340a201000387 */ /* 0x000fe80000100800 */
[----:B------:R-:W2:Y:S04]  /*264d0*/  LDL.64 R4, [R1+0xbe8] ;  /* 0x000be80001047983 */ /* 0x000ea80000100a00 */
[----:B------:R-:W-:Y:S04]  /*264e0*/  @P1 STL [R1+0x133c], R163 ;  /* 0x00133ca301001387 */ /* 0x000fe80000100800 */
[----:B------:R-:W2:Y:S04]  /*264f0*/  LDL R10, [R1+0xe58] ;  /* 0x000e5800010a7983 */ /* 0x000ea80000100800 */
[----:B------:R-:W-:Y:S04]  /*26500*/  @P0 STL [R1+0x1450], R128 ;  /* 0x0014508001000387 */ /* 0x000fe80000100800 */
[----:B------:R-:W2:Y:S04]  /*26510*/  LDL.64 R8, [R1+0xcb8] ;  /* 0x000cb80001087983 */ /* 0x000ea80000100a00 */
[----:B------:R0:W-:Y:S04]  /*26520*/  @P1 STL [R1+0x144c], R129 ;  /* 0x00144c8101001387 */ /* 0x0001e80000100800 */
[----:B------:R-:W2:Y:S04]  /*26530*/  LDL.64 R132, [R1+0x5d0] ;  /* 0x0005d00001847983 */ /* 0x000ea80000100a00 */
[----:B------:R-:W2:Y:S04]  /*26540*/  LDL.64 R124, [R1+0x980] ;  /* 0x00098000017c7983 */ /* 0x000ea80000100a00 */
[----:B0-----:R-:W2:Y:S04]  /*26550*/  LDL R129, [R1+0xe50] ;  /* 0x000e500001817983 */ /* 0x001ea80000100800 */
[----:B------:R-:W2:Y:S04]  /*26560*/  LDL R128, [R1+0xe54] ;  /* 0x000e540001807983 */ /* 0x000ea80000100800 */
[----:B------:R-:W2:Y:S04]  /*26570*/  LDL R11, [R1+0xf30] ;  /* 0x000f3000010b7983 */ /* 0x000ea80000100800 */
[----:B------:R-:W2:Y:S04]  /*26580*/  LDL.64 R14, [R1+0x600] ;  /* 0x00060000010e7983 */ /* 0x000ea80000100a00 */
[----:B------:R-:W2:Y:S04]  /*26590*/  LDL R91, [R1+0xf2c] ;  /* 0x000f2c00015b7983 */ /* 0x000ea80000100800 */
[----:B------:R-:W2:Y:S04]  /*265a0*/  LDL.64 R16, [R1+0x9a8] ;  /* 0x0009a80001107983 */ /* 0x000ea80000100a00 */
[----:B------:R-:W2:Y:S04]  /*265b0*/  LDL R165, [R1+0x1030] ;  /* 0x0010300001a57983 */ /* 0x000ea80000100800 */
[----:B------:R-:W2:Y:S04]  /*265c0*/  LDL.64 R20, [R1+0x5f8] ;  /* 0x0005f80001147983 */ /* 0x000ea80000100a00 */
[----:B------:R-:W2:Y:S04]  /*265d0*/  LDL R110, [R1+0x102c] ;  /* 0x00102c00016e7983 */ /* 0x000ea80000100800 */
[----:B------:R-:W2:Y:S04]  /*265e0*/  LDL.64 R22, [R1+0x9a0] ;  /* 0x0009a00001167983 */ /* 0x000ea80000100a00 */
[----:B------:R-:W2:Y:S01]  /*265f0*/  LDL R96, [R1+0x1130] ;  /* 0x0011300001607983 */ /* 0x000ea20000100800 */
[----:B------:R-:W-:-:S03]  /*26600*/  IMAD.MOV.U32 R76, RZ, RZ, R152 ;  /* 0x000000ffff4c7224 */ /* 0x000fc600078e0098 */
[----:B------:R-:W2:Y:S01]  /*26610*/  LDL.64 R24, [R1+0x5f0] ;  /* 0x0005f00001187983 */ /* 0x000ea20000100a00 */
[----:B------:R-:W-:-:S03]  /*26620*/  IMAD.MOV.U32 R77, RZ, RZ, R153 ;  /* 0x000000ffff4d7224 */ /* 0x000fc600078e0099 */
        /* <DEDUP_REMOVED lines=11> */
[----:B------:R-:W2:Y:S04]  /*266e0*/  @P1 LDG.E.U16 R46, desc[UR10][R76.64] ;  /* 0x0000000a4c2e1981 */ /* 0x000ea8000c1e1500 */
[----:B------:R-:W2:Y:S04]  /*266f0*/  LDL.64 R120, [R1+0x988] ;  /* 0x0009880001787983 */ /* 0x000ea80000100a00 */
[----:B------:R-:W2:Y:S04]  /*26700*/  LDL R162, [R1+0x1440] ;  /* 0x0014400001a27983 */ /* 0x000ea80000100800 */
[----:B------:R-:W2:Y:S04]  /*26710*/  @P0 LDG.E.U16 R47, desc[UR10][R138.64] ;  /* 0x0000000a8a2f0981 */ /* 0x000ea8000c1e1500 */
[----:B------:R-:W2:Y:S04]  /*26720*/  LDL.64 R140, [R1+0x5d8] ;  /* 0x0005d800018c7983 */ /* 0x000ea80000100a00 */
[----:B------:R-:W2:Y:S04]  /*26730*/  LDL R163, [R1+0x143c] ;  /* 0x00143c0001a37983 */ /* 0x000ea80000100800 */
[----:B------:R-:W2:Y:S04]  /*26740*/  LDL.64 R156, [R1+0x978] ;  /* 0x00097800019c7983 */ /* 0x000ea80000100a00 */
[----:B------:R-:W2:Y:S04]  /*26750*/  LDL.64 R152, [R1+0x5c8] ;  /* 0x0005c80001987983 */ /* 0x000ea80000100a00 */
[----:B------:R-:W2:Y:S04]  /*26760*/  LDL.LU.64 R76, [R1+0x27b8] ;  /* 0x0027b800014c7983 */ /* 0x000ea80000300a00 */
[----:B------:R-:W2:Y:S04]  /*26770*/  @P1 LDG.E.U16 R29, desc[UR10][R40.64] ;  /* 0x0000000a281d1981 */ /* 0x000ea8000c1e1500 */
[----:B------:R-:W2:Y:S04]  /*26780*/  LDL.LU.64 R138, [R1+0x27b0] ;  /* 0x0027b000018a7983 */ /* 0x000ea80000300a00 */
[----:B----4-:R-:W4:Y:S04]  /*26790*/  @P0 LDG.E.U16 R31, desc[UR10][R34.64] ;  /* 0x0000000a221f0981 */ /* 0x010f28000c1e1500 */
[----:B---3--:R-:W3:Y:S04]  /*267a0*/  @P1 LDG.E.U16 R32, desc[UR10][R84.64] ;  /* 0x0000000a54201981 */ /* 0x008ee8000c1e1500 */
        /* <DEDUP_REMOVED lines=8> */
[----:B--2---:R-:W2:Y:S04]  /*26830*/  @P0 LDG.E.U16 R90, desc[UR10][R2.64] ;  /* 0x0000000a025a0981 */ /* 0x004ea8000c1e1500 */
[----:B------:R-:W2:Y:S04]  /*26840*/  @P1 LDG.E.U16 R10, desc[UR10][R4.64] ;  /* 0x0000000a040a1981 */ /* 0x000ea8000c1e1500 */
[----:B------:R-:W2:Y:S04]  /*26850*/  @P1 LDG.E.U16 R129, desc[UR10][R132.64] ;  /* 0x0000000a84811981 */ /* 0x000ea8000c1e1500 */
[----:B------:R-:W3:Y:S04]  /*26860*/  @P0 LDG.E.U16 R128, desc[UR10][R124.64] ;  /* 0x0000000a7c800981 */ /* 0x000ee8000c1e1500 */
        /* <DEDUP_REMOVED lines=10> */
[----:B------:R-:W-:Y:S04]  /*26910*/  @P1 STL [R1+0xe60], R46 ;  /* 0x000e602e01001387 */ /* 0x000fe80000100800 */
[----:B------:R-:W4:Y:S04]  /*26920*/  @P0 LDG.E.U16 R162, desc[UR10][R120.64] ;  /* 0x0000000a78a20981 */ /* 0x000f28000c1e1500 */
[----:B------:R-:W4:Y:S04]  /*26930*/  @P1 LDG.E.U16 R163, desc[UR10][R140.64] ;  /* 0x0000000a8ca31981 */ /* 0x000f28000c1e1500 */
[----:B------:R-:W4:Y:S04]  /*26940*/  @P0 LDG.E.U16 R139, desc[UR10][R156.64] ;  /* 0x0000000a9c8b0981 */ /* 0x000f28000c1e1500 */
[----:B------:R-:W4:Y:S04]  /*26950*/  @P1 LDG.E.U16 R138, desc[UR10][R152.64] ;  /* 0x0000000a988a1981 */ /* 0x000f28000c1e1500 */
[----:B--2---:R-:W-:Y:S04]  /*26960*/  @P1 STL [R1+0xe50], R129 ;  /* 0x000e508101001387 */ /* 0x004fe80000100800 */
[----:B---3--:R0:W-:Y:S04]  /*26970*/  @P0 STL [R1+0xe54], R128 ;  /* 0x000e548001000387 */ /* 0x0081e80000100800 */
[----:B------:R1:W-:Y:S04]  /*26980*/  @P0 STL [R1+0xf38], R47 ;  /* 0x000f382f01000387 */ /* 0x0003e80000100800 */
[----:B0-----:R-:W2:Y:S04]  /*26990*/  LDL.64 R128, [R1+0x970] ;  /* 0x0009700001807983 */ /* 0x001ea80000100a00 */
[----:B------:R0:W-:Y:S04]  /*269a0*/  @P1 STL [R1+0xf34], R29 ;  /* 0x000f341d01001387 */ /* 0x0001e80000100800 */
[----:B------:R-:W2:Y:S04]  /*269b0*/  LDL R46, [R1+0x1028] ;  /* 0x00102800012e7983 */ /* 0x000ea80000100800 */
[----:B----4-:R3:W-:Y:S04]  /*269c0*/  @P0 STL [R1+0x1038], R31 ;  /* 0x0010381f01000387 */ /* 0x0107e80000100800 */
[----:B------:R-:W4:Y:S04]  /*269d0*/  LDL.64 R156, [R1+0x5c0] ;  /* 0x0005c000019c7983 */ /* 0x000f280000100a00 */
[----:B------:R0:W-:Y:S04]  /*269e0*/  @P1 STL [R1+0x1034], R32 ;  /* 0x0010342001001387 */ /* 0x0001e80000100800 */
[----:B-1----:R-:W4:Y:S04]  /*269f0*/  LDL R47, [R1+0x1024] ;  /* 0x00102400012f7983 */ /* 0x002f280000100800 */
[----:B------:R1:W-:Y:S04]  /*26a00*/  @P0 STL [R1+0x1138], R33 ;  /* 0x0011382101000387 */ /* 0x0003e80000100800 */
[----:B------:R-:W2:Y:S04]  /*26a10*/  LDL.64 R40, [R1+0x968] ;  /* 0x0009680001287983 */ /* 0x000ea80000100a00 */
[----:B------:R1:W-:Y:S04]  /*26a20*/  @P1 STL [R1+0x1134], R42 ;  /* 0x0011342a01001387 */ /* 0x0003e80000100800 */
[----:B0-----:R-:W2:Y:S04]  /*26a30*/  LDL R29, [R1+0x1128] ;  /* 0x00112800011d7983 */ /* 0x001ea80000100800 */
[----:B------:R0:W-:Y:S04]  /*26a40*/  @P0 STL [R1+0x1238], R43 ;  /* 0x0012382b01000387 */ /* 0x0001e80000100800 */
[----:B------:R-:W4:Y:S04]  /*26a50*/  LDL.64 R34, [R1+0x5b8] ;  /* 0x0005b80001227983 */ /* 0x000f280000100a00 */
[----:B------:R0:W-:Y:S04]  /*26a60*/  @P1 STL [R1+0x1234], R117 ;  /* 0x0012347501001387 */ /* 0x0001e80000100800 */
[----:B---3--:R-:W3:Y:S04]  /*26a70*/  LDL R31, [R1+0x1124] ;  /* 0x00112400011f7983 */ /* 0x008ee80000100800 */
        /* <DEDUP_REMOVED lines=36> */
[----:B------:R-:W3:Y:S04]  /*26cc0*/  LDL.64 R2, [R1+0x590] ;  /* 0x0005900001027983 */ /* 0x000ee80000100a00 */
[----:B-1----:R-:W3:Y:S04]  /*26cd0*/  LDL R90, [R1+0xf1c] ;  /* 0x000f1c00015a7983 */ /* 0x002ee80000100800 */
[----:B------:R-:W3:Y:S04]  /*26ce0*/  LDL.64 R4, [R1+0x938] ;  /* 0x0009380001047983 */ /* 0x000ee80000100a00 */
[----:B------:R-:W3:Y:S04]  /*26cf0*/  LDL R10, [R1+0x1020] ;  /* 0x00102000010a7983 */ /* 0x000ee80000100800 */
[----:B------:R-:W-:Y:S04]  /*26d00*/  STL [R1+0xf28], R139 ;  /* 0x000f288b01007387 */ /* 0x000fe80000100800 */
[----:B------:R-:W3:Y:S04]  /*26d10*/  LDL.64 R8, [R1+0x588] ;  /* 0x0005880001087983 */ /* 0x000ee80000100a00 */
[----:B------:R1:W-:Y:S04]  /*26d20*/  STL [R1+0xf24], R138 ;  /* 0x000f248a01007387 */ /* 0x0003e80000100800 */
[----:B------:R-:W3:Y:S04]  /*26d30*/  LDL R11, [R1+0x101c] ;  /* 0x00101c00010b7983 */ /* 0x000ee80000100800 */
[----:B------:R-:W3:Y:S04]  /*26d40*/  LDL.64 R14, [R1+0x930] ;  /* 0x00093000010e7983 */ /* 0x000ee80000100a00 */
[----:B------:R-:W3:Y:S04]  /*26d50*/  LDL R91, [R1+0x1120] ;  /* 0x00112000015b7983 */ /* 0x000ee80000100800 */
[----:B------:R-:W3:Y:S04]  /*26d60*/  LDL.64 R16, [R1+0x580] ;  /* 0x0005800001107983 */ /* 0x000ee80000100a00 */
[----:B0-----:R-:W3:Y:S04]  /*26d70*/  LDL R165, [R1+0x111c] ;  /* 0x00111c0001a57983 */ /* 0x001ee80000100800 */
[----:B------:R-:W3:Y:S04]  /*26d80*/  LDL.64 R20, [R1+0x928] ;  /* 0x0009280001147983 */ /* 0x000ee80000100a00 */
[----:B------:R-:W3:Y:S04]  /*26d90*/  LDL R110, [R1+0x1220] ;  /* 0x00122000016e7983 */ /* 0x000ee80000100800 */
        /* <DEDUP_REMOVED lines=17> */
[----:B------:R-:W3:Y:S04]  /*26eb0*/  LDL.64 R132, [R1+0x900] ;  /* 0x0009000001847983 */ /* 0x000ee80000100a00 */
[----:B------:R-:W3:Y:S04]  /*26ec0*/  LDL.64 R152, [R1+0x550] ;  /* 0x0005500001987983 */ /* 0x000ee80000100a00 */
[----:B-1----:R-:W3:Y:S04]  /*26ed0*/  LDL.64 R138, [R1+0x8f8] ;  /* 0x0008f800018a7983 */ /* 0x002ee80000100a00 */
[----:B--2---:R-:W2:Y:S04]  /*26ee0*/  @P0 LDG.E.U16 R46, desc[UR10][R128.64] ;  /* 0x0000000a802e0981 */ /* 0x004ea8000c1e1500 */
[----:B----4-:R-:W4:Y:S04]  /*26ef0*/  @P1 LDG.E.U16 R47, desc[UR10][R156.64] ;  /* 0x0000000a9c2f1981 */ /* 0x010f28000c1e1500 */
[----:B------:R-:W4:Y:S04]  /*26f00*/  @P0 LDG.E.U16 R29, desc[UR10][R40.64] ;  /* 0x0000000a281d0981 */ /* 0x000f28000c1e1500 */
[----:B------:R-:W4:Y:S04]  /*26f10*/  LDL.LU.64 R128, [R1+0x27a8] ;  /* 0x0027a80001807983 */ /* 0x000f280000300a00 */
[----:B------:R-:W4:Y:S04]  /*26f20*/  LDL.LU.64 R156, [R1+0x27a0] ;  /* 0x0027a000019c7983 */ /* 0x000f280000300a00 */
        /* <DEDUP_REMOVED lines=24> */
[----:B--2---:R-:W-:Y:S04]  /*270b0*/  @P0 STL [R1+0x1028], R46 ;  /* 0x0010282e01000387 */ /* 0x004fe80000100800 */
[----:B----4-:R0:W-:Y:S04]  /*270c0*/  @P1 STL [R1+0x1024], R47 ;  /* 0x0010242f01001387 */ /* 0x0101e80000100800 */
[----:B------:R-:W2:Y:S04]  /*270d0*/  LDL.64 R40, [R1+0x8f0] ;  /* 0x0008f00001287983 */ /* 0x000ea80000100a00 */
[----:B------:R-:W4:Y:S04]  /*270e0*/  @P1 LDG.E.U16 R129, desc[UR10][R152.64] ;  /* 0x0000000a98811981 */ /* 0x000f28000c1e1500 */
[----:B------:R-:W2:Y:S04]  /*270f0*/  @P1 LDG.E.U16 R157, desc[UR10][R124.64] ;  /* 0x0000000a7c9d1981 */ /* 0x000ea8000c1e1500 */
[----:B0-----:R-:W2:Y:S04]  /*27100*/  LDL.64 R46, [R1+0x548] ;  /* 0x00054800012e7983 */ /* 0x001ea80000100a00 */
[----:B------:R-:W2:Y:S04]  /*27110*/  @P0 LDG.E.U16 R156, desc[UR10][R132.64] ;  /* 0x0000000a849c0981 */ /* 0x000ea8000c1e1500 */
[----:B------:R-:W2:Y:S04]  /*27120*/  LDL R124, [R1+0x1114] ;  /* 0x00111400017c7983 */ /* 0x000ea80000100800 */
[----:B------:R0:W-:Y:S04]  /*27130*/  @P0 STL [R1+0x1128], R29 ;  /* 0x0011281d01000387 */ /* 0x0001e80000100800 */
[----:B------:R-:W4:Y:S04]  /*27140*/  LDL R125, [R1+0x1218] ;  /* 0x00121800017d7983 */ /* 0x000f280000100800 */
[----:B------:R-:W4:Y:S04]  /*27150*/  @P0 LDG.E.U16 R128, desc[UR10][R138.64] ;  /* 0x0000000a8a800981 */ /* 0x000f28000c1e1500 */
[----:B---3--:R1:W-:Y:S04]  /*27160*/  @P1 STL [R1+0x1124], R31 ;  /* 0x0011241f01001387 */ /* 0x0083e80000100800 */
[----:B------:R-:W3:Y:S04]  /*27170*/  LDL.64 R132, [R1+0x540] ;  /* 0x0005400001847983 */ /* 0x000ee80000100a00 */
[----:B------:R1:W-:Y:S04]  /*27180*/  @P0 STL [R1+0x1228], R32 ;  /* 0x0012282001000387 */ /* 0x0003e80000100800 */
[----:B0-----:R-:W3:Y:S04]  /*27190*/  LDL R29, [R1+0x1214] ;  /* 0x00121400011d7983 */ /* 0x001ee80000100800 */
        /* <DEDUP_REMOVED lines=8> */
[----:B--2---:R-:W2:Y:S04]  /*27220*/  @P1 LDG.E.U16 R124, desc[UR10][R46.64] ;  /* 0x0000000a2e7c1981 */ /* 0x004ea8000c1e1500 */
[----:B----4-:R-:W4:Y:S04]  /*27230*/  @P0 LDG.E.U16 R125, desc[UR10][R40.64] ;  /* 0x0000000a287d0981 */ /* 0x010f28000c1e1500 */
[----:B------:R0:W-:Y:S04]  /*27240*/  @P1 STL [R1+0x1434], R19 ;  /* 0x0014341301001387 */ /* 0x0001e80000100800 */
[----:B------:R-:W4:Y:S04]  /*27250*/  LDL.64 R26, [R1+0x8e0] ;  /* 0x0008e000011a7983 */ /* 0x000f280000100a00 */
[----:B------:R1:W-:Y:S04]  /*27260*/  @P0 STL [R1+0xe4c], R18 ;  /* 0x000e4c1201000387 */ /* 0x0003e80000100800 */
[----:B0-----:R-:W4:Y:S04]  /*27270*/  LDL R33, [R1+0x1428] ;  /* 0x0014280001217983 */ /* 0x001f280000100800 */
[----:B------:R0:W-:Y:S04]  /*27280*/  @P1 STL [R1+0xe48], R164 ;  /* 0x000e48a401001387 */ /* 0x0001e80000100800 */
[----:B------:R-:W4:Y:S04]  /*27290*/  LDL.64 R36, [R1+0x530] ;  /* 0x0005300001247983 */ /* 0x000f280000100a00 */
[----:B------:R0:W-:Y:S04]  /*272a0*/  @P0 STL [R1+0xf20], R122 ;  /* 0x000f207a01000387 */ /* 0x0001e80000100800 */
[----:B------:R-:W4:Y:S04]  /*272b0*/  LDL R42, [R1+0x1424] ;  /* 0x00142400012a7983 */ /* 0x000f280000100800 */
[----:B------:R0:W-:Y:S04]  /*272c0*/  @P1 STL [R1+0xf1c], R90 ;  /* 0x000f1c5a01001387 */ /* 0x0001e80000100800 */
[----:B------:R-:W4:Y:S04]  /*272d0*/  LDL.64 R38, [R1+0x8d8] ;  /* 0x0008d80001267983 */ /* 0x000f280000100a00 */
[----:B------:R0:W-:Y:S04]  /*272e0*/  @P0 STL [R1+0x1020], R10 ;  /* 0x0010200a01000387 */ /* 0x0001e80000100800 */
[----:B-1----:R-:W4:Y:S04]  /*272f0*/  LDL R43, [R1+0xe3c] ;  /* 0x000e3c00012b7983 */ /* 0x002f280000100800 */
[----:B------:R-:W-:Y:S04]  /*27300*/  @P1 STL [R1+0x101c], R11 ;  /* 0x00101c0b01001387 */ /* 0x000fe80000100800 */
[----:B------:R-:W4:Y:S04]  /*27310*/  LDL.64 R44, [R1+0x528] ;  /* 0x00052800012c7983 */ /* 0x000f280000100a00 */
[----:B------:R-:W-:Y:S04]  /*27320*/  @P0 STL [R1+0x1120], R91 ;  /* 0x0011205b01000387 */ /* 0x000fe80000100800 */
[----:B------:R-:W4:Y:S04]  /*27330*/  LDL R117, [R1+0xe38] ;  /* 0x000e380001757983 */ /* 0x000f280000100800 */
        /* <DEDUP_REMOVED lines=11> */
[----:B0-----:R-:W4:Y:S04]  /*273f0*/  LDL R164, [R1+0x1010] ;  /* 0x0010100001a47983 */ /* 0x001f280000100800 */
[----:B------:R-:W-:Y:S04]  /*27400*/  @P1 STL [R1+0x142c], R118 ;  /* 0x00142c7601001387 */ /* 0x000fe80000100800 */
[----:B------:R-:W4:Y:S04]  /*27410*/  LDL.64 R6, [R1+0x518] ;  /* 0x0005180001067983 */ /* 0x000f280000100a00 */
[----:B------:R0:W-:Y:S04]  /*27420*/  @P0 STL [R1+0xe44], R119 ;  /* 0x000e447701000387 */ /* 0x0001e80000100800 */
[----:B------:R-:W4:Y:S04]  /*27430*/  LDL R122, [R1+0x100c] ;  /* 0x00100c00017a7983 */ /* 0x000f280000100800 */
[----:B------:R-:W-:Y:S04]  /*27440*/  @P1 STL [R1+0xe40], R162 ;  /* 0x000e40a201001387 */ /* 0x000fe80000100800 */
[----:B------:R-:W4:Y:S04]  /*27450*/  LDL.64 R2, [R1+0x8c0] ;  /* 0x0008c00001027983 */ /* 0x000f280000100a00 */
[----:B------:R1:W-:Y:S04]  /*27460*/  @P0 STL [R1+0xf18], R163 ;  /* 0x000f18a301000387 */ /* 0x0003e80000100800 */
[----:B------:R-:W4:Y:S04]  /*27470*/  LDL R90, [R1+0x1110] ;  /* 0x00111000015a7983 */ /* 0x000f280000100800 */
[----:B------:R-:W-:Y:S04]  /*27480*/  STL [R1+0xf14], R157 ;  /* 0x000f149d01007387 */ /* 0x000fe80000100800 */
[----:B------:R-:W4:Y:S04]  /*27490*/  LDL.64 R4, [R1+0x510] ;  /* 0x0005100001047983 */ /* 0x000f280000100a00 */
[----:B------:R0:W-:Y:S04]  /*274a0*/  STL [R1+0x1018], R156 ;  /* 0x0010189c01007387 */ /* 0x0001e80000100800 */
[----:B------:R-:W4:Y:S04]  /*274b0*/  LDL R10, [R1+0x110c] ;  /* 0x00110c00010a7983 */ /* 0x000f280000100800 */
[----:B------:R-:W-:Y:S04]  /*274c0*/  STL [R1+0x1014], R129 ;  /* 0x0010148101007387 */ /* 0x000fe80000100800 */
[----:B------:R-:W4:Y:S04]  /*274d0*/  LDL.64 R8, [R1+0x8b8] ;  /* 0x0008b80001087983 */ /* 0x000f280000100a00 */
[----:B------:R1:W-:Y:S04]  /*274e0*/  STL [R1+0x1118], R128 ;  /* 0x0011188001007387 */ /* 0x0003e80000100800 */
[----:B------:R-:W4:Y:S04]  /*274f0*/  LDL.64 R154, [R1+0x4e8] ;  /* 0x0004e800019a7983 */ /* 0x000f280000100a00 */
[----:B0-----:R-:W4:Y:S04]  /*27500*/  LDL R119, [R1+0xf04] ;  /* 0x000f040001777983 */ /* 0x001f280000100800 */
[----:B------:R-:W4:Y:S04]  /*27510*/  LDL.64 R78, [R1+0x898] ;  /* 0x00089800014e7983 */ /* 0x000f280000100a00 */
[----:B------:R-:W4:Y:S04]  /*27520*/  LDL R118, [R1+0xf08] ;  /* 0x000f080001767983 */ /* 0x000f280000100800 */
[----:B------:R-:W4:Y:S04]  /*27530*/  LDL.64 R140, [R1+0x4e0] ;  /* 0x0004e000018c7983 */ /* 0x000f280000100a00 */
[----:B-1----:R-:W4:Y:S04]  /*27540*/  LDL R163, [R1+0x1004] ;  /* 0x0010040001a37983 */ /* 0x002f280000100800 */
[----:B------:R-:W4:Y:S04]  /*27550*/  LDL.64 R120, [R1+0x890] ;  /* 0x0008900001787983 */ /* 0x000f280000100a00 */
[----:B------:R-:W4:Y:S04]  /*27560*/  LDL R162, [R1+0x1008] ;  /* 0x0010080001a27983 */ /* 0x000f280000100800 */
[----:B------:R-:W4:Y:S04]  /*27570*/  LDL R11, [R1+0x1210] ;  /* 0x00121000010b7983 */ /* 0x000f280000100800 */
[----:B------:R-:W4:Y:S04]  /*27580*/  LDL.64 R14, [R1+0x508] ;  /* 0x00050800010e7983 */ /* 0x000f280000100a00 */
        /* <DEDUP_REMOVED lines=14> */
[----:B------:R-:W4:Y:S04]  /*27670*/  LDL.64 R152, [R1+0x4d8] ;  /* 0x0004d80001987983 */ /* 0x000f280000100a00 */
[----:B------:R-:W4:Y:S04]  /*27680*/  LDL.64 R128, [R1+0x880] ;  /* 0x0008800001807983 */ /* 0x000f280000100a00 */
[----:B------:R-:W4:Y:S04]  /*27690*/  LDL.64 R138, [R1+0x4d0] ;  /* 0x0004d000018a7983 */ /* 0x000f280000100a00 */
[----:B------:R-:W4:Y:S04]  /*276a0*/  LDL.LU.64 R46, [R1+0x2798] ;  /* 0x00279800012e7983 */ /* 0x000f280000300a00 */
[----:B---3--:R-:W3:Y:S04]  /*276b0*/  @P1 LDG.E.U16 R29, desc[UR10][R132.64] ;  /* 0x0000000a841d1981 */ /* 0x008ee8000c1e1500 */
[----:B--2---:R0:W-:Y:S04]  /*276c0*/  @P1 STL [R1+0x1114], R124 ;  /* 0x0011147c01001387 */ /* 0x0041e80000100800 */
[----:B------:R-:W2:Y:S04]  /*276d0*/  @P0 LDG.E.U16 R31, desc[UR10][R34.64] ;  /* 0x0000000a221f0981 */ /* 0x000ea8000c1e1500 */
[----:B------:R-:W2:Y:S04]  /*276e0*/  @P1 LDG.E.U16 R32, desc[UR10][R84.64] ;  /* 0x0000000a54201981 */ /* 0x000ea8000c1e1500 */
[----:B0-----:R-:W2:Y:S04]  /*276f0*/  LDL.LU R124, [R1+0x2790] ;  /* 0x00279000017c7983 */ /* 0x001ea80000300800 */
[----:B------:R-:W3:Y:S04]  /*27700*/  LDL.LU.64 R40, [R1+0x2788] ;  /* 0x0027880001287983 */ /* 0x000ee80000300a00 */
[----:B----4-:R0:W-:Y:S04]  /*27710*/  @P0 STL [R1+0x1218], R125 ;  /* 0x0012187d01000387 */ /* 0x0101e80000100800 */
[----:B------:R-:W4:Y:S04]  /*27720*/  @P0 LDG.E.U16 R33, desc[UR10][R26.64] ;  /* 0x0000000a1a210981 */ /* 0x000f28000c1e1500 */
[----:B0-----:R-:W3:Y:S04]  /*27730*/  LDL.LU R125, [R1+0x2780] ;  /* 0x00278000017d7983 */ /* 0x001ee80000300800 */
[----:B------:R-:W4:Y:S04]  /*27740*/  LDL.LU.64 R132, [R1+0x2778] ;  /* 0x0027780001847983 */ /* 0x000f280000300a00 */
        /* <DEDUP_REMOVED lines=23> */
[----:B--2---:R-:W2:Y:S04]  /*278c0*/  @P1 LDG.E.U16 R124, desc[UR10][R138.64] ;  /* 0x0000000a8a7c1981 */ /* 0x004ea8000c1e1500 */
[----:B---3--:R-:W3:Y:S04]  /*278d0*/  @P0 LDG.E.U16 R125, desc[UR10][R128.64] ;  /* 0x0000000a807d0981 */ /* 0x008ee8000c1e1500 */
[----:B----4-:R-:W4:Y:S04]  /*278e0*/  @P0 LDG.E.U16 R133, desc[UR10][R156.64] ;  /* 0x0000000a9c850981 */ /* 0x010f28000c1e1500 */
[----:B------:R-:W2:Y:S04]  /*278f0*/  @P1 LDG.E.U16 R132, desc[UR10][R152.64] ;  /* 0x0000000a98841981 */ /* 0x000ea8000c1e1500 */
[----:B------:R-:W-:Y:S04]  /*27900*/  @P1 STL [R1+0xf04], R119 ;  /* 0x000f047701001387 */ /* 0x000fe80000100800 */
[----:B------:R-:W-:Y:S04]  /*27910*/  @P1 STL [R1+0x1214], R29 ;  /* 0x0012141d01001387 */ /* 0x000fe80000100800 */
[----:B------:R0:W-:Y:S04]  /*27920*/  @P0 STL [R1+0xf08], R118 ;  /* 0x000f087601000387 */ /* 0x0001e80000100800 */
[----:B------:R-:W-:Y:S04]  /*27930*/  @P0 STL [R1+0x1318], R31 ;  /* 0x0013181f01000387 */ /* 0x000fe80000100800 */
[----:B0-----:R-:W3:Y:S04]  /*27940*/  LDL.64 R118, [R1+0x4c8] ;  /* 0x0004c80001767983 */ /* 0x001ee80000100a00 */
[----:B------:R-:W-:Y:S04]  /*27950*/  @P1 STL [R1+0x1314], R32 ;  /* 0x0013142001001387 */ /* 0x000fe80000100800 */
[----:B------:R-:W3:Y:S04]  /*27960*/  LDL R121, [R1+0x1304] ;  /* 0x0013040001797983 */ /* 0x000ee80000100800 */
[----:B------:R-:W-:Y:S04]  /*27970*/  @P0 STL [R1+0x1428], R33 ;  /* 0x0014282101000387 */ /* 0x000fe80000100800 */
[----:B------:R-:W3:Y:S04]  /*27980*/  LDL.64 R140, [R1+0x870] ;  /* 0x00087000018c7983 */ /* 0x000ee80000100a00 */
[----:B------:R-:W-:Y:S04]  /*27990*/  @P1 STL [R1+0x1424], R42 ;  /* 0x0014242a01001387 */ /* 0x000fe80000100800 */
[----:B------:R-:W3:Y:S04]  /*279a0*/  LDL R29, [R1+0x1418] ;  /* 0x00141800011d7983 */ /* 0x000ee80000100800 */
[----:B------:R-:W-:Y:S04]  /*279b0*/  @P0 STL [R1+0xe3c], R43 ;  /* 0x000e3c2b01000387 */ /* 0x000fe80000100800 */
[----:B------:R-:W-:Y:S04]  /*279c0*/  @P1 STL [R1+0x1004], R163 ;  /* 0x001004a301001387 */ /* 0x000fe80000100800 */
[----:B------:R-:W-:Y:S04]  /*279d0*/  @P1 STL [R1+0xe38], R117 ;  /* 0x000e387501001387 */ /* 0x000fe80000100800 */
[----:B------:R0:W-:Y:S04]  /*279e0*/  @P0 STL [R1+0x1008], R162 ;  /* 0x001008a201000387 */ /* 0x0001e80000100800 */
[----:B------:R1:W-:Y:S04]  /*279f0*/  @P0 STL [R1+0xf10], R19 ;  /* 0x000f101301000387 */ /* 0x0003e80000100800 */
[----:B------:R-:W3:Y:S04]  /*27a00*/  @P0 LDG.E.U16 R120, desc[UR10][R34.64] ;  /* 0x0000000a22780981 */ /* 0x000ee8000c1e1500 */
[----:B0-----:R-:W3:Y:S04]  /*27a10*/  LDL.64 R162, [R1+0x4c0] ;  /* 0x0004c00001a27983 */ /* 0x001ee80000100a00 */
        /* <DEDUP_REMOVED lines=20> */
[----:B------:R0:W-:Y:S04]  /*27b60*/  @P1 STL [R1+0x141c], R97 ;  /* 0x00141c6101001387 */ /* 0x0001e80000100800 */
[----:B------:R-:W3:Y:S04]  /*27b70*/  LDL R117, [R1+0x1000] ;  /* 0x0010000001757983 */ /* 0x000ee80000100800 */
[----:B------:R0:W-:Y:S04]  /*27b80*/  @P0 STL [R1+0xe34], R111 ;  /* 0x000e346f01000387 */ /* 0x0001e80000100800 */
[----:B------:R-:W3:Y:S04]  /*27b90*/  LDL.64 R48, [R1+0x4a8] ;  /* 0x0004a80001307983 */ /* 0x000ee80000100a00 */
[----:B------:R0:W-:Y:S04]  /*27ba0*/  @P1 STL [R1+0xe30], R123 ;  /* 0x000e307b01001387 */ /* 0x0001e80000100800 */
[----:B-1----:R-:W3:Y:S04]  /*27bb0*/  LDL R19, [R1+0xffc] ;  /* 0x000ffc0001137983 */ /* 0x002ee80000100800 */
        /* <DEDUP_REMOVED lines=8> */
[----:B----4-:R-:W-:Y:S04]  /*27c40*/  STL [R1+0x1108], R133 ;  /* 0x0011088501007387 */ /* 0x010fe80000100800 */
[----:B------:R-:W4:Y:S04]  /*27c50*/  LDL.64 R4, [R1+0x840] ;  /* 0x0008400001047983 */ /* 0x000f280000100a00 */
[----:B--2---:R0:W-:Y:S04]  /*27c60*/  STL [R1+0x1104], R132 ;  /* 0x0011048401007387 */ /* 0x0041e80000100800 */
[----:B------:R-:W4:Y:S04]  /*27c70*/  LDL R10, [R1+0x1300] ;  /* 0x00130000010a7983 */ /* 0x000f280000100800 */
[----:B---3--:R-:W-:Y:S04]  /*27c80*/  STL [R1+0x1208], R125 ;  /* 0x0012087d01007387 */ /* 0x008fe80000100800 */
[----:B------:R-:W2:Y:S04]  /*27c90*/  LDL.64 R8, [R1+0x490] ;  /* 0x0004900001087983 */ /* 0x000ea80000100a00 */
[----:B------:R1:W-:Y:S04]  /*27ca0*/  STL [R1+0x1204], R124 ;  /* 0x0012047c01007387 */ /* 0x0003e80000100800 */
[----:B------:R-:W3:Y:S04]  /*27cb0*/  LDL.64 R24, [R1+0x828] ;  /* 0x0008280001187983 */ /* 0x000ee80000100a00 */
[----:B------:R-:W3:Y:S04]  /*27cc0*/  LDL R97, [R1+0xef8] ;  /* 0x000ef80001617983 */ /* 0x000ee80000100800 */
[----:B------:R-:W2:Y:S04]  /*27cd0*/  LDL.64 R22, [R1+0x480] ;  /* 0x0004800001167983 */ /* 0x000ea80000100a00 */
[----:B------:R-:W2:Y:S04]  /*27ce0*/  LDL R96, [R1+0xe20] ;  /* 0x000e200001607983 */ /* 0x000ea80000100800 */
[----:B------:R-:W2:Y:S04]  /*27cf0*/  LDL.64 R52, [R1+0x478] ;  /* 0x0004780001347983 */ /* 0x000ea80000100a00 */
        /* <DEDUP_REMOVED lines=11> */
[----:B------:R-:W2:Y:S04]  /*27db0*/  LDL.64 R154, [R1+0x818] ;  /* 0x00081800019a7983 */ /* 0x000ea80000100a00 */
[----:B------:R-:W2:Y:S04]  /*27dc0*/  LDL.64 R156, [R1+0x468] ;  /* 0x00046800019c7983 */ /* 0x000ea80000100a00 */
[----:B------:R-:W2:Y:S04]  /*27dd0*/  LDL.64 R152, [R1+0x810] ;  /* 0x0008100001987983 */ /* 0x000ea80000100a00 */
[----:B0-----:R-:W2:Y:S04]  /*27de0*/  LDL.64 R132, [R1+0x460] ;  /* 0x0004600001847983 */ /* 0x001ea80000100a00 */
[----:B------:R-:W2:Y:S04]  /*27df0*/  LDL.64 R128, [R1+0x808] ;  /* 0x0008080001807983 */ /* 0x000ea80000100a00 */
[----:B-1----:R-:W2:Y:S04]  /*27e00*/  LDL.64 R124, [R1+0x458] ;  /* 0x00045800017c7983 */ /* 0x002ea80000100a00 */
[----:B------:R-:W2:Y:S04]  /*27e10*/  LDL.64 R138, [R1+0x800] ;  /* 0x00080000018a7983 */ /* 0x000ea80000100a00 */
[----:B------:R-:W2:Y:S04]  /*27e20*/  LDL.LU.64 R34, [R1+0x2770] ;  /* 0x0027700001227983 */ /* 0x000ea80000300a00 */
[----:B------:R-:W2:Y:S04]  /*27e30*/  @P1 LDG.E.U16 R121, desc[UR10][R118.64] ;  /* 0x0000000a76791981 */ /* 0x000ea8000c1e1500 */
        /* <DEDUP_REMOVED lines=12> */
[----:B----4-:R-:W4:Y:S04]  /*27f00*/  @P0 LDG.E.U16 R10, desc[UR10][R4.64] ;  /* 0x0000000a040a0981 */ /* 0x010f28000c1e1500 */
[----:B---3--:R-:W3:Y:S04]  /*27f10*/  @P0 LDG.E.U16 R97, desc[UR10][R24.64] ;  /* 0x0000000a18610981 */ /* 0x008ee8000c1e1500 */
[----:B--2---:R-:W2:Y:S04]  /*27f20*/  @P1 LDG.E.U16 R96, desc[UR10][R22.64] ;  /* 0x0000000a16601981 */ /* 0x004ea8000c1e1500 */
[----:B------:R-:W4:Y:S04]  /*27f30*/  @P1 LDG.E.U16 R111, desc[UR10][R52.64] ;  /* 0x0000000a346f1981 */ /* 0x000f28000c1e1500 */
[----:B------:R0:W-:Y:S04]  /*27f40*/  @P0 STL [R1+0x1308], R120 ;  /* 0x0013087801000387 */ /* 0x0001e80000100800 */
[----:B------:R-:W4:Y:S04]  /*27f50*/  @P1 LDG.E.U16 R11, desc[UR10][R8.64] ;  /* 0x0000000a080b1981 */ /* 0x000f28000c1e1500 */
[----:B------:R-:W4:Y:S04]  /*27f60*/  @P0 LDG.E.U16 R123, desc[UR10][R54.64] ;  /* 0x0000000a367b0981 */ /* 0x000f28000c1e1500 */
[----:B------:R-:W4:Y:S04]  /*27f70*/  @P0 LDG.E.U16 R91, desc[UR10][R14.64] ;  /* 0x0000000a0e5b0981 */ /* 0x000f28000c1e1500 */
[----:B------:R-:W4:Y:S04]  /*27f80*/  @P1 LDG.E.U16 R165, desc[UR10][R16.64] ;  /* 0x0000000a10a51981 */ /* 0x000f28000c1e1500 */
[----:B0-----:R-:W4:Y:S04]  /*27f90*/  LDL.LU R120, [R1+0x2768] ;  /* 0x0027680001787983 */ /* 0x001f280000300800 */
[----:B------:R-:W4:Y:S04]  /*27fa0*/  LDL.LU.64 R118, [R1+0x2760] ;  /* 0x0027600001767983 */ /* 0x000f280000300a00 */
[----:B------:R-:W4:Y:S04]  /*27fb0*/  @P0 LDG.E.U16 R110, desc[UR10][R20.64] ;  /* 0x0000000a146e0981 */ /* 0x000f28000c1e1500 */
[----:B------:R0:W-:Y:S04]  /*27fc0*/  @P1 STL [R1+0x1304], R121 ;  /* 0x0013047901001387 */ /* 0x0001e80000100800 */
[----:B0-----:R-:W4:Y:S04]  /*27fd0*/  LDL.LU R121, [R1+0x2758] ;  /* 0x0027580001797983 */ /* 0x001f280000300800 */
[----:B------:R-:W4:Y:S04]  /*27fe0*/  LDL.LU.64 R140, [R1+0x2750] ;  /* 0x00275000018c7983 */ /* 0x000f280000300a00 */
[----:B------:R-:W4:Y:S04]  /*27ff0*/  LDL.LU.64 R162, [R1+0x2748] ;  /* 0x0027480001a27983 */ /* 0x000f280000300a00 */
[----:B------:R-:W4:Y:S04]  /*28000*/  LDL.64 R84, [R1+0x450] ;  /* 0x0004500001547983 */ /* 0x000f280000100a00 */
[----:B------:R0:W-:Y:S04]  /*28010*/  @P0 STL [R1+0x1418], R29 ;  /* 0x0014181d01000387 */ /* 0x0001e80000100800 */
[----:B------:R-:W4:Y:S04]  /*28020*/  LDL.64 R26, [R1+0x7f8] ;  /* 0x0007f800011a7983 */ /* 0x000f280000100a00 */
[----:B0-----:R-:W4:Y:S04]  /*28030*/  LDL R29, [R1+0x1404] ;  /* 0x00140400011d7983 */ /* 0x001f280000100800 */
[----:B------:R0:W-:Y:S04]  /*28040*/  @P1 STL [R1+0x1414], R31 ;  /* 0x0014141f01001387 */ /* 0x0001e80000100800 */
[----:B0-----:R-:W4:Y:S04]  /*28050*/  LDL R31, [R1+0xe1c] ;  /* 0x000e1c00011f7983 */ /* 0x001f280000100800 */
[----:B------:R-:W-:Y:S04]  /*28060*/  @P1 STL [R1+0xe28], R33 ;  /* 0x000e282101001387 */ /* 0x000fe80000100800 */
[----:B------:R0:W-:Y:S04]  /*28070*/  @P0 STL [R1+0xe2c], R32 ;  /* 0x000e2c2001000387 */ /* 0x0001e80000100800 */
[----:B------:R-:W4:Y:S04]  /*28080*/  LDL R38, [R1+0xe18] ;  /* 0x000e180001267983 */ /* 0x000f280000100800 */
[----:B------:R-:W4:Y:S04]  /*28090*/  LDL.64 R36, [R1+0x7f0] ;  /* 0x0007f00001247983 */ /* 0x000f280000100a00 */
[----:B0-----:R-:W4:Y:S04]  /*280a0*/  LDL.64 R32, [R1+0x448] ;  /* 0x0004480001207983 */ /* 0x001f280000100a00 */
[----:B------:R-:W-:Y:S04]  /*280b0*/  @P0 STL [R1+0xf00], R42 ;  /* 0x000f002a01000387 */ /* 0x000fe80000100800 */
[----:B------:R-:W4:Y:S04]  /*280c0*/  LDL R39, [R1+0xef0] ;  /* 0x000ef00001277983 */ /* 0x000f280000100800 */
[----:B------:R0:W-:Y:S04]  /*280d0*/  @P1 STL [R1+0xefc], R43 ;  /* 0x000efc2b01001387 */ /* 0x0001e80000100800 */
[----:B0-----:R-:W4:Y:S04]  /*280e0*/  LDL.64 R42, [R1+0x440] ;  /* 0x00044000012a7983 */ /* 0x001f280000100a00 */
[----:B------:R0:W-:Y:S04]  /*280f0*/  @P0 STL [R1+0x1000], R117 ;  /* 0x0010007501000387 */ /* 0x0001e80000100800 */
[----:B0-----:R-:W4:Y:S04]  /*28100*/  LDL R117, [R1+0xeec] ;  /* 0x000eec0001757983 */ /* 0x001f280000100800 */
[----:B------:R-:W-:Y:S04]  /*28110*/  @P1 STL [R1+0xffc], R19 ;  /* 0x000ffc1301001387 */ /* 0x000fe80000100800 */
[----:B---3--:R-:W-:Y:S04]  /*28120*/  @P0 STL [R1+0xef8], R97 ;  /* 0x000ef86101000387 */ /* 0x008fe80000100800 */
[----:B------:R-:W-:Y:S04]  /*28130*/  @P0 STL [R1+0x1100], R18 ;  /* 0x0011001201000387 */ /* 0x000fe80000100800 */
[----:B--2---:R0:W-:Y:S04]  /*28140*/  @P1 STL [R1+0xe20], R96 ;  /* 0x000e206001001387 */ /* 0x0041e80000100800 */
[----:B------:R-:W-:Y:S04]  /*28150*/  @P1 STL [R1+0x10fc], R164 ;  /* 0x0010fca401001387 */ /* 0x000fe80000100800 */
[----:B----4-:R-:W2:Y:S04]  /*28160*/  @P0 LDG.E.U16 R120, desc[UR10][R128.64] ;  /* 0x0000000a80780981 */ /* 0x010ea8000c1e1500 */
[----:B0-----:R-:W3:Y:S04]  /*28170*/  LDL.64 R96, [R1+0x7e8] ;  /* 0x0007e80001607983 */ /* 0x001ee80000100a00 */
[----:B------:R-:W-:Y:S04]  /*28180*/  @P0 STL [R1+0x1200], R122 ;  /* 0x0012007a01000387 */ /* 0x000fe80000100800 */
[----:B------:R0:W-:Y:S04]  /*28190*/  @P1 STL [R1+0xef4], R111 ;  /* 0x000ef46f01001387 */ /* 0x0001e80000100800 */
[----:B------:R-:W-:Y:S04]  /*281a0*/  @P1 STL [R1+0x11fc], R90 ;  /* 0x0011fc5a01001387 */ /* 0x000fe80000100800 */
[----:B------:R-:W4:Y:S04]  /*281b0*/  @P1 LDG.E.U16 R119, desc[UR10][R124.64] ;  /* 0x0000000a7c771981 */ /* 0x000f28000c1e1500 */
[----:B------:R-:W2:Y:S04]  /*281c0*/  @P0 LDG.E.U16 R118, desc[UR10][R138.64] ;  /* 0x0000000a8a760981 */ /* 0x000ea8000c1e1500 */
[----:B0-----:R-:W3:Y:S04]  /*281d0*/  LDL R111, [R1+0xff0] ;  /* 0x000ff000016f7983 */ /* 0x001ee80000100800 */
[----:B------:R-:W-:Y:S04]  /*281e0*/  @P0 STL [R1+0x1300], R10 ;  /* 0x0013000a01000387 */ /* 0x000fe80000100800 */
[----:B------:R-:W2:Y:S04]  /*281f0*/  LDL.64 R52, [R1+0x438] ;  /* 0x0004380001347983 */ /* 0x000ea80000100a00 */
[----:B------:R-:W-:Y:S04]  /*28200*/  @P1 STL [R1+0x12fc], R11 ;  /* 0x0012fc0b01001387 */ /* 0x000fe80000100800 */
[----:B------:R0:W-:Y:S04]  /*28210*/  @P0 STL [R1+0xff8], R123 ;  /* 0x000ff87b01000387 */ /* 0x0001e80000100800 */
[----:B------:R1:W-:Y:S04]  /*28220*/  @P0 STL [R1+0x1410], R91 ;  /* 0x0014105b01000387 */ /* 0x0003e80000100800 */
[----:B0-----:R-:W2:Y:S04]  /*28230*/  LDL R123, [R1+0xfec] ;  /* 0x000fec00017b7983 */ /* 0x001ea80000100800 */
[----:B------:R0:W-:Y:S04]  /*28240*/  @P1 STL [R1+0x140c], R165 ;  /* 0x00140ca501001387 */ /* 0x0001e80000100800 */
[----:B------:R-:W4:Y:S04]  /*28250*/  LDL.64 R54, [R1+0x7e0] ;  /* 0x0007e00001367983 */ /* 0x000f280000100a00 */
[----:B------:R0:W-:Y:S04]  /*28260*/  @P0 STL [R1+0xe24], R110 ;  /* 0x000e246e01000387 */ /* 0x0001e80000100800 */
[----:B------:R-:W4:Y:S04]  /*28270*/  LDL.64 R44, [R1+0x7d8] ;  /* 0x0007d800012c7983 */ /* 0x000f280000100a00 */
[----:B------:R-:W4:Y:S04]  /*28280*/  LDL R50, [R1+0x11f0] ;  /* 0x0011f00001327983 */ /* 0x000f280000100800 */
[----:B------:R-:W4:Y:S04]  /*28290*/  LDL.64 R48, [R1+0x428] ;  /* 0x0004280001307983 */ /* 0x000f280000100a00 */
[----:B------:R-:W4:Y:S04]  /*282a0*/  LDL R51, [R1+0x11ec] ;  /* 0x0011ec0001337983 */ /* 0x000f280000100800 */
[----:B------:R-:W4:Y:S04]  /*282b0*/  LDL.64 R18, [R1+0x7d0] ;  /* 0x0007d00001127983 */ /* 0x000f280000100a00 */
[----:B------:R-:W4:Y:S04]  /*282c0*/  LDL R164, [R1+0x12f0] ;  /* 0x0012f00001a47983 */ /* 0x000f280000100800 */
[----:B------:R-:W4:Y:S04]  /*282d0*/  @P1 LDG.E.U16 R121, desc[UR10][R132.64] ;  /* 0x0000000a84791981 */ /* 0x000f28000c1e1500 */
[----:B------:R-:W4:Y:S04]  /*282e0*/  @P1 LDG.E.U16 R163, desc[UR10][R78.64] ;  /* 0x0000000a4ea31981 */ /* 0x000f28000c1e1500 */
[----:B------:R-:W4:Y:S04]  /*282f0*/  @P0 LDG.E.U16 R162, desc[UR10][R154.64] ;  /* 0x0000000a9aa20981 */ /* 0x000f28000c1e1500 */
[----:B------:R-:W4:Y:S04]  /*28300*/  @P1 LDG.E.U16 R141, desc[UR10][R156.64] ;  /* 0x0000000a9c8d1981 */ /* 0x000f28000c1e1500 */
[----:B------:R-:W4:Y:S04]  /*28310*/  @P0 LDG.E.U16 R140, desc[UR10][R152.64] ;  /* 0x0000000a988c0981 */ /* 0x000f28000c1e1500 */
[----:B------:R-:W4:Y:S04]  /*28320*/  LDL.64 R78, [R1+0x430] ;  /* 0x00043000014e7983 */ /* 0x000f280000100a00 */
[----:B------:R-:W4:Y:S04]  /*28330*/  @P1 LDG.E.U16 R29, desc[UR10][R84.64] ;  /* 0x0000000a541d1981 */ /* 0x000f28000c1e1500 */
[----:B------:R-:W4:Y:S04]  /*28340*/  LDL R154, [R1+0x10f0] ;  /* 0x0010f000019a7983 */ /* 0x000f280000100800 */
[----:B------:R-:W4:Y:S04]  /*28350*/  LDL R155, [R1+0x10ec] ;  /* 0x0010ec00019b7983 */ /* 0x000f280000100800 */
[----:B------:R-:W4:Y:S04]  /*28360*/  @P0 LDG.E.U16 R31, desc[UR10][R26.64] ;  /* 0x0000000a1a1f0981 */ /* 0x000f28000c1e1500 */
[----:B------:R-:W4:Y:S04]  /*28370*/  @P1 LDG.E.U16 R38, desc[UR10][R32.64] ;  /* 0x0000000a20261981 */ /* 0x000f28000c1e1500 */
[----:B------:R-:W4:Y:S04]  /*28380*/  @P0 LDG.E.U16 R39, desc[UR10][R36.64] ;  /* 0x0000000a24270981 */ /* 0x000f28000c1e1500 */
[----:B------:R-:W4:Y:S04]  /*28390*/  @P1 LDG.E.U16 R117, desc[UR10][R42.64] ;  /* 0x0000000a2a751981 */ /* 0x000f28000c1e1500 */
[----:B---3--:R-:W3:Y:S04]  /*283a0*/  @P0 LDG.E.U16 R111, desc[UR10][R96.64] ;  /* 0x0000000a606f0981 */ /* 0x008ee8000c1e1500 */
[----:B--2---:R-:W2:Y:S04]  /*283b0*/  @P1 LDG.E.U16 R123, desc[UR10][R52.64] ;  /* 0x0000000a347b1981 */ /* 0x004ea8000c1e1500 */
[----:B----4-:R-:W4:Y:S04]  /*283c0*/  @P0 LDG.E.U16 R50, desc[UR10][R44.64] ;  /* 0x0000000a2c320981 */ /* 0x010f28000c1e1500 */
[----:B------:R-:W4:Y:S04]  /*283d0*/  @P1 LDG.E.U16 R51, desc[UR10][R48.64] ;  /* 0x0000000a30331981 */ /* 0x000f28000c1e1500 */
[----:B------:R-:W4:Y:S04]  /*283e0*/  @P0 LDG.E.U16 R164, desc[UR10][R18.64] ;  /* 0x0000000a12a40981 */ /* 0x000f28000c1e1500 */
[----:B------:R-:W-:Y:S04]  /*283f0*/  STL [R1+0xff4], R163 ;  /* 0x000ff4a301007387 */ /* 0x000fe80000100800 */
[----:B------:R-:W4:Y:S04]  /*28400*/  LDL.64 R12, [R1+0x420] ;  /* 0x00042000010c7983 */ /* 0x000f280000100a00 */
[----:B------:R0:W-:Y:S04]  /*28410*/  STL [R1+0x10f8], R162 ;  /* 0x0010f8a201007387 */ /* 0x0001e80000100800 */
        /* <DEDUP_REMOVED lines=13> */
[----:B------:R-:W4:Y:S04]  /*284f0*/  LDL.64 R10, [R1+0x410] ;  /* 0x00041000010a7983 */ /* 0x000f280000100a00 */
[----:B------:R-:W4:Y:S04]  /*28500*/  LDL R16, [R1+0xe10] ;  /* 0x000e100001107983 */ /* 0x000f280000100800 */
[----:B------:R-:W4:Y:S04]  /*28510*/  LDL.64 R14, [R1+0x7b8] ;  /* 0x0007b800010e7983 */ /* 0x000f280000100a00 */
[----:B------:R-:W4:Y:S04]  /*28520*/  LDL R17, [R1+0xee8] ;  /* 0x000ee80001117983 */ /* 0x000f280000100800 */
[----:B------:R-:W4:Y:S04]  /*28530*/  LDL.64 R20, [R1+0x408] ;  /* 0x0004080001147983 */ /* 0x000f280000100a00 */
[----:B-1----:R-:W4:Y:S04]  /*28540*/  LDL R91, [R1+0xee4] ;  /* 0x000ee400015b7983 */ /* 0x002f280000100800 */
[----:B------:R-:W4:Y:S04]  /*28550*/  LDL.64 R22, [R1+0x7b0] ;  /* 0x0007b00001167983 */ /* 0x000f280000100a00 */
[----:B0-----:R-:W4:Y:S04]  /*28560*/  LDL R165, [R1+0xfe8] ;  /* 0x000fe80001a57983 */ /* 0x001f280000100800 */
[----:B------:R-:W4:Y:S04]  /*28570*/  LDL.64 R24, [R1+0x400] ;  /* 0x0004000001187983 */ /* 0x000f280000100a00 */
[----:B------:R-:W4:Y:S04]  /*28580*/  LDL R110, [R1+0xfe4] ;  /* 0x000fe400016e7983 */ /* 0x000f280000100800 */
[----:B------:R-:W4:Y:S04]  /*28590*/  LDL.64 R162, [R1+0x7a8] ;  /* 0x0007a80001a27983 */ /* 0x000f280000100a00 */
        /* <DEDUP_REMOVED lines=9> */
[----:B------:R-:W4:Y:S04]  /*28630*/  LDL.LU.64 R84, [R1+0x2740] ;  /* 0x0027400001547983 */ /* 0x000f280000300a00 */
[----:B------:R0:W-:Y:S04]  /*28640*/  @P1 STL [R1+0x1404], R29 ;  /* 0x0014041d01001387 */ /* 0x0001e80000100800 */
[----:B------:R-:W4:Y:S04]  /*28650*/  @P0 LDG.E.U16 R154, desc[UR10][R54.64] ;  /* 0x0000000a369a0981 */ /* 0x000f28000c1e1500 */
[----:B------:R-:W4:Y:S04]  /*28660*/  @P1 LDG.E.U16 R155, desc[UR10][R78.64] ;  /* 0x0000000a4e9b1981 */ /* 0x000f28000c1e1500 */
[----:B0-----:R-:W4:Y:S04]  /*28670*/  LDL.LU R29, [R1+0x2738] ;  /* 0x00273800011d7983 */ /* 0x001f280000300800 */
[----:B------:R-:W4:Y:S04]  /*28680*/  LDL.LU.64 R26, [R1+0x2730] ;  /* 0x00273000011a7983 */ /* 0x000f280000300a00 */
[----:B------:R0:W-:Y:S04]  /*28690*/  @P0 STL [R1+0xe1c], R31 ;  /* 0x000e1c1f01000387 */ /* 0x0001e80000100800 */
        /* <DEDUP_REMOVED lines=11> */
[----:B---3--:R0:W-:Y:S04]  /*28750*/  @P0 STL [R1+0xff0], R111 ;  /* 0x000ff06f01000387 */ /* 0x0081e80000100800 */
[----:B0-----:R-:W3:Y:S04]  /*28760*/  LDL.LU R111, [R1+0x26e8] ;  /* 0x0026e800016f7983 */ /* 0x001ee80000300800 */
[----:B------:R-:W3:Y:S04]  /*28770*/  LDL.LU.64 R52, [R1+0x26e0] ;  /* 0x0026e00001347983 */ /* 0x000ee80000300a00 */
[----:B--2---:R0:W-:Y:S04]  /*28780*/  @P1 STL [R1+0xfec], R123 ;  /* 0x000fec7b01001387 */ /* 0x0041e80000100800 */
[----:B0-----:R-:W2:Y:S04]  /*28790*/  LDL.LU R123, [R1+0x26d8] ;  /* 0x0026d800017b7983 */ /* 0x001ea80000300800 */
[----:B------:R-:W2:Y:S04]  /*287a0*/  LDL.LU.64 R54, [R1+0x26d0] ;  /* 0x0026d00001367983 */ /* 0x000ea80000300a00 */
[----:B----4-:R-:W4:Y:S04]  /*287b0*/  @P1 LDG.E.U16 R122, desc[UR10][R12.64] ;  /* 0x0000000a0c7a1981 */ /* 0x010f28000c1e1500 */
        /* <DEDUP_REMOVED lines=10> */
[----:B------:R-:W4:Y:S04]  /*28860*/  LDL.LU.64 R78, [R1+0x26c0] ;  /* 0x0026c000014e7983 */ /* 0x000f280000300a00 */
[----:B------:R0:W-:Y:S04]  /*28870*/  @P1 STL [R1+0x10ec], R155 ;  /* 0x0010ec9b01001387 */ /* 0x0001e80000100800 */
[----:B0-----:R-:W4:Y:S04]  /*28880*/  LDL.LU R155, [R1+0x26bc] ;  /* 0x0026bc00019b7983 */ /* 0x001f280000300800 */
[----:B---3--:R-:W3:Y:S04]  /*28890*/  @P1 LDG.E.U16 R111, desc[UR10][R140.64] ;  /* 0x0000000a8c6f1981 */ /* 0x008ee8000c1e1500 */
[----:B------:R-:W3:Y:S04]  /*288a0*/  @P1 LDG.E.U16 R52, desc[UR10][R118.64] ;  /* 0x0000000a76341981 */ /* 0x000ee8000c1e1500 */
[----:B------:R-:W3:Y:S04]  /*288b0*/  @P0 LDG.E.U16 R53, desc[UR10][R138.64] ;  /* 0x0000000a8a350981 */ /* 0x000ee8000c1e1500 */
[----:B------:R-:W3:Y:S04]  /*288c0*/  LDL.64 R118, [R1+0x780] ;  /* 0x0007800001767983 */ /* 0x000ee80000100a00 */
[----:B--2---:R-:W2:Y:S04]  /*288d0*/  @P0 LDG.E.U16 R123, desc[UR10][R152.64] ;  /* 0x0000000a987b0981 */ /* 0x004ea8000c1e1500 */
[----:B------:R-:W2:Y:S04]  /*288e0*/  @P0 LDG.E.U16 R55, desc[UR10][R128.64] ;  /* 0x0000000a80370981 */ /* 0x000ea8000c1e1500 */
[----:B------:R-:W2:Y:S04]  /*288f0*/  @P1 LDG.E.U16 R54, desc[UR10][R124.64] ;  /* 0x0000000a7c361981 */ /* 0x000ea8000c1e1500 */
[----:B----4-:R-:W4:Y:S04]  /*28900*/  @P1 LDG.E.U16 R154, desc[UR10][R156.64] ;  /* 0x0000000a9c9a1981 */ /* 0x010f28000c1e1500 */
[----:B------:R-:W2:Y:S04]  /*28910*/  @P0 LDG.E.U16 R79, desc[UR10][R132.64] ;  /* 0x0000000a844f0981 */ /* 0x000ea8000c1e1500 */
[----:B------:R-:W2:Y:S04]  /*28920*/  @P1 LDG.E.U16 R78, desc[UR10][R120.64] ;  /* 0x0000000a784e1981 */ /* 0x000ea8000c1e1500 */
[----:B------:R-:W2:Y:S04]  /*28930*/  @P0 LDG.E.U16 R155, desc[UR10][R162.64] ;  /* 0x0000000aa29b0981 */ /* 0x000ea8000c1e1500 */
[----:B---3--:R-:W-:Y:S04]  /*28940*/  STL [R1+0x11e4], R111 ;  /* 0x0011e46f01007387 */ /* 0x008fe80000100800 */
[----:B------:R0:W-:Y:S04]  /*28950*/  @P1 STL [R1+0xfe4], R110 ;  /* 0x000fe46e01001387 */ /* 0x0001e80000100800 */
[----:B------:R-:W3:Y:S04]  /*28960*/  LDL.64 R44, [R1+0x778] ;  /* 0x00077800012c7983 */ /* 0x000ee80000100a00 */
[----:B------:R-:W3:Y:S04]  /*28970*/  LDL.64 R48, [R1+0x3c8] ;  /* 0x0003c80001307983 */ /* 0x000ee80000100a00 */
[----:B------:R-:W3:Y:S04]  /*28980*/  LDL R19, [R1+0xfdc] ;  /* 0x000fdc0001137983 */ /* 0x000ee80000100800 */
[----:B0-----:R-:W3:Y:S04]  /*28990*/  LDL.64 R110, [R1+0x3d0] ;  /* 0x0003d000016e7983 */ /* 0x001ee80000100a00 */
[----:B------:R-:W-:Y:S04]  /*289a0*/  @P1 STL [R1+0x11ec], R51 ;  /* 0x0011ec3301001387 */ /* 0x000fe80000100800 */
[----:B------:R0:W-:Y:S04]  /*289b0*/  @P0 STL [R1+0x11f0], R50 ;  /* 0x0011f03201000387 */ /* 0x0001e80000100800 */
[----:B------:R-:W3:Y:S04]  /*289c0*/  LDL R18, [R1+0x10e0] ;  /* 0x0010e00001127983 */ /* 0x000ee80000100800 */
[----:B------:R-:W3:Y:S04]  /*289d0*/  LDL.64 R12, [R1+0x3c0] ;  /* 0x0003c000010c7983 */ /* 0x000ee80000100a00 */
[----:B------:R-:W3:Y:S04]  /*289e0*/  @P0 LDG.E.U16 R97, desc[UR10][R118.64] ;  /* 0x0000000a76610981 */ /* 0x000ee8000c1e1500 */
[----:B0-----:R-:W3:Y:S04]  /*289f0*/  LDL.64 R50, [R1+0x770] ;  /* 0x0007700001327983 */ /* 0x001ee80000100a00 */
[----:B------:R0:W-:Y:S04]  /*28a00*/  @P0 STL [R1+0x1400], R90 ;  /* 0x0014005a01000387 */ /* 0x0001e80000100800 */
[----:B0-----:R-:W3:Y:S04]  /*28a10*/  LDL R90, [R1+0x10dc] ;  /* 0x0010dc00015a7983 */ /* 0x001ee80000100800 */
[----:B------:R-:W-:Y:S04]  /*28a20*/  @P0 STL [R1+0x12f0], R164 ;  /* 0x0012f0a401000387 */ /* 0x000fe80000100800 */
[----:B------:R-:W3:Y:S04]  /*28a30*/  LDL.64 R4, [R1+0x768] ;  /* 0x0007680001047983 */ /* 0x000ee80000100a00 */
[----:B------:R-:W-:Y:S04]  /*28a40*/  @P1 STL [R1+0x12ec], R122 ;  /* 0x0012ec7a01001387 */ /* 0x000fe80000100800 */
[----:B------:R-:W3:Y:S04]  /*28a50*/  LDL R10, [R1+0x11e0] ;  /* 0x0011e000010a7983 */ /* 0x000ee80000100800 */
[----:B------:R-:W-:Y:S04]  /*28a60*/  @P0 STL [R1+0xe14], R9 ;  /* 0x000e140901000387 */ /* 0x000fe80000100800 */
[----:B------:R0:W-:Y:S04]  /*28a70*/  @P1 STL [R1+0x13fc], R8 ;  /* 0x0013fc0801001387 */ /* 0x0001e80000100800 */
[----:B------:R-:W3:Y:S04]  /*28a80*/  LDL R11, [R1+0x11dc] ;  /* 0x0011dc00010b7983 */ /* 0x000ee80000100800 */
[----:B------:R-:W3:Y:S04]  /*28a90*/  LDL.64 R14, [R1+0x760] ;  /* 0x00076000010e7983 */ /* 0x000ee80000100a00 */
[----:B------:R-:W3:Y:S04]  /*28aa0*/  LDL R20, [R1+0x12e0] ;  /* 0x0012e00001147983 */ /* 0x000ee80000100800 */
[----:B0-----:R-:W3:Y:S04]  /*28ab0*/  LDL.64 R8, [R1+0x3b8] ;  /* 0x0003b80001087983 */ /* 0x001ee80000100a00 */
[----:B------:R-:W-:Y:S04]  /*28ac0*/  @P1 STL [R1+0xe10], R16 ;  /* 0x000e101001001387 */ /* 0x000fe80000100800 */
[----:B------:R0:W-:Y:S04]  /*28ad0*/  @P0 STL [R1+0xee8], R17 ;  /* 0x000ee81101000387 */ /* 0x0001e80000100800 */
[----:B------:R-:W3:Y:S04]  /*28ae0*/  LDL R21, [R1+0x12dc] ;  /* 0x0012dc0001157983 */ /* 0x000ee80000100800 */
[----:B0-----:R-:W3:Y:S04]  /*28af0*/  LDL.64 R16, [R1+0x3b0] ;  /* 0x0003b00001107983 */ /* 0x001ee80000100a00 */
[----:B------:R0:W-:Y:S04]  /*28b00*/  @P1 STL [R1+0xee4], R91 ;  /* 0x000ee45b01001387 */ /* 0x0001e80000100800 */
[----:B------:R-:W3:Y:S04]  /*28b10*/  LDL.64 R22, [R1+0x758] ;  /* 0x0007580001167983 */ /* 0x000ee80000100a00 */
[----:B------:R1:W-:Y:S04]  /*28b20*/  @P0 STL [R1+0xfe8], R165 ;  /* 0x000fe8a501000387 */ /* 0x0003e80000100800 */
[----:B------:R-:W3:Y:S04]  /*28b30*/  LDL.64 R24, [R1+0x3a8] ;  /* 0x0003a80001187983 */ /* 0x000ee80000100a00 */
[----:B0-----:R-:W3:Y:S04]  /*28b40*/  LDL R91, [R1+0x13f0] ;  /* 0x0013f000015b7983 */ /* 0x001ee80000100800 */
[----:B-1----:R-:W3:Y:S04]  /*28b50*/  LDL R165, [R1+0x13ec] ;  /* 0x0013ec0001a57983 */ /* 0x002ee80000100800 */
[----:B--2---:R-:W-:Y:S04]  /*28b60*/  STL [R1+0x10e8], R155 ;  /* 0x0010e89b01007387 */ /* 0x004fe80000100800 */
[----:B------:R-:W2:Y:S04]  /*28b70*/  LDL.64 R6, [R1+0x750] ;  /* 0x0007500001067983 */ /* 0x000ea80000100a00 */
[----:B----4-:R-:W-:Y:S04]  /*28b80*/  STL [R1+0x10e4], R154 ;  /* 0x0010e49a01007387 */ /* 0x010fe80000100800 */
[----:B------:R-:W2:Y:S04]  /*28b90*/  LDL R164, [R1+0xe04] ;  /* 0x000e040001a47983 */ /* 0x000ea80000100800 */
[----:B------:R0:W-:Y:S04]  /*28ba0*/  STL [R1+0x11e8], R123 ;  /* 0x0011e87b01007387 */ /* 0x0001e80000100800 */
[----:B------:R-:W4:Y:S04]  /*28bb0*/  LDL.64 R2, [R1+0x3a0] ;  /* 0x0003a00001027983 */ /* 0x000f280000100a00 */
[----:B------:R-:W4:Y:S04]  /*28bc0*/  LDL.64 R162, [R1+0x398] ;  /* 0x0003980001a27983 */ /* 0x000f280000100a00 */
[----:B0-----:R-:W4:Y:S04]  /*28bd0*/  LDL.64 R122, [R1+0x748] ;  /* 0x00074800017a7983 */ /* 0x001f280000100a00 */
[----:B------:R-:W-:Y:S04]  /*28be0*/  STL [R1+0x12e8], R79 ;  /* 0x0012e84f01007387 */ /* 0x000fe80000100800 */
[----:B------:R-:W-:Y:S04]  /*28bf0*/  STL [R1+0xe08], R52 ;  /* 0x000e083401007387 */ /* 0x000fe80000100800 */
[----:B------:R-:W-:Y:S04]  /*28c00*/  STL [R1+0x12e4], R78 ;  /* 0x0012e44e01007387 */ /* 0x000fe80000100800 */
[----:B------:R0:W-:Y:S04]  /*28c10*/  STL [R1+0xe0c], R53 ;  /* 0x000e0c3501007387 */ /* 0x0001e80000100800 */
[----:B------:R-:W-:Y:S04]  /*28c20*/  STL [R1+0x13f8], R55 ;  /* 0x0013f83701007387 */ /* 0x000fe80000100800 */
[----:B0-----:R-:W4:Y:S04]  /*28c30*/  LDL.64 R52, [R1+0x740] ;  /* 0x0007400001347983 */ /* 0x001f280000100a00 */
[----:B------:R0:W-:Y:S04]  /*28c40*/  STL [R1+0x13f4], R54 ;  /* 0x0013f43601007387 */ /* 0x0001e80000100800 */
[----:B------:R-:W4:Y:S04]  /*28c50*/  LDL.64 R156, [R1+0x738] ;  /* 0x00073800019c7983 */ /* 0x000f280000100a00 */
[----:B------:R-:W4:Y:S04]  /*28c60*/  LDL.64 R78, [R1+0x388] ;  /* 0x00038800014e7983 */ /* 0x000f280000100a00 */
[----:B------:R-:W4:Y:S04]  /*28c70*/  LDL.64 R154, [R1+0x730] ;  /* 0x00073000019a7983 */ /* 0x000f280000100a00 */
[----:B------:R-:W4:Y:S04]  /*28c80*/  LDL.64 R152, [R1+0x380] ;  /* 0x0003800001987983 */ /* 0x000f280000100a00 */
[----:B------:R-:W4:Y:S04]  /*28c90*/  LDL.64 R140, [R1+0x728] ;  /* 0x00072800018c7983 */ /* 0x000f280000100a00 */
[----:B------:R-:W4:Y:S04]  /*28ca0*/  LDL.64 R132, [R1+0x378] ;  /* 0x0003780001847983 */ /* 0x000f280000100a00 */
[----:B------:R-:W4:Y:S04]  /*28cb0*/  LDL.64 R120, [R1+0x720] ;  /* 0x0007200001787983 */ /* 0x000f280000100a00 */
[----:B0-----:R-:W4:Y:S04]  /*28cc0*/  LDL.64 R54, [R1+0x390] ;  /* 0x0003900001367983 */ /* 0x001f280000100a00 */
[----:B------:R-:W4:Y:S04]  /*28cd0*/  LDL.64 R128, [R1+0x370] ;  /* 0x0003700001807983 */ /* 0x000f280000100a00 */
[----:B------:R-:W4:Y:S04]  /*28ce0*/  LDL.64 R124, [R1+0x718] ;  /* 0x00071800017c7983 */ /* 0x000f280000100a00 */
[----:B------:R-:W4:Y:S04]  /*28cf0*/  LDL.64 R138, [R1+0x368] ;  /* 0x00036800018a7983 */ /* 0x000f280000100a00 */
[----:B------:R-:W4:Y:S04]  /*28d00*/  LDL.64 R118, [R1+0x710] ;  /* 0x0007100001767983 */ /* 0x000f280000100a00 */
[----:B---3--:R-:W3:Y:S04]  /*28d10*/  @P1 LDG.E.U16 R19, desc[UR10][R48.64] ;  /* 0x0000000a30131981 */ /* 0x008ee8000c1e1500 */
[----:B------:R-:W3:Y:S04]  /*28d20*/  @P1 LDG.E.U16 R96, desc[UR10][R110.64] ;  /* 0x0000000a6e601981 */ /* 0x000ee8000c1e1500 */
[----:B------:R-:W3:Y:S04]  /*28d30*/  LDL.LU R110, [R1+0x26b8] ;  /* 0x0026b800016e7983 */ /* 0x000ee80000300800 */
        /* <DEDUP_REMOVED lines=10> */
[----:B------:R-:W-:Y:S04]  /*28de0*/  STL [R1+0xedc], R96 ;  /* 0x000edc6001007387 */ /* 0x000fe80000100800 */
[----:B------:R0:W-:Y:S04]  /*28df0*/  STL [R1+0xee0], R97 ;  /* 0x000ee06101007387 */ /* 0x0001e80000100800 */
[----:B0-----:R-:W2:Y:S04]  /*28e00*/  LDL.64 R96, [R1+0x360] ;  /* 0x0003600001607983 */ /* 0x001ea80000100a00 */
[----:B------:R-:W2:Y:S04]  /*28e10*/  LDL.LU.64 R44, [R1+0x26b0] ;  /* 0x0026b000012c7983 */ /* 0x000ea80000300a00 */
[----:B---3--:R0:W-:Y:S04]  /*28e20*/  STL [R1+0xfe0], R110 ;  /* 0x000fe06e01007387 */ /* 0x0081e80000100800 */
[----:B0-----:R-:W3:Y:S04]  /*28e30*/  LDL.64 R110, [R1+0x708] ;  /* 0x00070800016e7983 */ /* 0x001ee80000100a00 */
[----:B------:R-:W2:Y:S04]  /*28e40*/  LDL.LU.64 R48, [R1+0x26a8] ;  /* 0x0026a80001307983 */ /* 0x000ea80000300a00 */
[----:B------:R0:W-:Y:S04]  /*28e50*/  @P1 STL [R1+0xfdc], R19 ;  /* 0x000fdc1301001387 */ /* 0x0001e80000100800 */
[----:B0-----:R-:W2:Y:S04]  /*28e60*/  LDL.LU R19, [R1+0x26a0] ;  /* 0x0026a00001137983 */ /* 0x001ea80000300800 */
[----:B------:R-:W2:Y:S04]  /*28e70*/  LDL.LU.64 R50, [R1+0x2698] ;  /* 0x0026980001327983 */ /* 0x000ea80000300a00 */
[----:B----4-:R0:W-:Y:S04]  /*28e80*/  @P0 STL [R1+0x10e0], R18 ;  /* 0x0010e01201000387 */ /* 0x0101e80000100800 */
[----:B0-----:R-:W4:Y:S04]  /*28e90*/  LDL.LU R18, [R1+0x2690] ;  /* 0x0026900001127983 */ /* 0x001f280000300800 */
[----:B------:R-:W2:Y:S04]  /*28ea0*/  LDL.LU.64 R12, [R1+0x2688] ;  /* 0x00268800010c7983 */ /* 0x000ea80000300a00 */
[----:B------:R0:W-:Y:S04]  /*28eb0*/  @P1 STL [R1+0x10dc], R90 ;  /* 0x0010dc5a01001387 */ /* 0x0001e80000100800 */
[----:B0-----:R-:W2:Y:S04]  /*28ec0*/  LDL.LU R90, [R1+0x2680] ;  /* 0x00268000015a7983 */ /* 0x001ea80000300800 */
[----:B------:R-:W3:Y:S04]  /*28ed0*/  LDL.LU.64 R4, [R1+0x2678] ;  /* 0x0026780001047983 */ /* 0x000ee80000300a00 */
        /* <DEDUP_REMOVED lines=17> */
[----:B---3--:R-:W3:Y:S04]  /*28ff0*/  @P0 LDG.E.U16 R4, desc[UR10][R110.64] ;  /* 0x0000000a6e040981 */ /* 0x008ee8000c1e1500 */
[----:B--2---:R-:W2:Y:S04]  /*29000*/  @P1 LDG.E.U16 R5, desc[UR10][R96.64] ;  /* 0x0000000a60051981 */ /* 0x004ea8000c1e1500 */
[----:B----4-:R-:W4:Y:S04]  /*29010*/  @P0 LDG.E.U16 R10, desc[UR10][R124.64] ;  /* 0x0000000a7c0a0981 */ /* 0x010f28000c1e1500 */
        /* <DEDUP_REMOVED lines=14> */
[----:B------:R-:W2:Y:S04]  /*29100*/  LDL.64 R122, [R1+0x358] ;  /* 0x00035800017a7983 */ /* 0x000ea80000100a00 */
[----:B------:R-:W3:Y:S04]  /*29110*/  @P1 LDG.E.U16 R165, desc[UR10][R2.64] ;  /* 0x0000000a02a51981 */ /* 0x000ee8000c1e1500 */
[----:B--2---:R-:W2:Y:S04]  /*29120*/  @P1 LDG.E.U16 R90, desc[UR10][R122.64] ;  /* 0x0000000a7a5a1981 */ /* 0x004ea8000c1e1500 */
[----:B---3--:R-:W-:Y:S04]  /*29130*/  STL [R1+0xe00], R165 ;  /* 0x000e00a501007387 */ /* 0x008fe80000100800 */
[----:B------:R0:W-:Y:S04]  /*29140*/  @P0 STL [R1+0xe04], R164 ;  /* 0x000e04a401000387 */ /* 0x0001e80000100800 */
[----:B------:R-:W3:Y:S04]  /*29150*/  LDL.64 R2, [R1+0x350] ;  /* 0x0003500001027983 */ /* 0x000ee80000100a00 */
[----:B------:R-:W3:Y:S04]  /*29160*/  LDL.64 R6, [R1+0x6f8] ;  /* 0x0006f80001067983 */ /* 0x000ee80000100a00 */
[----:B------:R-:W3:Y:S04]  /*29170*/  LDL.64 R162, [R1+0x348] ;  /* 0x0003480001a27983 */ /* 0x000ee80000100a00 */
[----:B0-----:R-:W3:Y:S04]  /*29180*/  LDL.64 R164, [R1+0x700] ;  /* 0x0007000001a47983 */ /* 0x001ee80000100a00 */
[----:B------:R-:W-:Y:S04]  /*29190*/  STL [R1+0xfd0], R4 ;  /* 0x000fd00401007387 */ /* 0x000fe80000100800 */
[----:B------:R0:W-:Y:S04]  /*291a0*/  STL [R1+0xecc], R5 ;  /* 0x000ecc0501007387 */ /* 0x0001e80000100800 */
[----:B0-----:R-:W3:Y:S04]  /*291b0*/  LDL.64 R4, [R1+0x6f0] ;  /* 0x0006f00001047983 */ /* 0x001ee80000100a00 */
[----:B------:R-:W-:Y:S04]  /*291c0*/  STL [R1+0xed0], R8 ;  /* 0x000ed00801007387 */ /* 0x000fe80000100800 */
[----:B------:R0:W-:Y:S04]  /*291d0*/  STL [R1+0xdf8], R9 ;  /* 0x000df80901007387 */ /* 0x0001e80000100800 */
[----:B0-----:R-:W3:Y:S04]  /*291e0*/  LDL.64 R8, [R1+0x340] ;  /* 0x0003400001087983 */ /* 0x001ee80000100a00 */
[----:B----4-:R-:W-:Y:S04]  /*291f0*/  STL [R1+0xdfc], R10 ;  /* 0x000dfc0a01007387 */ /* 0x010fe80000100800 */
[----:B------:R0:W-:Y:S04]  /*29200*/  STL [R1+0x13e4], R11 ;  /* 0x0013e40b01007387 */ /* 0x0001e80000100800 */
[----:B0-----:R-:W4:Y:S04]  /*29210*/  LDL.64 R10, [R1+0x6e8] ;  /* 0x0006e800010a7983 */ /* 0x001f280000100a00 */
[----:B------:R-:W-:Y:S04]  /*29220*/  STL [R1+0x13e8], R14 ;  /* 0x0013e80e01007387 */ /* 0x000fe80000100800 */
[----:B------:R-:W-:Y:S04]  /*29230*/  STL [R1+0xed8], R91 ;  /* 0x000ed85b01007387 */ /* 0x000fe80000100800 */
[----:B------:R0:W-:Y:S04]  /*29240*/  STL [R1+0x12d4], R15 ;  /* 0x0012d40f01007387 */ /* 0x0001e80000100800 */
[----:B------:R-:W-:Y:S04]  /*29250*/  STL [R1+0xed4], R25 ;  /* 0x000ed41901007387 */ /* 0x000fe80000100800 */
[----:B0-----:R-:W4:Y:S04]  /*29260*/  LDL.64 R14, [R1+0x338] ;  /* 0x00033800010e7983 */ /* 0x001f280000100a00 */
[----:B------:R-:W-:Y:S04]  /*29270*/  STL [R1+0xfd8], R24 ;  /* 0x000fd81801007387 */ /* 0x000fe80000100800 */
[----:B------:R-:W-:Y:S04]  /*29280*/  STL [R1+0x12d8], R16 ;  /* 0x0012d81001007387 */ /* 0x000fe80000100800 */
[----:B------:R-:W-:Y:S04]  /*29290*/  STL [R1+0xfd4], R23 ;  /* 0x000fd41701007387 */ /* 0x000fe80000100800 */
[----:B------:R0:W-:Y:S04]  /*292a0*/  STL [R1+0x11d4], R17 ;  /* 0x0011d41101007387 */ /* 0x0001e80000100800 */
[----:B------:R1:W-:Y:S04]  /*292b0*/  STL [R1+0x10d8], R22 ;  /* 0x0010d81601007387 */ /* 0x0003e80000100800 */
[----:B0-----:R-:W4:Y:S04]  /*292c0*/  LDL.64 R16, [R1+0x6e0] ;  /* 0x0006e00001107983 */ /* 0x001f280000100a00 */
[----:B------:R-:W-:Y:S04]  /*292d0*/  STL [R1+0x10d4], R21 ;  /* 0x0010d41501007387 */ /* 0x000fe80000100800 */
[----:B------:R0:W-:Y:S04]  /*292e0*/  STL [R1+0x11d8], R20 ;  /* 0x0011d81401007387 */ /* 0x0001e80000100800 */
[----:B-1----:R-:W4:Y:S04]  /*292f0*/  LDL.64 R22, [R1+0x6d8] ;  /* 0x0006d80001167983 */ /* 0x002f280000100a00 */
        /* <DEDUP_REMOVED lines=17> */
[----:B------:R-:W4:Y:S04]  /*29410*/  LDL.LU R122, [R1+0x261c] ;  /* 0x00261c00017a7983 */ /* 0x000f280000300800 */
[----:B--2---:R0:W-:Y:S04]  /*29420*/  STL [R1+0xfcc], R90 ;  /* 0x000fcc5a01007387 */ /* 0x0041e80000100800 */
[----:B0-----:R-:W2:Y:S01]  /*29430*/  LDL.64 R90, [R1+0x2e8] ;  /* 0x0002e800015a7983 */ /* 0x001ea20000100a00 */
[----:B------:R-:W-:-:S02]  /*29440*/  PRMT R28, RZ, 0x7610, R28 ;  /* 0x00007610ff1c7816 */ /* 0x000fc4000000001c */
[----:B------:R-:W-:Y:S01]  /*29450*/  PRMT R30, RZ, 0x7610, R30 ;  /* 0x00007610ff1e7816 */ /* 0x000fe2000000001e */
[----:B---3--:R-:W3:Y:S04]  /*29460*/  @P1 LDG.E.U16 R12, desc[UR10][R8.64] ;  /* 0x0000000a080c1981 */ /* 0x008ee8000c1e1500 */
[----:B----4-:R-:W4:Y:S04]  /*29470*/  @P0 LDG.E.U16 R13, desc[UR10][R10.64] ;  /* 0x0000000a0a0d0981 */ /* 0x010f28000c1e1500 */
        /* <DEDUP_REMOVED lines=21> */
[----:B------:R-:W4:Y:S04]  /*295d0*/  LDL.LU R164, [R1+0x2618] ;  /* 0x0026180001a47983 */ /* 0x000f280000300800 */
[----:B--2---:R-:W2:Y:S04]  /*295e0*/  @P1 LDG.E.U16 R29, desc[UR10][R90.64] ;  /* 0x0000000a5a1d1981 */ /* 0x004ea8000c1e1500 */
[----:B---3--:R0:W-:Y:S04]  /*295f0*/  STL [R1+0x10d0], R122 ;  /* 0x0010d07a01007387 */ /* 0x0081e80000100800 */
[----:B0-----:R-:W3:Y:S04]  /*29600*/  LDL.64 R122, [R1+0x690] ;  /* 0x00069000017a7983 */ /* 0x001ee80000100a00 */
[----:B----4-:R-:W4:Y:S04]  /*29610*/  @P1 LDG.E.U16 R164, desc[UR10][R2.64] ;  /* 0x0000000a02a41981 */ /* 0x010f28000c1e1500 */
[----:B------:R-:W2:Y:S04]  /*29620*/  LDL.LU.64 R2, [R1+0x2610] ;  /* 0x0026100001027983 */ /* 0x000ea80000300a00 */
[----:B---3--:R-:W3:Y:S04]  /*29630*/  @P0 LDG.E.U16 R28, desc[UR10][R122.64] ;  /* 0x0000000a7a1c0981 */ /* 0x008ee8000c1e1500 */
[----:B----4-:R0:W-:Y:S04]  /*29640*/  STL [R1+0x10cc], R164 ;  /* 0x0010cca401007387 */ /* 0x0101e80000100800 */
[----:B0-----:R-:W4:Y:S04]  /*29650*/  LDL.64 R164, [R1+0x2e0] ;  /* 0x0002e00001a47983 */ /* 0x001f280000100a00 */
[----:B--2---:R-:W2:Y:S04]  /*29660*/  @P0 LDG.E.U16 R3, desc[UR10][R6.64] ;  /* 0x0000000a06030981 */ /* 0x004ea8000c1e1500 */
[----:B------:R-:W2:Y:S04]  /*29670*/  LDL.LU.64 R6, [R1+0x2608] ;  /* 0x0026080001067983 */ /* 0x000ea80000300a00 */
[----:B----4-:R-:W4:Y:S04]  /*29680*/  @P1 LDG.E.U16 R30, desc[UR10][R164.64] ;  /* 0x0000000aa41e1981 */ /* 0x010f28000c1e1500 */
[----:B--2---:R-:W2:Y:S04]  /*29690*/  @P1 LDG.E.U16 R6, desc[UR10][R162.64] ;  /* 0x0000000aa2061981 */ /* 0x004ea8000c1e1500 */
[----:B------:R-:W3:Y:S04]  /*296a0*/  @P0 LDG.E.U16 R7, desc[UR10][R4.64] ;  /* 0x0000000a04070981 */ /* 0x000ee8000c1e1500 */
[----:B------:R0:W-:Y:S04]  /*296b0*/  STL [R1+0x11d0], R3 ;  /* 0x0011d00301007387 */ /* 0x0001e80000100800 */
[----:B0-----:R-:W3:Y:S04]  /*296c0*/  LDL.LU R3, [R1+0x2600] ;  /* 0x0026000001037983 */ /* 0x001ee80000300800 */
[----:B------:R-:W4:Y:S04]  /*296d0*/  LDL.LU.64 R162, [R1+0x25f8] ;  /* 0x0025f80001a27983 */ /* 0x000f280000300a00 */
[----:B--2---:R0:W-:Y:S04]  /*296e0*/  STL [R1+0x11cc], R6 ;  /* 0x0011cc0601007387 */ /* 0x0041e80000100800 */
[----:B0-----:R-:W2:Y:S04]  /*296f0*/  LDL.LU R6, [R1+0x25f0] ;  /* 0x0025f00001067983 */ /* 0x001ea80000300800 */
[----:B------:R-:W2:Y:S04]  /*29700*/  LDL.LU.64 R4, [R1+0x25e8] ;  /* 0x0025e80001047983 */ /* 0x000ea80000300a00 */
[----:B---3--:R0:W-:Y:S04]  /*29710*/  STL [R1+0x12d0], R7 ;  /* 0x0012d00701007387 */ /* 0x0081e80000100800 */
[----:B0-----:R-:W2:Y:S04]  /*29720*/  LDL.LU R7, [R1+0x25e0] ;  /* 0x0025e00001077983 */ /* 0x001ea80000300800 */
[----:B------:R-:W3:Y:S04]  /*29730*/  LDL.LU.64 R8, [R1+0x25d8] ;  /* 0x0025d80001087983 */ /* 0x000ee80000300a00 */
[----:B------:R0:W-:Y:S04]  /*29740*/  STL [R1+0x12cc], R12 ;  /* 0x0012cc0c01007387 */ /* 0x0001e80000100800 */
[----:B0-----:R-:W2:Y:S04]  /*29750*/  LDL.LU R12, [R1+0x25d0] ;  /* 0x0025d000010c7983 */ /* 0x001ea80000300800 */
[----:B------:R-:W2:Y:S04]  /*29760*/  LDL.LU.64 R10, [R1+0x25c8] ;  /* 0x0025c800010a7983 */ /* 0x000ea80000300a00 */
        /* <DEDUP_REMOVED lines=9> */
[----:B------:R-:W2:Y:S04]  /*29800*/  LDL.LU.64 R22, [R1+0x2590] ;  /* 0x0025900001167983 */ /* 0x000ea80000300a00 */
[----:B------:R-:W2:Y:S04]  /*29810*/  LDL.LU.64 R24, [R1+0x2588] ;  /* 0x0025880001187983 */ /* 0x000ea80000300a00 */
[----:B------:R-:W-:Y:S04]  /*29820*/  STL [R1+0xfc0], R26 ;  /* 0x000fc01a01007387 */ /* 0x000fe80000100800 */
[----:B------:R0:W-:Y:S04]  /*29830*/  STL [R1+0xebc], R27 ;  /* 0x000ebc1b01007387 */ /* 0x0001e80000100800 */
[----:B------:R-:W2:Y:S04]  /*29840*/  LDL.64 R90, [R1+0x2d8] ;  /* 0x0002d800015a7983 */ /* 0x000ea80000100a00 */
[----:B0-----:R-:W3:Y:S04]  /*29850*/  LDL.64 R26, [R1+0x688] ;  /* 0x00068800011a7983 */ /* 0x001ee80000100a00 */
[----:B------:R-:W-:Y:S04]  /*29860*/  STL [R1+0x10c0], R28 ;  /* 0x0010c01c01007387 */ /* 0x000fe80000100800 */
[----:B------:R0:W-:Y:S04]  /*29870*/  STL [R1+0xfbc], R29 ;  /* 0x000fbc1d01007387 */ /* 0x0001e80000100800 */
[----:B0-----:R-:W3:Y:S04]  /*29880*/  LDL.64 R28, [R1+0x680] ;  /* 0x00068000011c7983 */ /* 0x001ee80000100a00 */
[----:B----4-:R-:W-:Y:S04]  /*29890*/  STL [R1+0x10bc], R30 ;  /* 0x0010bc1e01007387 */ /* 0x010fe80000100800 */
[----:B------:R0:W-:Y:S04]  /*298a0*/  STL [R1+0xec0], R31 ;  /* 0x000ec01f01007387 */ /* 0x0001e80000100800 */
[----:B------:R-:W-:Y:S04]  /*298b0*/  STL [R1+0xdf0], R117 ;  /* 0x000df07501007387 */ /* 0x000fe80000100800 */
[----:B0-----:R-:W4:Y:S04]  /*298c0*/  LDL.64 R30, [R1+0x2d0] ;  /* 0x0002d000011e7983 */ /* 0x001f280000100a00 */
[----:B------:R-:W-:Y:S04]  /*298d0*/  STL [R1+0xde8], R32 ;  /* 0x000de82001007387 */ /* 0x000fe80000100800 */
[----:B------:R-:W-:Y:S04]  /*298e0*/  STL [R1+0xec8], R51 ;  /* 0x000ec83301007387 */ /* 0x000fe80000100800 */
[----:B------:R0:W-:Y:S04]  /*298f0*/  STL [R1+0xdec], R33 ;  /* 0x000dec2101007387 */ /* 0x0001e80000100800 */
[----:B0-----:R-:W4:Y:S04]  /*29900*/  LDL.64 R32, [R1+0x678] ;  /* 0x0006780001207983 */ /* 0x001f280000100a00 */
[----:B------:R-:W-:Y:S04]  /*29910*/  STL [R1+0xec4], R50 ;  /* 0x000ec43201007387 */ /* 0x000fe80000100800 */
        /* <DEDUP_REMOVED lines=13> */
[----:B------:R-:W4:Y:S01]  /*299f0*/  LDL.64 R48, [R1+0x2b8] ;  /* 0x0002b80001307983 */ /* 0x000f220000100a00 */
[----:B------:R-:W-:-:S02]  /*29a00*/  PRMT R116, RZ, 0x7610, R116 ;  /* 0x00007610ff747816 */ /* 0x000fc40000000074 */
[----:B------:R-:W-:Y:S01]  /*29a10*/  PRMT R66, RZ, 0x7610, R66 ;  /* 0x00007610ff427816 */ /* 0x000fe20000000042 */
        /* <DEDUP_REMOVED lines=19> */
[----:B--2---:R-:W2:Y:S04]  /*29b50*/  @P1 LDG.E.U16 R85, desc[UR10][R90.64] ;  /* 0x0000000a5a551981 */ /* 0x004ea8000c1e1500 */
[----:B---3--:R-:W3:Y:S04]  /*29b60*/  @P0 LDG.E.U16 R116, desc[UR10][R26.64] ;  /* 0x0000000a1a740981 */ /* 0x008ee8000c1e1500 */
[----:B------:R-:W2:Y:S04]  /*29b70*/  LDL.LU.64 R26, [R1+0x2580] ;  /* 0x00258000011a7983 */ /* 0x000ea80000300a00 */
[----:B------:R-:W2:Y:S04]  /*29b80*/  @P0 LDG.E.U16 R84, desc[UR10][R28.64] ;  /* 0x0000000a1c540981 */ /* 0x000ea8000c1e1500 */
[----:B----4-:R-:W4:Y:S04]  /*29b90*/  @P1 LDG.E.U16 R34, desc[UR10][R30.64] ;  /* 0x0000000a1e221981 */ /* 0x010f28000c1e1500 */
[----:B------:R-:W4:Y:S04]  /*29ba0*/  @P0 LDG.E.U16 R35, desc[UR10][R32.64] ;  /* 0x0000000a20230981 */ /* 0x000f28000c1e1500 */
[----:B------:R-:W4:Y:S04]  /*29bb0*/  @P1 LDG.E.U16 R40, desc[UR10][R36.64] ;  /* 0x0000000a24281981 */ /* 0x000f28000c1e1500 */
[----:B------:R-:W4:Y:S04]  /*29bc0*/  @P0 LDG.E.U16 R41, desc[UR10][R38.64] ;  /* 0x0000000a26290981 */ /* 0x000f28000c1e1500 */
[----:B------:R-:W4:Y:S04]  /*29bd0*/  @P0 LDG.E.U16 R47, desc[UR10][R44.64] ;  /* 0x0000000a2c2f0981 */ /* 0x000f28000c1e1500 */
[----:B------:R-:W4:Y:S04]  /*29be0*/  @P1 LDG.E.U16 R66, desc[UR10][R48.64] ;  /* 0x0000000a30421981 */ /* 0x000f28000c1e1500 */
[----:B------:R-:W4:Y:S01]  /*29bf0*/  @P1 LDG.E.U16 R46, desc[UR10][R42.64] ;  /* 0x0000000a2a2e1981 */ /* 0x000f22000c1e1500 */
[----:B------:R-:W-:-:S02]  /*29c00*/  PRMT R135, RZ, 0x7610, R135 ;  /* 0x00007610ff877816 */ /* 0x000fc40000000087 */
[----:B------:R-:W-:Y:S02]  /*29c10*/  PRMT R99, RZ, 0x7610, R99 ;  /* 0x00007610ff637816 */ /* 0x000fe40000000063 */
[----:B------:R-:W-:Y:S02]  /*29c20*/  PRMT R93, RZ, 0x7610, R93 ;  /* 0x00007610ff5d7816 */ /* 0x000fe4000000005d */
[----:B------:R-:W-:Y:S02]  /*29c30*/  PRMT R87, RZ, 0x7610, R87 ;  /* 0x00007610ff577816 */ /* 0x000fe40000000057 */
[----:B------:R-:W-:Y:S02]  /*29c40*/  PRMT R56, RZ, 0x7610, R56 ;  /* 0x00007610ff387816 */ /* 0x000fe40000000038 */
[----:B------:R-:W-:Y:S01]  /*29c50*/  PRMT R57, RZ, 0x7610, R57 ;  /* 0x00007610ff397816 */ /* 0x000fe20000000039 */
[----:B------:R-:W4:Y:S04]  /*29c60*/  @P0 LDG.E.U16 R135, desc[UR10][R50.64] ;  /* 0x0000000a32870981 */ /* 0x000f28000c1e1500 */
[----:B------:R-:W4:Y:S04]  /*29c70*/  @P1 LDG.E.U16 R99, desc[UR10][R52.64] ;  /* 0x0000000a34631981 */ /* 0x000f28000c1e1500 */
[----:B------:R-:W4:Y:S04]  /*29c80*/  @P0 LDG.E.U16 R93, desc[UR10][R54.64] ;  /* 0x0000000a365d0981 */ /* 0x000f28000c1e1500 */
[----:B------:R-:W4:Y:S01]  /*29c90*/  @P1 LDG.E.U16 R87, desc[UR10][R164.64] ;  /* 0x0000000aa4571981 */ /* 0x000f22000c1e1500 */
[----:B------:R-:W-:-:S02]  /*29ca0*/  PRMT R58, RZ, 0x7610, R58 ;  /* 0x00007610ff3a7816 */ /* 0x000fc4000000003a */
[----:B------:R-:W-:Y:S02]  /*29cb0*/  PRMT R59, RZ, 0x7610, R59 ;  /* 0x00007610ff3b7816 */ /* 0x000fe4000000003b */
[----:B------:R-:W-:Y:S02]  /*29cc0*/  PRMT R60, RZ, 0x7610, R60 ;  /* 0x00007610ff3c7816 */ /* 0x000fe4000000003c */
[----:B------:R-:W-:Y:S01]  /*29cd0*/  PRMT R61, RZ, 0x7610, R61 ;  /* 0x00007610ff3d7816 */ /* 0x000fe2000000003d */
[----:B------:R-:W4:Y:S04]  /*29ce0*/  @P1 LDG.E.U16 R56, desc[UR10][R122.64] ;  /* 0x0000000a7a381981 */ /* 0x000f28000c1e1500 */
[----:B------:R-:W4:Y:S01]  /*29cf0*/  @P0 LDG.E.U16 R57, desc[UR10][R110.64] ;  /* 0x0000000a6e390981 */ /* 0x000f22000c1e1500 */
[----:B------:R-:W-:-:S03]  /*29d00*/  PRMT R62, RZ, 0x7610, R62 ;  /* 0x00007610ff3e7816 */ /* 0x000fc6000000003e */
[----:B------:R-:W4:Y:S01]  /*29d10*/  @P1 LDG.E.U16 R59, desc[UR10][R96.64] ;  /* 0x0000000a603b1981 */ /* 0x000f22000c1e1500 */
[----:B------:R-:W-:-:S03]  /*29d20*/  PRMT R63, RZ, 0x7610, R63 ;  /* 0x00007610ff3f7816 */ /* 0x000fc6000000003f */
[----:B------:R-:W4:Y:S01]  /*29d30*/  @P0 LDG.E.U16 R61, desc[UR10][R118.64] ;  /* 0x0000000a763d0981 */ /* 0x000f22000c1e1500 */
[----:B------:R-:W-:Y:S02]  /*29d40*/  PRMT R64, RZ, 0x7610, R64 ;  /* 0x00007610ff407816 */ /* 0x000fe40000000040 */
[----:B------:R-:W-:Y:S02]  /*29d50*/  PRMT R65, RZ, 0x7610, R65 ;  /* 0x00007610ff417816 */ /* 0x000fe40000000041 */
[----:B------:R-:W-:Y:S02]  /*29d60*/  PRMT R68, RZ, 0x7610, R68 ;  /* 0x00007610ff447816 */ /* 0x000fe40000000044 */
[----:B------:R-:W-:Y:S01]  /*29d70*/  PRMT R75, RZ, 0x7610, R75 ;  /* 0x00007610ff4b7816 */ /* 0x000fe2000000004b */
[----:B------:R-:W4:Y:S01]  /*29d80*/  @P1 LDG.E.U16 R63, desc[UR10][R138.64] ;  /* 0x0000000a8a3f1981 */ /* 0x000f22000c1e1500 */
[----:B------:R-:W-:-:S03]  /*29d90*/  PRMT R69, RZ, 0x7610, R69 ;  /* 0x00007610ff457816 */ /* 0x000fc60000000045 */
[----:B------:R-:W4:Y:S01]  /*29da0*/  @P0 LDG.E.U16 R65, desc[UR10][R124.64] ;  /* 0x0000000a7c410981 */ /* 0x000f22000c1e1500 */
[----:B------:R-:W-:-:S03]  /*29db0*/  PRMT R74, RZ, 0x7610, R74 ;  /* 0x00007610ff4a7816 */ /* 0x000fc6000000004a */
[----:B------:R-:W4:Y:S01]  /*29dc0*/  @P0 LDG.E.U16 R77, desc[UR10][R156.64] ;  /* 0x0000000a9c4d0981 */ /* 0x000f22000c1e1500 */
[----:B------:R-:W-:-:S03]  /*29dd0*/  PRMT R71, RZ, 0x7610, R71 ;  /* 0x00007610ff477816 */ /* 0x000fc60000000047 */
[----:B------:R-:W4:Y:S01]  /*29de0*/  @P1 LDG.E.U16 R76, desc[UR10][R78.64] ;  /* 0x0000000a4e4c1981 */ /* 0x000f22000c1e1500 */
[----:B------:R-:W-:-:S03]  /*29df0*/  PRMT R70, RZ, 0x7610, R70 ;  /* 0x00007610ff467816 */ /* 0x000fc60000000046 */
[----:B------:R-:W4:Y:S04]  /*29e00*/  @P1 LDG.E.U16 R68, desc[UR10][R128.64] ;  /* 0x0000000a80441981 */ /* 0x000f28000c1e1500 */
[----:B------:R-:W4:Y:S04]  /*29e10*/  @P0 LDG.E.U16 R75, desc[UR10][R154.64] ;  /* 0x0000000a9a4b0981 */ /* 0x000f28000c1e1500 */
[----:B------:R-:W4:Y:S04]  /*29e20*/  @P0 LDG.E.U16 R69, desc[UR10][R120.64] ;  /* 0x0000000a78450981 */ /* 0x000f28000c1e1500 */
[----:B------:R-:W4:Y:S04]  /*29e30*/  @P1 LDG.E.U16 R74, desc[UR10][R152.64] ;  /* 0x0000000a984a1981 */ /* 0x000f28000c1e1500 */
[----:B------:R-:W4:Y:S04]  /*29e40*/  @P0 LDG.E.U16 R71, desc[UR10][R140.64] ;  /* 0x0000000a8c470981 */ /* 0x000f28000c1e1500 */
[----:B------:R-:W4:Y:S04]  /*29e50*/  @P1 LDG.E.U16 R70, desc[UR10][R132.64] ;  /* 0x0000000a84461981 */ /* 0x000f28000c1e1500 */
[----:B---3--:R0:W-:Y:S04]  /*29e60*/  STL [R1+0x11c0], R116 ;  /* 0x0011c07401007387 */ /* 0x0081e80000100800 */
[----:B------:R-:W3:Y:S04]  /*29e70*/  LDL.64 R90, [R1+0x268] ;  /* 0x00026800015a7983 */ /* 0x000ee80000100a00 */
[----:B0-----:R-:W3:Y:S04]  /*29e80*/  LDL.64 R116, [R1+0x618] ;  /* 0x0006180001747983 */ /* 0x001ee80000100a00 */
[----:B------:R-:W3:Y:S04]  /*29e90*/  LDL.LU.64 R28, [R1+0x2578] ;  /* 0x00257800011c7983 */ /* 0x000ee80000300a00 */
[----:B--2---:R-:W-:Y:S04]  /*29ea0*/  STL [R1+0x12c0], R84 ;  /* 0x0012c05401007387 */ /* 0x004fe80000100800 */
[----:B------:R0:W-:Y:S04]  /*29eb0*/  STL [R1+0x11bc], R85 ;  /* 0x0011bc5501007387 */ /* 0x0001e80000100800 */
[----:B0-----:R-:W2:Y:S04]  /*29ec0*/  LDL.64 R84, [R1+0x610] ;  /* 0x0006100001547983 */ /* 0x001ea80000100a00 */
[----:B------:R-:W2:Y:S04]  /*29ed0*/  LDL.LU.64 R30, [R1+0x2570] ;  /* 0x00257000011e7983 */ /* 0x000ea80000300a00 */
[----:B----4-:R0:W-:Y:S04]  /*29ee0*/  STL [R1+0x12bc], R34 ;  /* 0x0012bc2201007387 */ /* 0x0101e80000100800 */
[----:B0-----:R-:W4:Y:S04]  /*29ef0*/  LDL.LU R34, [R1+0x2568] ;  /* 0x0025680001227983 */ /* 0x001f280000300800 */
[----:B------:R-:W4:Y:S04]  /*29f00*/  LDL.LU.64 R32, [R1+0x2560] ;  /* 0x0025600001207983 */ /* 0x000f280000300a00 */
[----:B------:R0:W-:Y:S04]  /*29f10*/  STL [R1+0x13d0], R35 ;  /* 0x0013d02301007387 */ /* 0x0001e80000100800 */
        /* <DEDUP_REMOVED lines=17> */
[----:B------:R-:W4:Y:S04]  /*2a030*/  LDL.LU.64 R52, [R1+0x24f8] ;  /* 0x0024f80001347983 */ /* 0x000f280000300a00 */
[----:B------:R-:W4:Y:S04]  /*2a040*/  LDL.LU.64 R54, [R1+0x24f0] ;  /* 0x0024f00001367983 */ /* 0x000f280000300a00 */
[----:B------:R-:W4:Y:S04]  /*2a050*/  LDL.LU.64 R164, [R1+0x24e8] ;  /* 0x0024e80001a47983 */ /* 0x000f280000300a00 */
[----:B---3--:R-:W3:Y:S04]  /*2a060*/  @P1 LDG.E.U16 R60, desc[UR10][R90.64] ;  /* 0x0000000a5a3c1981 */ /* 0x008ee8000c1e1500 */
[----:B------:R-:W3:Y:S04]  /*2a070*/  @P0 LDG.E.U16 R58, desc[UR10][R116.64] ;  /* 0x0000000a743a0981 */ /* 0x000ee8000c1e1500 */
[----:B--2---:R-:W2:Y:S04]  /*2a080*/  @P0 LDG.E.U16 R62, desc[UR10][R84.64] ;  /* 0x0000000a543e0981 */ /* 0x004ea8000c1e1500 */
[----:B----4-:R-:W4:Y:S04]  /*2a090*/  @P1 LDG.E.U16 R64, desc[UR10][R164.64] ;  /* 0x0000000aa4401981 */ /* 0x010f28000c1e1500 */
[----:B------:R-:W-:Y:S04]  /*2a0a0*/  STL [R1+0x10ac], R56 ;  /* 0x0010ac3801007387 */ /* 0x000fe80000100800 */
[----:B------:R0:W-:Y:S04]  /*2a0b0*/  STL [R1+0x10b0], R57 ;  /* 0x0010b03901007387 */ /* 0x0001e80000100800 */
[----:B0-----:R-:W4:Y:S04]  /*2a0c0*/  LDL.64 R56, [R1+0x608] ;  /* 0x0006080001387983 */ /* 0x001f280000100a00 */
[----:B---3--:R-:W-:Y:S04]  /*2a0d0*/  STL [R1+0x11b0], R58 ;  /* 0x0011b03a01007387 */ /* 0x008fe80000100800 */
[----:B------:R0:W-:Y:S04]  /*2a0e0*/  STL [R1+0xfac], R59 ;  /* 0x000fac3b01007387 */ /* 0x0001e80000100800 */
[----:B0-----:R-:W3:Y:S04]  /*2a0f0*/  LDL.64 R58, [R1+0x258] ;  /* 0x00025800013a7983 */ /* 0x001ee80000100a00 */
[----:B------:R-:W-:Y:S04]  /*2a100*/  STL [R1+0x11ac], R60 ;  /* 0x0011ac3c01007387 */ /* 0x000fe80000100800 */
[----:B------:R0:W-:Y:S04]  /*2a110*/  STL [R1+0xfb0], R61 ;  /* 0x000fb03d01007387 */ /* 0x0001e80000100800 */
[----:B0-----:R-:W3:Y:S04]  /*2a120*/  LDL.64 R60, [R1+0x250] ;  /* 0x00025000013c7983 */ /* 0x001ee80000100a00 */
[----:B------:R-:W-:Y:S04]  /*2a130*/  STL [R1+0xfb8], R135 ;  /* 0x000fb88701007387 */ /* 0x000fe80000100800 */
[----:B--2---:R-:W-:Y:S04]  /*2a140*/  STL [R1+0x12b0], R62 ;  /* 0x0012b03e01007387 */ /* 0x004fe80000100800 */
[----:B------:R-:W-:Y:S04]  /*2a150*/  STL [R1+0xfb4], R99 ;  /* 0x000fb46301007387 */ /* 0x000fe80000100800 */
[----:B------:R0:W-:Y:S04]  /*2a160*/  STL [R1+0xeac], R63 ;  /* 0x000eac3f01007387 */ /* 0x0001e80000100800 */
[----:B0-----:R-:W2:Y:S04]  /*2a170*/  LDL.64 R62, [R1+0x248] ;  /* 0x00024800013e7983 */ /* 0x001ea80000100a00 */
[----:B------:R-:W-:Y:S04]  /*2a180*/  STL [R1+0x10b8], R93 ;  /* 0x0010b85d01007387 */ /* 0x000fe80000100800 */
[----:B----4-:R-:W-:Y:S04]  /*2a190*/  STL [R1+0x12ac], R64 ;  /* 0x0012ac4001007387 */ /* 0x010fe80000100800 */
        /* <DEDUP_REMOVED lines=30> */
[----:B------:R-:W4:Y:S01]  /*2a380*/  LDL.64 R90, [R1+0x1a0] ;  /* 0x0001a000015a7983 */ /* 0x000f220000100a00 */
[----:B------:R-:W-:-:S02]  /*2a390*/  PRMT R86, RZ, 0x7610, R86 ;  /* 0x00007610ff567816 */ /* 0x000fc40000000056 */
[----:B------:R-:W-:Y:S02]  /*2a3a0*/  PRMT R92, RZ, 0x7610, R92 ;  /* 0x00007610ff5c7816 */ /* 0x000fe4000000005c */
[----:B------:R-:W-:Y:S02]  /*2a3b0*/  PRMT R98, RZ, 0x7610, R98 ;  /* 0x00007610ff627816 */ /* 0x000fe40000000062 */
[----:B------:R-:W-:Y:S02]  /*2a3c0*/  PRMT R134, RZ, 0x7610, R134 ;  /* 0x00007610ff867816 */ /* 0x000fe40000000086 */
[----:B------:R-:W-:Y:S02]  /*2a3d0*/  PRMT R67, RZ, 0x7610, R67 ;  /* 0x00007610ff437816 */ /* 0x000fe40000000043 */
[----:B------:R-:W-:Y:S01]  /*2a3e0*/  PRMT R72, RZ, 0x7610, R72 ;  /* 0x00007610ff487816 */ /* 0x000fe20000000048 */
[----:B------:R-:W4:Y:S01]  /*2a3f0*/  @P0 LDG.E.U16 R86, desc[UR10][R56.64] ;  /* 0x0000000a38560981 */ /* 0x000f22000c1e1500 */
        /* <DEDUP_REMOVED lines=19> */
[----:B------:R-:W4:Y:S04]  /*2a530*/  LDL.64 R84, [R1+0x198] ;  /* 0x0001980001547983 */ /* 0x000f280000100a00 */
[----:B------:R-:W4:Y:S04]  /*2a540*/  LDL.64 R164, [R1+0x190] ;  /* 0x0001900001a47983 */ /* 0x000f280000100a00 */
[----:B------:R-:W4:Y:S04]  /*2a550*/  LDL.LU.64 R56, [R1+0x24e0] ;  /* 0x0024e00001387983 */ /* 0x000f280000300a00 */
[----:B---3--:R-:W3:Y:S04]  /*2a560*/  @P1 LDG.E.U16 R92, desc[UR10][R58.64] ;  /* 0x0000000a3a5c1981 */ /* 0x008ee8000c1e1500 */
[----:B------:R-:W3:Y:S04]  /*2a570*/  @P0 LDG.E.U16 R98, desc[UR10][R60.64] ;  /* 0x0000000a3c620981 */ /* 0x000ee8000c1e1500 */
[----:B--2---:R-:W2:Y:S04]  /*2a580*/  @P1 LDG.E.U16 R134, desc[UR10][R62.64] ;  /* 0x0000000a3e861981 */ /* 0x004ea8000c1e1500 */
        /* <DEDUP_REMOVED lines=21> */
[----:B------:R0:W-:Y:S04]  /*2a6e0*/  STL [R1+0x13c0], R86 ;  /* 0x0013c05601007387 */ /* 0x0001e80000100800 */
[----:B0-----:R-:W4:Y:S04]  /*2a6f0*/  LDL.64 R86, [R1+0x170] ;  /* 0x0001700001567983 */ /* 0x001f280000100a00 */
[----:B------:R-:W4:Y:S01]  /*2a700*/  LDL.LU.64 R58, [R1+0x24d8] ;  /* 0x0024d800013a7983 */ /* 0x000f220000300a00 */
[----:B------:R-:W-:-:S06]  /*2a710*/  PRMT R82, RZ, 0x7610, R82 ;  /* 0x00007610ff527816 */ /* 0x000fcc0000000052 */
[----:B------:R-:W4:Y:S04]  /*2a720*/  @P1 LDG.E.U16 R82, desc[UR10][R84.64] ;  /* 0x0000000a54521981 */ /* 0x000f28000c1e1500 */
[----:B---3--:R0:W-:Y:S04]  /*2a730*/  STL [R1+0x13bc], R92 ;  /* 0x0013bc5c01007387 */ /* 0x0081e80000100800 */
[----:B0-----:R-:W3:Y:S04]  /*2a740*/  LDL.64 R92, [R1+0x100] ;  /* 0x00010000015c7983 */ /* 0x001ee80000100a00 */
[----:B------:R-:W3:Y:S04]  /*2a750*/  LDL.LU.64 R60, [R1+0x24d0] ;  /* 0x0024d000013c7983 */ /* 0x000ee80000300a00 */
[----:B------:R0:W-:Y:S04]  /*2a760*/  STL [R1+0xdd4], R98 ;  /* 0x000dd46201007387 */ /* 0x0001e80000100800 */
[----:B0-----:R-:W3:Y:S04]  /*2a770*/  LDL.64 R98, [R1+0x90] ;  /* 0x0000900001627983 */ /* 0x001ee80000100a00 */
[----:B------:R-:W3:Y:S04]  /*2a780*/  LDL.LU.64 R62, [R1+0x24c8] ;  /* 0x0024c800013e7983 */ /* 0x000ee80000300a00 */
[----:B--2---:R0:W-:Y:S04]  /*2a790*/  STL [R1+0xdd0], R134 ;  /* 0x000dd08601007387 */ /* 0x0041e80000100800 */
[----:B0-----:R-:W2:Y:S04]  /*2a7a0*/  LDL.64 R134, [R1+0x20] ;  /* 0x0000200001867983 */ /* 0x001ea80000100a00 */
[----:B------:R-:W2:Y:S04]  /*2a7b0*/  LDL.LU.64 R64, [R1+0x24c0] ;  /* 0x0024c00001407983 */ /* 0x000ea80000300a00 */
[----:B----4-:R0:W-:Y:S04]  /*2a7c0*/  STL [R1+0xea8], R67 ;  /* 0x000ea84301007387 */ /* 0x0101e80000100800 */
[----:B0-----:R-:W4:Y:S04]  /*2a7d0*/  LDL.LU R67, [R1+0x24b8] ;  /* 0x0024b80001437983 */ /* 0x001f280000300800 */
        /* <DEDUP_REMOVED lines=60> */
[----:B------:R-:W4:Y:S01]  /*2aba0*/  LDL.LU.64 R84, [R1+0x2370] ;  /* 0x0023700001547983 */ /* 0x000f220000300a00 */
[----:B------:R-:W-:-:S02]  /*2abb0*/  PRMT R83, RZ, 0x7610, R83 ;  /* 0x00007610ff537816 */ /* 0x000fc40000000053 */
[----:B------:R-:W-:Y:S02]  /*2abc0*/  PRMT R88, RZ, 0x7610, R88 ;  /* 0x00007610ff587816 */ /* 0x000fe40000000058 */
[----:B------:R-:W-:Y:S02]  /*2abd0*/  PRMT R89, RZ, 0x7610, R89 ;  /* 0x00007610ff597816 */ /* 0x000fe40000000059 */
[----:B------:R-:W-:Y:S01]  /*2abe0*/  PRMT R94, RZ, 0x7610, R94 ;  /* 0x00007610ff5e7816 */ /* 0x000fe2000000005e */
[----:B------:R-:W4:Y:S01]  /*2abf0*/  @P0 LDG.E.U16 R83, desc[UR10][R164.64] ;  /* 0x0000000aa4530981 */ /* 0x000f22000c1e1500 */
[----:B------:R-:W-:-:S03]  /*2ac00*/  PRMT R95, RZ, 0x7610, R95 ;  /* 0x00007610ff5f7816 */ /* 0x000fc6000000005f */
[----:B------:R-:W4:Y:S01]  /*2ac10*/  @P0 LDG.E.U16 R89, desc[UR10][R86.64] ;  /* 0x0000000a56590981 */ /* 0x000f22000c1e1500 */
[----:B------:R-:W-:Y:S02]  /*2ac20*/  PRMT R106, RZ, 0x7610, R106 ;  /* 0x00007610ff6a7816 */ /* 0x000fe4000000006a */
[----:B------:R-:W-:Y:S01]  /*2ac30*/  PRMT R107, RZ, 0x7610, R107 ;  /* 0x00007610ff6b7816 */ /* 0x000fe2000000006b */
[----:B---3--:R-:W3:Y:S01]  /*2ac40*/  @P0 LDG.E.U16 R95, desc[UR10][R92.64] ;  /* 0x0000000a5c5f0981 */ /* 0x008ee2000c1e1500 */
[----:B------:R-:W-:-:S04]  /*2ac50*/  PRMT R160, RZ, 0x7610, R160 ;  /* 0x00007610ffa07816 */ /* 0x000fc800000000a0 */
[----:B------:R-:W3:Y:S04]  /*2ac60*/  @P0 LDG.E.U16 R107, desc[UR10][R98.64] ;  /* 0x0000000a626b0981 */ /* 0x000ee8000c1e1500 */
[----:B--2---:R-:W2:Y:S04]  /*2ac70*/  @P1 LDG.E.U16 R160, desc[UR10][R120.64] ;  /* 0x0000000a78a01981 */ /* 0x004ea8000c1e1500 */
[----:B----4-:R-:W4:Y:S04]  /*2ac80*/  @P1 LDG.E.U16 R106, desc[UR10][R96.64] ;  /* 0x0000000a606a1981 */ /* 0x010f28000c1e1500 */
[----:B------:R-:W2:Y:S04]  /*2ac90*/  @P1 LDG.E.U16 R94, desc[UR10][R90.64] ;  /* 0x0000000a5a5e1981 */ /* 0x000ea8000c1e1500 */
[----:B------:R-:W2:Y:S04]  /*2aca0*/  @P1 LDG.E.U16 R88, desc[UR10][R84.64] ;  /* 0x0000000a54581981 */ /* 0x000ea8000c1e1500 */
[----:B------:R0:W-:Y:S04]  /*2acb0*/  STL [R1+0x119c], R82 ;  /* 0x00119c5201007387 */ /* 0x0001e80000100800 */
[----:B0-----:R-:W3:Y:S04]  /*2acc0*/  LDL.LU R82, [R1+0x2368] ;  /* 0x0023680001527983 */ /* 0x001ee80000300800 */
[----:B------:R-:W3:Y:S04]  /*2acd0*/  LDL.LU.64 R164, [R1+0x2360] ;  /* 0x0023600001a47983 */ /* 0x000ee80000300a00 */
[----:B------:R0:W-:Y:S04]  /*2ace0*/  STL [R1+0x12a0], R83 ;  /* 0x0012a05301007387 */ /* 0x0001e80000100800 */
[----:B0-----:R-:W3:Y:S04]  /*2acf0*/  LDL.LU R83, [R1+0x2358] ;  /* 0x0023580001537983 */ /* 0x001ee80000300800 */
[----:B------:R-:W3:Y:S01]  /*2ad00*/  LDL.LU.64 R84, [R1+0x2350] ;  /* 0x0023500001547983 */ /* 0x000ee20000300a00 */
[----:B------:R-:W-:-:S02]  /*2ad10*/  PRMT R143, RZ, 0x7610, R143 ;  /* 0x00007610ff8f7816 */ /* 0x000fc4000000008f */
[----:B------:R-:W-:-:S04]  /*2ad20*/  PRMT R142, RZ, 0x7610, R142 ;  /* 0x00007610ff8e7816 */ /* 0x000fc8000000008e */
[----:B------:R-:W3:Y:S04]  /*2ad30*/  @P0 LDG.E.U16 R143, desc[UR10][R134.64] ;  /* 0x0000000a868f0981 */ /* 0x000ee8000c1e1500 */
[----:B------:R-:W3:Y:S04]  /*2ad40*/  @P1 LDG.E.U16 R142, desc[UR10][R148.64] ;  /* 0x0000000a948e1981 */ /* 0x000ee8000c1e1500 */
[----:B--2---:R0:W-:Y:S04]  /*2ad50*/  STL [R1+0x129c], R88 ;  /* 0x00129c5801007387 */ /* 0x0041e80000100800 */
        /* <DEDUP_REMOVED lines=8> */
[----:B---3--:R0:W-:Y:S04]  /*2ade0*/  STL [R1+0xdbc], R95 ;  /* 0x000dbc5f01007387 */ /* 0x0081e80000100800 */
[----:B0-----:R-:W3:Y:S04]  /*2adf0*/  LDL.LU R95, [R1+0x2318] ;  /* 0x00231800015f7983 */ /* 0x001ee80000300800 */
[----:B------:R-:W2:Y:S04]  /*2ae00*/  LDL.LU.64 R96, [R1+0x2310] ;  /* 0x0023100001607983 */ /* 0x000ea80000300a00 */
[----:B----4-:R0:W-:Y:S04]  /*2ae10*/  STL [R1+0xdb8], R106 ;  /* 0x000db86a01007387 */ /* 0x0101e80000100800 */
[----:B0-----:R-:W4:Y:S04]  /*2ae20*/  LDL.LU R106, [R1+0x2308] ;  /* 0x00230800016a7983 */ /* 0x001f280000300800 */
[----:B------:R-:W2:Y:S04]  /*2ae30*/  LDL.LU.64 R98, [R1+0x2300] ;  /* 0x0023000001627983 */ /* 0x000ea80000300a00 */
[----:B------:R0:W-:Y:S04]  /*2ae40*/  STL [R1+0xdb4], R107 ;  /* 0x000db46b01007387 */ /* 0x0001e80000100800 */
[----:B0-----:R-:W4:Y:S04]  /*2ae50*/  LDL.LU R107, [R1+0x22f8] ;  /* 0x0022f800016b7983 */ /* 0x001f280000300800 */
[----:B------:R-:W2:Y:S04]  /*2ae60*/  LDL.LU.64 R120, [R1+0x22f0] ;  /* 0x0022f00001787983 */ /* 0x000ea80000300a00 */
[----:B------:R0:W-:Y:S04]  /*2ae70*/  STL [R1+0xdb0], R160 ;  /* 0x000db0a001007387 */ /* 0x0001e80000100800 */
[----:B0-----:R-:W2:Y:S04]  /*2ae80*/  LDL.LU R160, [R1+0x22e8] ;  /* 0x0022e80001a07983 */ /* 0x001ea80000300800 */
[----:B------:R-:W2:Y:S04]  /*2ae90*/  LDL.LU.64 R134, [R1+0x22e0] ;  /* 0x0022e00001867983 */ /* 0x000ea80000300a00 */
[----:B------:R-:W3:Y:S01]  /*2aea0*/  LDL.LU.64 R148, [R1+0x22d8] ;  /* 0x0022d80001947983 */ /* 0x000ee20000300a00 */
[----:B------:R-:W-:-:S02]  /*2aeb0*/  PRMT R112, RZ, 0x7610, R112 ;  /* 0x00007610ff707816 */ /* 0x000fc40000000070 */
[----:B------:R-:W-:Y:S02]  /*2aec0*/  PRMT R113, RZ, 0x7610, R113 ;  /* 0x00007610ff717816 */ /* 0x000fe40000000071 */
[----:B------:R-:W-:Y:S02]  /*2aed0*/  PRMT R130, RZ, 0x7610, R130 ;  /* 0x00007610ff827816 */ /* 0x000fe40000000082 */
[----:B------:R-:W-:Y:S01]  /*2aee0*/  PRMT R131, RZ, 0x7610, R131 ;  /* 0x00007610ff837816 */ /* 0x000fe20000000083 */
[----:B------:R-:W3:Y:S04]  /*2aef0*/  @P1 LDG.E.U16 R112, desc[UR10][R54.64] ;  /* 0x0000000a36701981 */ /* 0x000ee8000c1e1500 */
[----:B------:R-:W3:Y:S01]  /*2af00*/  @P1 LDG.E.U16 R130, desc[UR10][R68.64] ;  /* 0x0000000a44821981 */ /* 0x000ee2000c1e1500 */
[----:B------:R-:W-:-:S02]  /*2af10*/  PRMT R102, RZ, 0x7610, R102 ;  /* 0x00007610ff667816 */ /* 0x000fc40000000066 */
[----:B------:R-:W-:-:S06]  /*2af20*/  PRMT R103, RZ, 0x7610, R103 ;  /* 0x00007610ff677816 */ /* 0x000fcc0000000067 */
[----:B------:R-:W3:Y:S04]  /*2af30*/  @P1 LDG.E.U16 R103, desc[UR10][R40.64] ;  /* 0x0000000a28671981 */ /* 0x000ee8000c1e1500 */
[----:B----4-:R-:W4:Y:S04]  /*2af40*/  @P0 LDG.E.U16 R102, desc[UR10][R106.64] ;  /* 0x0000000a6a660981 */ /* 0x010f28000c1e1500 */
[----:B--2---:R-:W2:Y:S04]  /*2af50*/  @P0 LDG.E.U16 R113, desc[UR10][R134.64] ;  /* 0x0000000a86710981 */ /* 0x004ea8000c1e1500 */
[----:B---3--:R-:W3:Y:S04]  /*2af60*/  @P0 LDG.E.U16 R131, desc[UR10][R148.64] ;  /* 0x0000000a94830981 */ /* 0x008ee8000c1e1500 */
[----:B------:R-:W-:Y:S04]  /*2af70*/  STL [R1+0x2030], R148 ;  /* 0x0020309401007387 */ /* 0x000fe80000100800 */
[----:B------:R-:W-:Y:S04]  /*2af80*/  STL [R1+0x202c], R149 ;  /* 0x00202c9501007387 */ /* 0x000fe80000100800 */
[----:B------:R-:W-:Y:S04]  /*2af90*/  STL [R1+0x2038], R68 ;  /* 0x0020384401007387 */ /* 0x000fe80000100800 */
[----:B------:R-:W-:Y:S04]  /*2afa0*/  STL [R1+0x2034], R69 ;  /* 0x0020344501007387 */ /* 0x000fe80000100800 */
[----:B------:R-:W-:Y:S04]  /*2afb0*/  STL [R1+0x2040], R134 ;  /* 0x0020408601007387 */ /* 0x000fe80000100800 */
[----:B------:R-:W-:Y:S04]  /*2afc0*/  STL [R1+0x203c], R135 ;  /* 0x00203c8701007387 */ /* 0x000fe80000100800 */
[----:B------:R-:W-:Y:S01]  /*2afd0*/  STL [R1+0xd98], R112 ;  /* 0x000d987001007387 */ /* 0x000fe20000100800 */
[----:B------:R-:W-:-:S02]  /*2afe0*/  PRMT R108, RZ, 0x7610, R108 ;  /* 0x00007610ff6c7816 */ /* 0x000fc4000000006c */
[----:B------:R-:W-:-:S04]  /*2aff0*/  PRMT R109, RZ, 0x7610, R109 ;  /* 0x00007610ff6d7816 */ /* 0x000fc8000000006d */
[----:B------:R-:W4:Y:S04]  /*2b000*/  @P1 LDG.E.U16 R108, desc[UR10][R26.64] ;  /* 0x0000000a1a6c1981 */ /* 0x000f28000c1e1500 */
[----:B------:R0:W4:Y:S04]  /*2b010*/  @P0 LDG.E.U16 R109, desc[UR10][R120.64] ;  /* 0x0000000a786d0981 */ /* 0x000128000c1e1500 */
[----:B--2---:R1:W-:Y:S04]  /*2b020*/  STL [R1+0xd9c], R113 ;  /* 0x000d9c7101007387 */ /* 0x0043e80000100800 */
[----:B-1----:R-:W2:Y:S04]  /*2b030*/  LDL.64 R112, [R1+0x180] ;  /* 0x0001800001707983 */ /* 0x002ea80000100a00 */
[----:B------:R-:W-:Y:S04]  /*2b040*/  STL [R1+0x2048], R54 ;  /* 0x0020483601007387 */ /* 0x000fe80000100800 */
[----:B------:R-:W-:Y:S04]  /*2b050*/  STL [R1+0x2044], R55 ;  /* 0x0020443701007387 */ /* 0x000fe80000100800 */
[----:B------:R-:W-:Y:S04]  /*2b060*/  STL [R1+0xda0], R130 ;  /* 0x000da08201007387 */ /* 0x000fe80000100800 */
[----:B---3--:R1:W-:Y:S04]  /*2b070*/  STL [R1+0xda4], R131 ;  /* 0x000da48301007387 */ /* 0x0083e80000100800 */
[----:B-1----:R-:W3:Y:S04]  /*2b080*/  LDL.64 R130, [R1+0x160] ;  /* 0x0001600001827983 */ /* 0x002ee80000100a00 */
[----:B------:R0:W-:Y:S04]  /*2b090*/  STL [R1+0x2050], R120 ;  /* 0x0020507801007387 */ /* 0x0001e80000100800 */
[----:B------:R1:W-:Y:S04]  /*2b0a0*/  STL [R1+0x204c], R121 ;  /* 0x00204c7901007387 */ /* 0x0003e80000100800 */
[----:B------:R-:W-:Y:S04]  /*2b0b0*/  STL [R1+0x2058], R40 ;  /* 0x0020582801007387 */ /* 0x000fe80000100800 */
[----:B------:R-:W-:Y:S04]  /*2b0c0*/  STL [R1+0x2054], R41 ;  /* 0x0020542901007387 */ /* 0x000fe80000100800 */
[----:B----4-:R-:W-:Y:S04]  /*2b0d0*/  STL [R1+0xd8c], R102 ;  /* 0x000d8c6601007387 */ /* 0x010fe80000100800 */
[----:B------:R4:W-:Y:S04]  /*2b0e0*/  STL [R1+0xd90], R103 ;  /* 0x000d906701007387 */ /* 0x0009e80000100800 */
[----:B------:R-:W-:Y:S01]  /*2b0f0*/  STL [R1+0xdac], R143 ;  /* 0x000dac8f01007387 */ /* 0x000fe20000100800 */
[----:B0-----:R-:W-:-:S02]  /*2b100*/  PRMT R120, RZ, 0x7610, R120 ;  /* 0x00007610ff787816 */ /* 0x001fc40000000078 */
[----:B-1----:R-:W-:Y:S01]  /*2b110*/  PRMT R121, RZ, 0x7610, R121 ;  /* 0x00007610ff797816 */ /* 0x002fe20000000079 */
[----:B----4-:R-:W4:Y:S04]  /*2b120*/  LDL.64 R102, [R1+0x150] ;  /* 0x0001500001667983 */ /* 0x010f280000100a00 */
[----:B------:R-:W-:Y:S04]  /*2b130*/  STL [R1+0x2060], R106 ;  /* 0x0020606a01007387 */ /* 0x000fe80000100800 */
[----:B------:R0:W-:Y:S04]  /*2b140*/  STL [R1+0xda8], R142 ;  /* 0x000da88e01007387 */ /* 0x0001e80000100800 */
[----:B------:R1:W-:Y:S04]  /*2b150*/  STL [R1+0x205c], R107 ;  /* 0x00205c6b01007387 */ /* 0x0003e80000100800 */
[----:B------:R-:W4:Y:S04]  /*2b160*/  @P1 LDG.E.U16 R121, desc[UR10][R100.64] ;  /* 0x0000000a64791981 */ /* 0x000f28000c1e1500 */
[----:B0-----:R-:W4:Y:S01]  /*2b170*/  LDL.64 R142, [R1+0x140] ;  /* 0x00014000018e7983 */ /* 0x001f220000100a00 */
[----:B-1----:R-:W-:-:S03]  /*2b180*/  PRMT R107, RZ, 0x7610, R107 ;  /* 0x00007610ff6b7816 */ /* 0x002fc6000000006b */
[----:B--2---:R-:W2:Y:S04]  /*2b190*/  @P0 LDG.E.U16 R120, desc[UR10][R112.64] ;  /* 0x0000000a70780981 */ /* 0x004ea8000c1e1500 */
[----:B---3--:R-:W3:Y:S04]  /*2b1a0*/  @P0 LDG.E.U16 R107, desc[UR10][R130.64] ;  /* 0x0000000a826b0981 */ /* 0x008ee8000c1e1500 */
[----:B------:R-:W-:Y:S04]  /*2b1b0*/  STL [R1+0xd88], R108 ;  /* 0x000d886c01007387 */ /* 0x000fe80000100800 */
[----:B------:R0:W-:Y:S01]  /*2b1c0*/  STL [R1+0xd94], R109 ;  /* 0x000d946d01007387 */ /* 0x0001e20000100800 */
[----:B------:R-:W-:-:S06]  /*2b1d0*/  PRMT R106, RZ, 0x7610, R106 ;  /* 0x00007610ff6a7816 */ /* 0x000fcc000000006a */
[----:B------:R-:W3:Y:S04]  /*2b1e0*/  @P1 LDG.E.U16 R106, desc[UR10][R116.64] ;  /* 0x0000000a746a1981 */ /* 0x000ee8000c1e1500 */
[----:B0-----:R-:W3:Y:S04]  /*2b1f0*/  LDL.64 R108, [R1+0x130] ;  /* 0x00013000016c7983 */ /* 0x001ee80000100a00 */
[----:B------:R-:W-:Y:S04]  /*2b200*/  STL [R1+0x2068], R26 ;  /* 0x0020681a01007387 */ /* 0x000fe80000100800 */
[----:B------:R0:W-:Y:S04]  /*2b210*/  STL [R1+0x2064], R27 ;  /* 0x0020641b01007387 */ /* 0x0001e80000100800 */
[----:B------:R-:W-:Y:S04]  /*2b220*/  STL [R1+0x2070], R92 ;  /* 0x0020705c01007387 */ /* 0x000fe80000100800 */
[----:B------:R1:W-:Y:S04]  /*2b230*/  STL [R1+0x206c], R93 ;  /* 0x00206c5d01007387 */ /* 0x0003e80000100800 */
[----:B------:R-:W-:Y:S04]  /*2b240*/  STL [R1+0x2078], R12 ;  /* 0x0020780c01007387 */ /* 0x000fe80000100800 */
[----:B------:R0:W-:Y:S04]  /*2b250*/  STL [R1+0x2074], R13 ;  /* 0x0020740d01007387 */ /* 0x0001e80000100800 */
[----:B------:R-:W3:Y:S04]  /*2b260*/  LDL.64 R112, [R1+0x120] ;  /* 0x0001200001707983 */ /* 0x000ee80000100a00 */
[----:B--2---:R-:W-:Y:S04]  /*2b270*/  STL [R1+0x207c], R120 ;  /* 0x00207c7801007387 */ /* 0x004fe80000100800 */
[----:B------:R-:W2:Y:S04]  /*2b280*/  LDL.LU.64 R100, [R1+0x22d0] ;  /* 0x0022d00001647983 */ /* 0x000ea80000300a00 */
[----:B----4-:R-:W-:Y:S04]  /*2b290*/  STL [R1+0x2080], R121 ;  /* 0x0020807901007387 */ /* 0x010fe80000100800 */
[----:B---3--:R-:W-:Y:S04]  /*2b2a0*/  STL [R1+0x21bc], R107 ;  /* 0x0021bc6b01007387 */ /* 0x008fe80000100800 */
[----:B------:R-:W3:Y:S01]  /*2b2b0*/  LDL.64 R116, [R1+0x110] ;  /* 0x0001100001747983 */ /* 0x000ee20000100a00 */
[----:B------:R-:W-:-:S02]  /*2b2c0*/  PRMT R165, RZ, 0x7610, R165 ;  /* 0x00007610ffa57816 */ /* 0x000fc400000000a5 */
[----:B------:R-:W-:Y:S02]  /*2b2d0*/  PRMT R41, RZ, 0x7610, R41 ;  /* 0x00007610ff297816 */ /* 0x000fe40000000029 */
[----:B------:R-:W-:Y:S02]  /*2b2e0*/  PRMT R164, RZ, 0x7610, R164 ;  /* 0x00007610ffa47816 */ /* 0x000fe400000000a4 */
[----:B------:R-:W-:Y:S02]  /*2b2f0*/  PRMT R40, RZ, 0x7610, R40 ;  /* 0x00007610ff287816 */ /* 0x000fe40000000028 */
[----:B0-----:R-:W-:Y:S02]  /*2b300*/  PRMT R27, RZ, 0x7610, R27 ;  /* 0x00007610ff1b7816 */ /* 0x001fe4000000001b */
[----:B------:R-:W-:Y:S01]  /*2b310*/  PRMT R26, RZ, 0x7610, R26 ;  /* 0x00007610ff1a7816 */ /* 0x000fe2000000001a */
[----:B------:R1:W4:Y:S04]  /*2b320*/  @P0 LDG.E.U16 R165, desc[UR10][R92.64] ;  /* 0x0000000a5ca50981 */ /* 0x000328000c1e1500 */
[----:B------:R-:W2:Y:S04]  /*2b330*/  @P0 LDG.E.U16 R41, desc[UR10][R142.64] ;  /* 0x0000000a8e290981 */ /* 0x000ea8000c1e1500 */
[----:B------:R0:W2:Y:S04]  /*2b340*/  @P1 LDG.E.U16 R164, desc[UR10][R12.64] ;  /* 0x0000000a0ca41981 */ /* 0x0000a8000c1e1500 */
[----:B------:R-:W2:Y:S04]  /*2b350*/  LDL.64 R130, [R1+0xf0] ;  /* 0x0000f00001827983 */ /* 0x000ea80000100a00 */
[----:B------:R-:W2:Y:S04]  /*2b360*/  @P1 LDG.E.U16 R40, desc[UR10][R122.64] ;  /* 0x0000000a7a281981 */ /* 0x000ea8000c1e1500 */
[----:B------:R-:W2:Y:S04]  /*2b370*/  @P0 LDG.E.U16 R27, desc[UR10][R108.64] ;  /* 0x0000000a6c1b0981 */ /* 0x000ea8000c1e1500 */
[----:B------:R-:W2:Y:S01]  /*2b380*/  @P1 LDG.E.U16 R26, desc[UR10][R110.64] ;  /* 0x0000000a6e1a1981 */ /* 0x000ea2000c1e1500 */
[----:B-1----:R-:W-:-:S02]  /*2b390*/  PRMT R93, RZ, 0x7610, R93 ;  /* 0x00007610ff5d7816 */ /* 0x002fc4000000005d */
[----:B------:R-:W-:-:S04]  /*2b3a0*/  PRMT R92, RZ, 0x7610, R92 ;  /* 0x00007610ff5c7816 */ /* 0x000fc8000000005c */
[----:B------:R-:W2:Y:S04]  /*2b3b0*/  @P0 LDG.E.U16 R93, desc[UR10][R102.64] ;  /* 0x0000000a665d0981 */ /* 0x000ea8000c1e1500 */
[----:B------:R-:W4:Y:S01]  /*2b3c0*/  @P1 LDG.E.U16 R92, desc[UR10][R104.64] ;  /* 0x0000000a685c1981 */ /* 0x000f22000c1e1500 */
[----:B0-----:R-:W-:Y:S02]  /*2b3d0*/  PRMT R13, RZ, 0x7610, R13 ;  /* 0x00007610ff0d7816 */ /* 0x001fe4000000000d */
[----:B------:R-:W-:Y:S02]  /*2b3e0*/  PRMT R12, RZ, 0x7610, R12 ;  /* 0x00007610ff0c7816 */ /* 0x000fe4000000000c */
[----:B------:R-:W-:Y:S02]  /*2b3f0*/  PRMT R54, RZ, 0x7610, R54 ;  /* 0x00007610ff367816 */ /* 0x000fe40000000036 */
[----:B------:R-:W-:Y:S01]  /*2b400*/  PRMT R55, RZ, 0x7610, R55 ;  /* 0x00007610ff377816 */ /* 0x000fe20000000037 */
[----:B------:R-:W4:Y:S04]  /*2b410*/  @P0 LDG.E.U16 R13, desc[UR10][R112.64] ;  /* 0x0000000a700d0981 */ /* 0x000f28000c1e1500 */
[----:B------:R-:W4:Y:S04]  /*2b420*/  @P1 LDG.E.U16 R12, desc[UR10][R114.64] ;  /* 0x0000000a720c1981 */ /* 0x000f28000c1e1500 */
[----:B------:R-:W4:Y:S04]  /*2b430*/  @P1 LDG.E.U16 R55, desc[UR10][R118.64] ;  /* 0x0000000a76371981 */ /* 0x000f28000c1e1500 */
[----:B---3--:R-:W3:Y:S04]  /*2b440*/  @P0 LDG.E.U16 R54, desc[UR10][R116.64] ;  /* 0x0000000a74360981 */ /* 0x008ee8000c1e1500 */
[----:B------:R-:W-:Y:S04]  /*2b450*/  STL [R1+0x21c0], R106 ;  /* 0x0021c06a01007387 */ /* 0x000fe80000100800 */
[----:B------:R-:W3:Y:S04]  /*2b460*/  LDL.LU.64 R102, [R1+0x22c8] ;  /* 0x0022c80001667983 */ /* 0x000ee80000300a00 */
[----:B--2---:R0:W-:Y:S04]  /*2b470*/  STL [R1+0x2194], R93 ;  /* 0x0021945d01007387 */ /* 0x0041e80000100800 */
[----:B------:R-:W2:Y:S04]  /*2b480*/  LDL.LU.64 R104, [R1+0x22c0] ;  /* 0x0022c00001687983 */ /* 0x000ea80000300a00 */
[----:B----4-:R1:W-:Y:S04]  /*2b490*/  STL [R1+0x2198], R92 ;  /* 0x0021985c01007387 */ /* 0x0103e80000100800 */
[----:B------:R-:W-:Y:S04]  /*2b4a0*/  STL [R1+0x215c], R41 ;  /* 0x00215c2901007387 */ /* 0x000fe80000100800 */
[----:B------:R-:W4:Y:S04]  /*2b4b0*/  LDL.64 R122, [R1+0x80] ;  /* 0x00008000017a7983 */ /* 0x000f280000100a00 */
[----:B------:R-:W2:Y:S01]  /*2b4c0*/  LDL.64 R142, [R1+0x10] ;  /* 0x00001000018e7983 */ /* 0x000ea20000100a00 */
[----:B0-----:R-:W-:-:S03]  /*2b4d0*/  PRMT R93, RZ, 0x7610, R93 ;  /* 0x00007610ff5d7816 */ /* 0x001fc6000000005d */
[----:B------:R-:W-:Y:S04]  /*2b4e0*/  STL [R1+0x2160], R40 ;  /* 0x0021602801007387 */ /* 0x000fe80000100800 */
[----:B------:R-:W2:Y:S04]  /*2b4f0*/  LDL.LU.64 R108, [R1+0x22b8] ;  /* 0x0022b800016c7983 */ /* 0x000ea80000300a00 */
[----:B------:R-:W-:Y:S04]  /*2b500*/  STL [R1+0x2114], R27 ;  /* 0x0021141b01007387 */ /* 0x000fe80000100800 */
[----:B------:R-:W2:Y:S04]  /*2b510*/  LDL.LU.64 R110, [R1+0x22b0] ;  /* 0x0022b000016e7983 */ /* 0x000ea80000300a00 */
[----:B------:R-:W2:Y:S04]  /*2b520*/  @P0 LDG.E.U16 R93, desc[UR10][R130.64] ;  /* 0x0000000a825d0981 */ /* 0x000ea8000c1e1500 */
[----:B------:R-:W-:Y:S04]  /*2b530*/  STL [R1+0x2118], R26 ;  /* 0x0021181a01007387 */ /* 0x000fe80000100800 */
[----:B------:R-:W4:Y:S04]  /*2b540*/  LDL.LU.64 R112, [R1+0x22a8] ;  /* 0x0022a80001707983 */ /* 0x000f280000300a00 */
[----:B------:R-:W-:Y:S04]  /*2b550*/  STL [R1+0x20cc], R13 ;  /* 0x0020cc0d01007387 */ /* 0x000fe80000100800 */
[----:B------:R-:W4:Y:S04]  /*2b560*/  LDL.LU.64 R114, [R1+0x22a0] ;  /* 0x0022a00001727983 */ /* 0x000f280000300a00 */
[----:B------:R-:W-:Y:S04]  /*2b570*/  STL [R1+0x20d0], R12 ;  /* 0x0020d00c01007387 */ /* 0x000fe80000100800 */
[----:B------:R-:W4:Y:S04]  /*2b580*/  LDL.LU.64 R116, [R1+0x2298] ;  /* 0x0022980001747983 */ /* 0x000f280000300a00 */
[----:B---3--:R-:W-:Y:S04]  /*2b590*/  STL [R1+0x2084], R54 ;  /* 0x0020843601007387 */ /* 0x008fe80000100800 */
[----:B------:R-:W3:Y:S04]  /*2b5a0*/  LDL.LU.64 R118, [R1+0x2290] ;  /* 0x0022900001767983 */ /* 0x000ee80000300a00 */
[----:B------:R-:W-:Y:S04]  /*2b5b0*/  STL [R1+0x2088], R55 ;  /* 0x0020883701007387 */ /* 0x000fe80000100800 */
[----:B------:R-:W3:Y:S01]  /*2b5c0*/  LDL.LU.64 R130, [R1+0x2288] ;  /* 0x0022880001827983 */ /* 0x000ee20000300a00 */
[----:B-1----:R-:W-:-:S06]  /*2b5d0*/  PRMT R92, RZ, 0x7610, R92 ;  /* 0x00007610ff5c7816 */ /* 0x002fcc000000005c */
[----:B------:R-:W4:Y:S04]  /*2b5e0*/  @P1 LDG.E.U16 R92, desc[UR10][R146.64] ;  /* 0x0000000a925c1981 */ /* 0x000f28000c1e1500 */
[----:B--2---:R-:W-:Y:S04]  /*2b5f0*/  STL [R1+0x21c4], R93 ;  /* 0x0021c45d01007387 */ /* 0x004fe80000100800 */
[----:B------:R-:W2:Y:S01]  /*2b600*/  LDL.LU.64 R146, [R1+0x2280] ;  /* 0x0022800001927983 */ /* 0x000ea20000300a00 */
[----:B---3--:R-:W-:-:S06]  /*2b610*/  PRMT R131, RZ, 0x7610, R131 ;  /* 0x00007610ff837816 */ /* 0x008fcc0000000083 */
[----:B----4-:R-:W3:Y:S04]  /*2b620*/  @P0 LDG.E.U16 R131, desc[UR10][R122.64] ;  /* 0x0000000a7a830981 */ /* 0x010ee8000c1e1500 */
[----:B------:R-:W-:Y:S04]  /*2b630*/  STL [R1+0x21c8], R92 ;  /* 0x0021c85c01007387 */ /* 0x000fe80000100800 */
[----:B------:R-:W4:Y:S01]  /*2b640*/  LDL.LU.64 R122, [R1+0x2278] ;  /* 0x00227800017a7983 */ /* 0x000f220000300a00 */
[----:B--2---:R-:W-:Y:S02]  /*2b650*/  PRMT R146, RZ, 0x7610, R146 ;  /* 0x00007610ff927816 */ /* 0x004fe40000000092 */
[----:B------:R-:W-:-:S04]  /*2b660*/  PRMT R147, RZ, 0x7610, R147 ;  /* 0x00007610ff937816 */ /* 0x000fc80000000093 */
[----:B------:R-:W2:Y:S04]  /*2b670*/  @P1 LDG.E.U16 R146, desc[UR10][R132.64] ;  /* 0x0000000a84921981 */ /* 0x000ea8000c1e1500 */
[----:B------:R-:W4:Y:S04]  /*2b680*/  @P0 LDG.E.U16 R147, desc[UR10][R142.64] ;  /* 0x0000000a8e930981 */ /* 0x000f28000c1e1500 */
[----:B---3--:R0:W-:Y:S04]  /*2b690*/  STL [R1+0xe88], R131 ;  /* 0x000e888301007387 */ /* 0x0081e80000100800 */
[----:B0-----:R-:W3:Y:S04]  /*2b6a0*/  LDL.LU R131, [R1+0x2270] ;  /* 0x0022700001837983 */ /* 0x001ee80000300800 */
[----:B------:R-:W3:Y:S01]  /*2b6b0*/  LDL.LU.64 R132, [R1+0x2268] ;  /* 0x0022680001847983 */ /* 0x000ee20000300a00 */
[----:B------:R-:W-:-:S02]  /*2b6c0*/  PRMT R160, RZ, 0x7610, R160 ;  /* 0x00007610ffa07816 */ /* 0x000fc400000000a0 */
[----:B------:R-:W-:Y:S02]  /*2b6d0*/  PRMT R106, RZ, 0x7610, R106 ;  /* 0x00007610ff6a7816 */ /* 0x000fe4000000006a */
[----:B------:R-:W-:Y:S02]  /*2b6e0*/  PRMT R107, RZ, 0x7610, R107 ;  /* 0x00007610ff6b7816 */ /* 0x000fe4000000006b */
[----:B------:R-:W3:Y:S04]  /*2b6f0*/  @P1 LDG.E.U16 R160, desc[UR10][R150.64] ;  /* 0x0000000a96a01981 */ /* 0x000ee8000c1e1500 */
[----:B------:R-:W3:Y:S04]  /*2b700*/  @P1 LDG.E.U16 R106, desc[UR10][R52.64] ;  /* 0x0000000a346a1981 */ /* 0x000ee8000c1e1500 */
[----:B--2---:R0:W-:Y:S04]  /*2b710*/  STL [R1+0xe84], R146 ;  /* 0x000e849201007387 */ /* 0x0041e80000100800 */
[----:B0-----:R-:W2:Y:S04]  /*2b720*/  LDL.LU R146, [R1+0x2260] ;  /* 0x0022600001927983 */ /* 0x001ea80000300800 */
[----:B------:R-:W2:Y:S04]  /*2b730*/  LDL.LU.64 R142, [R1+0x2258] ;  /* 0x00225800018e7983 */ /* 0x000ea80000300a00 */
[----:B----4-:R0:W-:Y:S04]  /*2b740*/  STL [R1+0xe80], R147 ;  /* 0x000e809301007387 */ /* 0x0101e80000100800 */
[----:B0-----:R-:W4:Y:S04]  /*2b750*/  LDL.LU R147, [R1+0x2250] ;  /* 0x0022500001937983 */ /* 0x001f280000300800 */
[----:B------:R-:W4:Y:S04]  /*2b760*/  LDL.LU.64 R150, [R1+0x2248] ;  /* 0x0022480001967983 */ /* 0x000f280000300a00 */
[----:B---3--:R-:W3:Y:S04]  /*2b770*/  @P0 LDG.E.U16 R107, desc[UR10][R132.64] ;  /* 0x0000000a846b0981 */ /* 0x008ee8000c1e1500 */
[----:B------:R0:W-:Y:S04]  /*2b780*/  STL [R1+0xe7c], R160 ;  /* 0x000e7ca001007387 */ /* 0x0001e80000100800 */
[----:B0-----:R-:W3:Y:S01]  /*2b790*/  LDL.LU R160, [R1+0x2240] ;  /* 0x0022400001a07983 */ /* 0x001ee20000300800 */
[----:B--2---:R-:W-:-:S02]  /*2b7a0*/  PRMT R142, RZ, 0x7610, R142 ;  /* 0x00007610ff8e7816 */ /* 0x004fc4000000008e */
[----:B------:R-:W-:Y:S01]  /*2b7b0*/  PRMT R143, RZ, 0x7610, R143 ;  /* 0x00007610ff8f7816 */ /* 0x000fe2000000008f */
[----:B------:R-:W-:Y:S04]  /*2b7c0*/  STL [R1+0x2090], R146 ;  /* 0x0020909201007387 */ /* 0x000fe80000100800 */
[----:B------:R-:W2:Y:S04]  /*2b7d0*/  @P1 LDG.E.U16 R142, desc[UR10][R38.64] ;  /* 0x0000000a268e1981 */ /* 0x000ea8000c1e1500 */
[----:B------:R-:W2:Y:S04]  /*2b7e0*/  @P0 LDG.E.U16 R143, desc[UR10][R118.64] ;  /* 0x0000000a768f0981 */ /* 0x000ea8000c1e1500 */
[----:B----4-:R-:W-:Y:S01]  /*2b7f0*/  STL [R1+0x208c], R147 ;  /* 0x00208c9301007387 */ /* 0x010fe20000100800 */
[----:B------:R-:W-:-:S02]  /*2b800*/  PRMT R150, RZ, 0x7610, R150 ;  /* 0x00007610ff967816 */ /* 0x000fc40000000096 */
[----:B------:R-:W-:Y:S01]  /*2b810*/  PRMT R151, RZ, 0x7610, R151 ;  /* 0x00007610ff977816 */ /* 0x000fe20000000097 */
[----:B------:R-:W-:Y:S04]  /*2b820*/  STL [R1+0x2098], R66 ;  /* 0x0020984201007387 */ /* 0x000fe80000100800 */
[----:B------:R-:W-:Y:S04]  /*2b830*/  STL [R1+0x2094], R67 ;  /* 0x0020944301007387 */ /* 0x000fe80000100800 */
[----:B------:R-:W-:Y:S04]  /*2b840*/  STL [R1+0x20a0], R132 ;  /* 0x0020a08401007387 */ /* 0x000fe80000100800 */
[----:B------:R-:W-:Y:S04]  /*2b850*/  STL [R1+0x209c], R133 ;  /* 0x00209c8501007387 */ /* 0x000fe80000100800 */
[----:B------:R-:W4:Y:S04]  /*2b860*/  @P1 LDG.E.U16 R150, desc[UR10][R66.64] ;  /* 0x0000000a42961981 */ /* 0x000f28000c1e1500 */
[----:B------:R-:W-:Y:S04]  /*2b870*/  STL [R1+0xe6c], R106 ;  /* 0x000e6c6a01007387 */ /* 0x000fe80000100800 */
[----:B------:R-:W4:Y:S04]  /*2b880*/  @P0 LDG.E.U16 R151, desc[UR10][R146.64] ;  /* 0x0000000a92970981 */ /* 0x000f28000c1e1500 */
[----:B---3--:R0:W-:Y:S04]  /*2b890*/  STL [R1+0xe70], R107 ;  /* 0x000e706b01007387 */ /* 0x0081e80000100800 */
[----:B0-----:R-:W3:Y:S01]  /*2b8a0*/  LDL.64 R106, [R1+0xe0] ;  /* 0x0000e000016a7983 */ /* 0x001ee20000100a00 */
[----:B------:R-:W-:-:S02]  /*2b8b0*/  PRMT R120, RZ, 0x7610, R120 ;  /* 0x00007610ff787816 */ /* 0x000fc40000000078 */
[----:B------:R-:W-:Y:S01]  /*2b8c0*/  PRMT R121, RZ, 0x7610, R121 ;  /* 0x00007610ff797816 */ /* 0x000fe20000000079 */
[----:B------:R-:W-:Y:S01]  /*2b8d0*/  STL [R1+0x20a8], R52 ;  /* 0x0020a83401007387 */ /* 0x000fe20000100800 */
[----:B------:R-:W-:-:S03]  /*2b8e0*/  PRMT R130, RZ, 0x7610, R130 ;  /* 0x00007610ff827816 */ /* 0x000fc60000000082 */
[----:B------:R-:W-:Y:S04]  /*2b8f0*/  STL [R1+0x20a4], R53 ;  /* 0x0020a43501007387 */ /* 0x000fe80000100800 */
[----:B------:R-:W3:Y:S01]  /*2b900*/  @P0 LDG.E.U16 R120, desc[UR10][R90.64] ;  /* 0x0000000a5a780981 */ /* 0x000ee2000c1e1500 */
[----:B------:R-:W-:-:S03]  /*2b910*/  PRMT R131, RZ, 0x7610, R131 ;  /* 0x00007610ff837816 */ /* 0x000fc60000000083 */
[----:B------:R-:W3:Y:S04]  /*2b920*/  @P1 LDG.E.U16 R121, desc[UR10][R24.64] ;  /* 0x0000000a18791981 */ /* 0x000ee8000c1e1500 */
[----:B------:R-:W-:Y:S04]  /*2b930*/  STL [R1+0x20b0], R118 ;  /* 0x0020b07601007387 */ /* 0x000fe80000100800 */
[----:B------:R-:W-:Y:S01]  /*2b940*/  STL [R1+0x20ac], R119 ;  /* 0x0020ac7701007387 */ /* 0x000fe20000100800 */
[----:B------:R-:W-:-:S03]  /*2b950*/  PRMT R54, RZ, 0x7610, R54 ;  /* 0x00007610ff367816 */ /* 0x000fc60000000036 */
[----:B------:R-:W3:Y:S04]  /*2b960*/  @P1 LDG.E.U16 R130, desc[UR10][R10.64] ;  /* 0x0000000a0a821981 */ /* 0x000ee8000c1e1500 */
[----:B------:R-:W3:Y:S01]  /*2b970*/  @P0 LDG.E.U16 R131, desc[UR10][R104.64] ;  /* 0x0000000a68830981 */ /* 0x000ee2000c1e1500 */
[----:B------:R-:W-:-:S06]  /*2b980*/  PRMT R41, RZ, 0x7610, R41 ;  /* 0x00007610ff297816 */ /* 0x000fcc0000000029 */
[----:B------:R-:W3:Y:S04]  /*2b990*/  @P1 LDG.E.U16 R41, desc[UR10][R138.64] ;  /* 0x0000000a8a291981 */ /* 0x000ee8000c1e1500 */
[----:B--2---:R-:W-:Y:S04]  /*2b9a0*/  STL [R1+0xe64], R142 ;  /* 0x000e648e01007387 */ /* 0x004fe80000100800 */
[----:B------:R0:W-:Y:S04]  /*2b9b0*/  STL [R1+0xe68], R143 ;  /* 0x000e688f01007387 */ /* 0x0001e80000100800 */
[----:B0-----:R-:W2:Y:S04]  /*2b9c0*/  LDL.64 R142, [R1+0xd0] ;  /* 0x0000d000018e7983 */ /* 0x001ea80000100a00 */
[----:B------:R-:W-:Y:S04]  /*2b9d0*/  STL [R1+0x20b8], R38 ;  /* 0x0020b82601007387 */ /* 0x000fe80000100800 */
[----:B------:R-:W-:Y:S04]  /*2b9e0*/  STL [R1+0x20b4], R39 ;  /* 0x0020b42701007387 */ /* 0x000fe80000100800 */
[----:B----4-:R-:W-:Y:S04]  /*2b9f0*/  STL [R1+0xe74], R150 ;  /* 0x000e749601007387 */ /* 0x010fe80000100800 */
[----:B------:R0:W-:Y:S04]  /*2ba00*/  STL [R1+0xe78], R151 ;  /* 0x000e789701007387 */ /* 0x0001e80000100800 */
[----:B0-----:R-:W4:Y:S04]  /*2ba10*/  LDL.64 R150, [R1+0xc0] ;  /* 0x0000c00001967983 */ /* 0x001f280000100a00 */
[----:B---3--:R-:W3:Y:S04]  /*2ba20*/  @P0 LDG.E.U16 R54, desc[UR10][R106.64] ;  /* 0x0000000a6a360981 */ /* 0x008ee8000c1e1500 */
[----:B------:R-:W-:Y:S04]  /*2ba30*/  STL [R1+0x20c0], R104 ;  /* 0x0020c06801007387 */ /* 0x000fe80000100800 */
[----:B------:R-:W-:Y:S04]  /*2ba40*/  STL [R1+0x20bc], R105 ;  /* 0x0020bc6901007387 */ /* 0x000fe80000100800 */
[----:B------:R-:W-:Y:S04]  /*2ba50*/  STL [R1+0x20c8], R24 ;  /* 0x0020c81801007387 */ /* 0x000fe80000100800 */
[----:B------:R-:W-:Y:S04]  /*2ba60*/  STL [R1+0x20c4], R25 ;  /* 0x0020c41901007387 */ /* 0x000fe80000100800 */
[----:B------:R-:W-:Y:S01]  /*2ba70*/  STL [R1+0xf58], R120 ;  /* 0x000f587801007387 */ /* 0x000fe20000100800 */
[----:B------:R-:W-:-:S03]  /*2ba80*/  PRMT R27, RZ, 0x7610, R27 ;  /* 0x00007610ff1b7816 */ /* 0x000fc6000000001b */
[----:B------:R0:W-:Y:S01]  /*2ba90*/  STL [R1+0xf5c], R121 ;  /* 0x000f5c7901007387 */ /* 0x0001e20000100800 */
[----:B------:R-:W-:Y:S02]  /*2baa0*/  PRMT R26, RZ, 0x7610, R26 ;  /* 0x00007610ff1a7816 */ /* 0x000fe4000000001a */
[----:B------:R-:W-:-:S04]  /*2bab0*/  PRMT R13, RZ, 0x7610, R13 ;  /* 0x00007610ff0d7816 */ /* 0x000fc8000000000d */
[----:B------:R-:W3:Y:S04]  /*2bac0*/  @P1 LDG.E.U16 R26, desc[UR10][R124.64] ;  /* 0x0000000a7c1a1981 */ /* 0x000ee8000c1e1500 */
[----:B0-----:R-:W3:Y:S04]  /*2bad0*/  LDL.64 R120, [R1+0xb0] ;  /* 0x0000b00001787983 */ /* 0x001ee80000100a00 */
[----:B------:R-:W-:Y:S04]  /*2bae0*/  STL [R1+0x20d8], R90 ;  /* 0x0020d85a01007387 */ /* 0x000fe80000100800 */
[----:B------:R-:W-:Y:S04]  /*2baf0*/  STL [R1+0x20d4], R91 ;  /* 0x0020d45b01007387 */ /* 0x000fe80000100800 */
[----:B------:R-:W-:Y:S04]  /*2bb00*/  STL [R1+0xf54], R130 ;  /* 0x000f548201007387 */ /* 0x000fe80000100800 */
[----:B------:R0:W-:Y:S04]  /*2bb10*/  STL [R1+0xf60], R131 ;  /* 0x000f608301007387 */ /* 0x0001e80000100800 */
[----:B0-----:R-:W3:Y:S04]  /*2bb20*/  LDL.64 R130, [R1+0xa0] ;  /* 0x0000a00001827983 */ /* 0x001ee80000100a00 */
[----:B------:R-:W-:Y:S04]  /*2bb30*/  STL [R1+0x20e0], R10 ;  /* 0x0020e00a01007387 */ /* 0x000fe80000100800 */
[----:B------:R-:W-:Y:S04]  /*2bb40*/  STL [R1+0x20dc], R11 ;  /* 0x0020dc0b01007387 */ /* 0x000fe80000100800 */
[----:B--2---:R-:W2:Y:S04]  /*2bb50*/  @P0 LDG.E.U16 R27, desc[UR10][R142.64] ;  /* 0x0000000a8e1b0981 */ /* 0x004ea8000c1e1500 */
[----:B----4-:R-:W4:Y:S04]  /*2bb60*/  @P0 LDG.E.U16 R13, desc[UR10][R150.64] ;  /* 0x0000000a960d0981 */ /* 0x010f28000c1e1500 */
[----:B---3--:R-:W-:Y:S04]  /*2bb70*/  STL [R1+0x219c], R54 ;  /* 0x00219c3601007387 */ /* 0x008fe80000100800 */
[----:B------:R-:W3:Y:S04]  /*2bb80*/  LDL.64 R138, [R1+0x70] ;  /* 0x00007000018a7983 */ /* 0x000ee80000100a00 */
[----:B------:R-:W-:Y:S04]  /*2bb90*/  STL [R1+0x21a0], R41 ;  /* 0x0021a02901007387 */ /* 0x000fe80000100800 */
[----:B------:R-:W3:Y:S01]  /*2bba0*/  LDL.64 R142, [R1+0x60] ;  /* 0x00006000018e7983 */ /* 0x000ee20000100a00 */
[----:B------:R-:W-:-:S02]  /*2bbb0*/  PRMT R12, RZ, 0x7610, R12 ;  /* 0x00007610ff0c7816 */ /* 0x000fc4000000000c */
[----:B------:R-:W-:Y:S02]  /*2bbc0*/  PRMT R147, RZ, 0x7610, R147 ;  /* 0x00007610ff937816 */ /* 0x000fe40000000093 */
[----:B------:R-:W-:Y:S02]  /*2bbd0*/  PRMT R146, RZ, 0x7610, R146 ;  /* 0x00007610ff927816 */ /* 0x000fe40000000092 */
[----:B------:R-:W-:Y:S01]  /*2bbe0*/  PRMT R134, RZ, 0x7610, R134 ;  /* 0x00007610ff867816 */ /* 0x000fe20000000086 */
[----:B------:R-:W3:Y:S01]  /*2bbf0*/  @P1 LDG.E.U16 R12, desc[UR10][R126.64] ;  /* 0x0000000a7e0c1981 */ /* 0x000ee2000c1e1500 */
[----:B------:R-:W-:-:S03]  /*2bc00*/  PRMT R135, RZ, 0x7610, R135 ;  /* 0x00007610ff877816 */ /* 0x000fc60000000087 */
[----:B------:R-:W3:Y:S04]  /*2bc10*/  @P1 LDG.E.U16 R146, desc[UR10][R128.64] ;  /* 0x0000000a80921981 */ /* 0x000ee8000c1e1500 */
[----:B------:R-:W3:Y:S01]  /*2bc20*/  @P0 LDG.E.U16 R147, desc[UR10][R120.64] ;  /* 0x0000000a78930981 */ /* 0x000ee2000c1e1500 */
[----:B------:R-:W-:-:S03]  /*2bc30*/  PRMT R40, RZ, 0x7610, R40 ;  /* 0x00007610ff287816 */ /* 0x000fc60000000028 */
[----:B------:R-:W3:Y:S01]  /*2bc40*/  @P1 LDG.E.U16 R135, desc[UR10][R136.64] ;  /* 0x0000000a88871981 */ /* 0x000ee2000c1e1500 */
[----:B------:R-:W-:-:S03]  /*2bc50*/  PRMT R160, RZ, 0x7610, R160 ;  /* 0x00007610ffa07816 */ /* 0x000fc600000000a0 */
[----:B------:R-:W3:Y:S04]  /*2bc60*/  @P0 LDG.E.U16 R134, desc[UR10][R130.64] ;  /* 0x0000000a82860981 */ /* 0x000ee8000c1e1500 */
[----:B--2---:R0:W-:Y:S04]  /*2bc70*/  STL [R1+0x2164], R27 ;  /* 0x0021641b01007387 */ /* 0x0041e80000100800 */
[----:B------:R-:W2:Y:S04]  /*2bc80*/  LDL.LU.64 R124, [R1+0x2238] ;  /* 0x00223800017c7983 */ /* 0x000ea80000300a00 */
[----:B------:R-:W-:Y:S04]  /*2bc90*/  STL [R1+0x2168], R26 ;  /* 0x0021681a01007387 */ /* 0x000fe80000100800 */
[----:B------:R-:W2:Y:S01]  /*2bca0*/  LDL.64 R150, [R1+0x50] ;  /* 0x0000500001967983 */ /* 0x000ea20000100a00 */
[----:B0-----:R-:W-:-:S03]  /*2bcb0*/  PRMT R27, RZ, 0x7610, R27 ;  /* 0x00007610ff1b7816 */ /* 0x001fc6000000001b */
[----:B----4-:R-:W-:Y:S04]  /*2bcc0*/  STL [R1+0x211c], R13 ;  /* 0x00211c0d01007387 */ /* 0x010fe80000100800 */
[----:B------:R-:W4:Y:S04]  /*2bcd0*/  LDL.LU.64 R126, [R1+0x2230] ;  /* 0x00223000017e7983 */ /* 0x000f280000300a00 */
[----:B------:R-:W4:Y:S04]  /*2bce0*/  LDL.64 R106, [R1+0x40] ;  /* 0x00004000016a7983 */ /* 0x000f280000100a00 */
[----:B------:R-:W4:Y:S04]  /*2bcf0*/  @P1 LDG.E.U16 R27, desc[UR10][R140.64] ;  /* 0x0000000a8c1b1981 */ /* 0x000f28000c1e1500 */
[----:B---3--:R-:W3:Y:S04]  /*2bd00*/  @P0 LDG.E.U16 R40, desc[UR10][R138.64] ;  /* 0x0000000a8a280981 */ /* 0x008ee8000c1e1500 */
[----:B------:R-:W3:Y:S01]  /*2bd10*/  @P0 LDG.E.U16 R160, desc[UR10][R142.64] ;  /* 0x0000000a8ea00981 */ /* 0x000ee2000c1e1500 */
[----:B------:R-:W-:-:S03]  /*2bd20*/  PRMT R133, RZ, 0x7610, R133 ;  /* 0x00007610ff857816 */ /* 0x000fc60000000085 */
[----:B------:R-:W-:Y:S04]  /*2bd30*/  STL [R1+0x2120], R12 ;  /* 0x0021200c01007387 */ /* 0x000fe80000100800 */
[----:B------:R0:W-:Y:S04]  /*2bd40*/  STL [R1+0x20e4], R147 ;  /* 0x0020e49301007387 */ /* 0x0001e80000100800 */
[----:B------:R-:W3:Y:S04]  /*2bd50*/  LDL.LU.64 R128, [R1+0x2228] ;  /* 0x0022280001807983 */ /* 0x000ee80000300a00 */
[----:B------:R-:W3:Y:S04]  /*2bd60*/  LDL.64 R120, [R1] ;  /* 0x0000000001787983 */ /* 0x000ee80000100a00 */
[----:B------:R1:W-:Y:S04]  /*2bd70*/  STL [R1+0x20e8], R146 ;  /* 0x0020e89201007387 */ /* 0x0003e80000100800 */
[----:B------:R-:W3:Y:S01]  /*2bd80*/  LDL.LU.64 R130, [R1+0x2220] ;  /* 0x0022200001827983 */ /* 0x000ee20000300a00 */
[----:B------:R-:W-:-:S02]  /*2bd90*/  PRMT R132, RZ, 0x7610, R132 ;  /* 0x00007610ff847816 */ /* 0x000fc40000000084 */
[----:B0-----:R-:W-:Y:S02]  /*2bda0*/  PRMT R147, RZ, 0x7610, R147 ;  /* 0x00007610ff937816 */ /* 0x001fe40000000093 */
[----:B------:R-:W-:Y:S02]  /*2bdb0*/  PRMT R93, RZ, 0x7610, R93 ;  /* 0x00007610ff5d7816 */ /* 0x000fe4000000005d */
[----:B------:R-:W3:Y:S01]  /*2bdc0*/  @P1 LDG.E.U16 R132, desc[UR10][R154.64] ;  /* 0x0000000a9a841981 */ /* 0x000ee2000c1e1500 */
[----:B-1----:R-:W-:-:S03]  /*2bdd0*/  PRMT R146, RZ, 0x7610, R146 ;  /* 0x00007610ff927816 */ /* 0x002fc60000000092 */
[----:B------:R-:W-:Y:S04]  /*2bde0*/  STL [R1+0x20ec], R134 ;  /* 0x0020ec8601007387 */ /* 0x000fe80000100800 */
[----:B------:R-:W3:Y:S04]  /*2bdf0*/  LDL.LU.64 R136, [R1+0x2218] ;  /* 0x0022180001887983 */ /* 0x000ee80000300a00 */
[----:B------:R-:W-:Y:S04]  /*2be00*/  STL [R1+0x20f0], R135 ;  /* 0x0020f08701007387 */ /* 0x000fe80000100800 */
[----:B------:R-:W3:Y:S04]  /*2be10*/  LDL.LU.64 R138, [R1+0x2210] ;  /* 0x00221000018a7983 */ /* 0x000ee80000300a00 */
[----:B------:R-:W3:Y:S04]  /*2be20*/  @P1 LDG.E.U16 R93, desc[UR10][R144.64] ;  /* 0x0000000a905d1981 */ /* 0x000ee8000c1e1500 */
[----:B------:R-:W3:Y:S04]  /*2be30*/  @P1 LDG.E.U16 R146, desc[UR10][R152.64] ;  /* 0x0000000a98921981 */ /* 0x000ee8000c1e1500 */
[----:B--2---:R-:W2:Y:S04]  /*2be40*/  @P0 LDG.E.U16 R147, desc[UR10][R150.64] ;  /* 0x0000000a96930981 */ /* 0x004ea8000c1e1500 */
[----:B----4-:R-:W4:Y:S04]  /*2be50*/  @P0 LDG.E.U16 R133, desc[UR10][R106.64] ;  /* 0x0000000a6a850981 */ /* 0x010f28000c1e1500 */
[----:B---3--:R-:W-:Y:S04]  /*2be60*/  STL [R1+0x21a4], R40 ;  /* 0x0021a42801007387 */ /* 0x008fe80000100800 */
[----:B------:R-:W3:Y:S04]  /*2be70*/  LDL.LU.64 R140, [R1+0x2208] ;  /* 0x00220800018c7983 */ /* 0x000ee80000300a00 */
[----:B------:R-:W-:Y:S04]  /*2be80*/  STL [R1+0x21a8], R27 ;  /* 0x0021a81b01007387 */ /* 0x000fe80000100800 */
[----:B------:R-:W3:Y:S04]  /*2be90*/  LDL.LU.64 R142, [R1+0x2200] ;  /* 0x00220000018e7983 */ /* 0x000ee80000300a00 */
[----:B------:R0:W-:Y:S04]  /*2bea0*/  STL [R1+0x1088], R160 ;  /* 0x001088a001007387 */ /* 0x0001e80000100800 */
[----:B0-----:R-:W3:Y:S04]  /*2beb0*/  LDL.LU R160, [R1+0x21f8] ;  /* 0x0021f80001a07983 */ /* 0x001ee80000300800 */
[----:B------:R-:W3:Y:S04]  /*2bec0*/  LDL.LU.64 R144, [R1+0x21f0] ;  /* 0x0021f00001907983 */ /* 0x000ee80000300a00 */
[----:B------:R-:W3:Y:S01]  /*2bed0*/  LDL.LU.64 R150, [R1+0x21e8] ;  /* 0x0021e80001967983 */ /* 0x000ee20000300a00 */
[----:B------:R-:W-:-:S06]  /*2bee0*/  PRMT R92, RZ, 0x7610, R92 ;  /* 0x00007610ff5c7816 */ /* 0x000fcc000000005c */
[----:B------:R-:W3:Y:S04]  /*2bef0*/  @P0 LDG.E.U16 R92, desc[UR10][R120.64] ;  /* 0x0000000a785c0981 */ /* 0x000ee8000c1e1500 */
[----:B--2---:R-:W-:Y:S04]  /*2bf00*/  STL [R1+0x2124], R147 ;  /* 0x0021249301007387 */ /* 0x004fe80000100800 */
[----:B------:R-:W2:Y:S04]  /*2bf10*/  LDL.LU.64 R152, [R1+0x21e0] ;  /* 0x0021e00001987983 */ /* 0x000ea80000300a00 */
[----:B------:R-:W-:Y:S04]  /*2bf20*/  STL [R1+0x2128], R146 ;  /* 0x0021289201007387 */ /* 0x000fe80000100800 */
[----:B----4-:R-:W-:Y:S04]  /*2bf30*/  STL [R1+0x20f4], R133 ;  /* 0x0020f48501007387 */ /* 0x010fe80000100800 */
[----:B------:R-:W4:Y:S04]  /*2bf40*/  LDL.LU.64 R154, [R1+0x21d8] ;  /* 0x0021d800019a7983 */ /* 0x000f280000300a00 */
[----:B------:R-:W-:Y:S04]  /*2bf50*/  STL [R1+0x20f8], R132 ;  /* 0x0020f88401007387 */ /* 0x000fe80000100800 */
[----:B------:R-:W-:Y:S04]  /*2bf60*/  STL [R1+0x2100], R78 ;  /* 0x0021004e01007387 */ /* 0x000fe80000100800 */
[----:B------:R-:W-:Y:S04]  /*2bf70*/  STL [R1+0x20fc], R79 ;  /* 0x0020fc4f01007387 */ /* 0x000fe80000100800 */
[----:B---3--:R-:W-:Y:S04]  /*2bf80*/  STL [R1+0x2108], R144 ;  /* 0x0021089001007387 */ /* 0x008fe80000100800 */
[----:B------:R-:W-:Y:S04]  /*2bf90*/  STL [R1+0x2104], R145 ;  /* 0x0021049101007387 */ /* 0x000fe80000100800 */
[----:B------:R-:W-:Y:S04]  /*2bfa0*/  STL [R1+0x2110], R64 ;  /* 0x0021104001007387 */ /* 0x000fe80000100800 */
[----:B------:R-:W-:Y:S04]  /*2bfb0*/  STL [R1+0x210c], R65 ;  /* 0x00210c4101007387 */ /* 0x000fe80000100800 */
[----:B------:R-:W-:Y:S04]  /*2bfc0*/  STL [R1+0x1084], R93 ;  /* 0x0010845d01007387 */ /* 0x000fe80000100800 */
[----:B------:R-:W-:Y:S04]  /*2bfd0*/  STL [R1+0x2130], R130 ;  /* 0x0021308201007387 */ /* 0x000fe80000100800 */
[----:B------:R0:W-:Y:S04]  /*2bfe0*/  STL [R1+0x212c], R131 ;  /* 0x00212c8301007387 */ /* 0x0001e80000100800 */
[----:B------:R-:W3:Y:S01]  /*2bff0*/  LDL.64 R120, [R1+0x30] ;  /* 0x0000300001787983 */ /* 0x000ee20000100a00 */
[----:B------:R-:W-:-:S02]  /*2c000*/  PRMT R41, RZ, 0x7610, R41 ;  /* 0x00007610ff297816 */ /* 0x000fc40000000029 */
[----:B------:R-:W-:Y:S02]  /*2c010*/  PRMT R91, RZ, 0x7610, R91 ;  /* 0x00007610ff5b7816 */ /* 0x000fe4000000005b */
[----:B------:R-:W-:Y:S02]  /*2c020*/  PRMT R90, RZ, 0x7610, R90 ;  /* 0x00007610ff5a7816 */ /* 0x000fe4000000005a */
[----:B------:R-:W-:Y:S01]  /*2c030*/  PRMT R54, RZ, 0x7610, R54 ;  /* 0x00007610ff367816 */ /* 0x000fe20000000036 */
[----:B------:R0:W2:Y:S04]  /*2c040*/  @P0 LDG.E.U16 R41, desc[UR10][R130.64] ;  /* 0x0000000a82290981 */ /* 0x0000a8000c1e1500 */
[----:B------:R-:W2:Y:S04]  /*2c050*/  @P1 LDG.E.U16 R91, desc[UR10][R78.64] ;  /* 0x0000000a4e5b1981 */ /* 0x000ea8000c1e1500 */
[----:B------:R-:W2:Y:S04]  /*2c060*/  @P0 LDG.E.U16 R90, desc[UR10][R144.64] ;  /* 0x0000000a905a0981 */ /* 0x000ea8000c1e1500 */
[----:B------:R-:W2:Y:S01]  /*2c070*/  @P1 LDG.E.U16 R54, desc[UR10][R64.64] ;  /* 0x0000000a40361981 */ /* 0x000ea2000c1e1500 */
[----:B0-----:R-:W-:-:S02]  /*2c080*/  PRMT R131, RZ, 0x7610, R131 ;  /* 0x00007610ff837816 */ /* 0x001fc40000000083 */
[----:B------:R-:W-:Y:S02]  /*2c090*/  PRMT R130, RZ, 0x7610, R130 ;  /* 0x00007610ff827816 */ /* 0x000fe40000000082 */
[----:B------:R-:W-:Y:S02]  /*2c0a0*/  PRMT R40, RZ, 0x7610, R40 ;  /* 0x00007610ff287816 */ /* 0x000fe40000000028 */
[----:B------:R-:W-:Y:S01]  /*2c0b0*/  PRMT R68, RZ, 0x7610, R68 ;  /* 0x00007610ff447816 */ /* 0x000fe20000000044 */
[----:B------:R-:W2:Y:S04]  /*2c0c0*/  @P0 LDG.E.U16 R131, desc[UR10][R88.64] ;  /* 0x0000000a58830981 */ /* 0x000ea8000c1e1500 */
[----:B------:R-:W2:Y:S04]  /*2c0d0*/  @P1 LDG.E.U16 R130, desc[UR10][R8.64] ;  /* 0x0000000a08821981 */ /* 0x000ea8000c1e1500 */
[----:B------:R-:W2:Y:S04]  /*2c0e0*/  @P1 LDG.E.U16 R40, desc[UR10][R50.64] ;  /* 0x0000000a32281981 */ /* 0x000ea8000c1e1500 */
[----:B---3--:R-:W3:Y:S04]  /*2c0f0*/  @P0 LDG.E.U16 R68, desc[UR10][R120.64] ;  /* 0x0000000a78440981 */ /* 0x008ee8000c1e1500 */
        /* <DEDUP_REMOVED lines=8> */
[----:B--2---:R-:W-:Y:S04]  /*2c180*/  STL [R1+0xf7c], R91 ;  /* 0x000f7c5b01007387 */ /* 0x004fe80000100800 */
[----:B------:R-:W-:Y:S04]  /*2c190*/  STL [R1+0x214c], R103 ;  /* 0x00214c6701007387 */ /* 0x000fe80000100800 */
[----:B------:R-:W-:Y:S04]  /*2c1a0*/  STL [R1+0x2158], R22 ;  /* 0x0021581601007387 */ /* 0x000fe80000100800 */
[----:B------:R-:W-:Y:S04]  /*2c1b0*/  STL [R1+0xf78], R90 ;  /* 0x000f785a01007387 */ /* 0x000fe80000100800 */
[----:B------:R-:W-:Y:S01]  /*2c1c0*/  STL [R1+0x2154], R23 ;  /* 0x0021541701007387 */ /* 0x000fe20000100800 */
[----:B------:R-:W-:-:S02]  /*2c1d0*/  PRMT R69, RZ, 0x7610, R69 ;  /* 0x00007610ff457816 */ /* 0x000fc40000000045 */
[----:B------:R-:W-:Y:S02]  /*2c1e0*/  PRMT R27, RZ, 0x7610, R27 ;  /* 0x00007610ff1b7816 */ /* 0x000fe4000000001b */
[----:B------:R-:W-:Y:S02]  /*2c1f0*/  PRMT R13, RZ, 0x7610, R13 ;  /* 0x00007610ff0d7816 */ /* 0x000fe4000000000d */
[----:B------:R-:W2:Y:S04]  /*2c200*/  @P1 LDG.E.U16 R69, desc[UR10][R156.64] ;  /* 0x0000000a9c451981 */ /* 0x000ea8000c1e1500 */
        /* <DEDUP_REMOVED lines=9> */
[----:B------:R-:W-:-:S03]  /*2c2a0*/  PRMT R26, RZ, 0x7610, R26 ;  /* 0x00007610ff1a7816 */ /* 0x000fc6000000001a */
[----:B------:R-:W2:Y:S04]  /*2c2b0*/  @P0 LDG.E.U16 R27, desc[UR10][R116.64] ;  /* 0x0000000a741b0981 */ /* 0x000ea8000c1e1500 */
[----:B------:R-:W4:Y:S04]  /*2c2c0*/  @P0 LDG.E.U16 R13, desc[UR10][R102.64] ;  /* 0x0000000a660d0981 */ /* 0x000f28000c1e1500 */
[----:B------:R-:W4:Y:S04]  /*2c2d0*/  @P1 LDG.E.U16 R26, desc[UR10][R36.64] ;  /* 0x0000000a241a1981 */ /* 0x000f28000c1e1500 */
[----:B---3--:R-:W-:Y:S04]  /*2c2e0*/  STL [R1+0x217c], R68 ;  /* 0x00217c4401007387 */ /* 0x008fe80000100800 */
[----:B------:R-:W3:Y:S01]  /*2c2f0*/  LDL.LU.64 R156, [R1+0x21d0] ;  /* 0x0021d000019c7983 */ /* 0x000ee20000300a00 */
[----:B------:R-:W-:-:S02]  /*2c300*/  PRMT R12, RZ, 0x7610, R12 ;  /* 0x00007610ff0c7816 */ /* 0x000fc4000000000c */
[----:B------:R-:W-:Y:S02]  /*2c310*/  PRMT R147, RZ, 0x7610, R147 ;  /* 0x00007610ff937816 */ /* 0x000fe40000000093 */
[----:B------:R-:W-:Y:S02]  /*2c320*/  PRMT R146, RZ, 0x7610, R146 ;  /* 0x00007610ff927816 */ /* 0x000fe40000000092 */
[----:B------:R0:W3:Y:S04]  /*2c330*/  @P1 LDG.E.U16 R12, desc[UR10][R22.64] ;  /* 0x0000000a160c1981 */ /* 0x0000e8000c1e1500 */
[----:B------:R-:W3:Y:S04]  /*2c340*/  @P1 LDG.E.U16 R146, desc[UR10][R76.64] ;  /* 0x0000000a4c921981 */ /* 0x000ee8000c1e1500 */
[----:B--2---:R-:W-:Y:S04]  /*2c350*/  STL [R1+0xf68], R27 ;  /* 0x000f681b01007387 */ /* 0x004fe80000100800 */
[----:B----4-:R1:W-:Y:S04]  /*2c360*/  STL [R1+0x1060], R13 ;  /* 0x0010600d01007387 */ /* 0x0103e80000100800 */
[----:B-1----:R-:W2:Y:S04]  /*2c370*/  LDL.LU R13, [R1+0xe60] ;  /* 0x000e6000010d7983 */ /* 0x002ea80000300800 */
[----:B------:R1:W-:Y:S04]  /*2c380*/  STL [R1+0xf64], R26 ;  /* 0x000f641a01007387 */ /* 0x0003e80000100800 */
        /* <DEDUP_REMOVED lines=11> */
[----:B---3--:R-:W3:Y:S04]  /*2c440*/  @P0 LDG.E.U16 R147, desc[UR10][R156.64] ;  /* 0x0000000a9c930981 */ /* 0x008ee8000c1e1500 */
[----:B------:R-:W-:Y:S01]  /*2c450*/  STL [R1+0x2180], R69 ;  /* 0x0021804501007387 */ /* 0x000fe20000100800 */
[----:B0-----:R-:W-:-:S03]  /*2c460*/  LOP3.LUT R23, R2, 0x10, RZ, 0x3c, !PT ;  /* 0x0000001002177812 */ /* 0x001fc600078e3cff */
[----:B------:R-:W-:Y:S04]  /*2c470*/  STL [R1+0x105c], R12 ;  /* 0x00105c0c01007387 */ /* 0x000fe80000100800 */
[----:B--2---:R-:W-:Y:S04]  /*2c480*/  STS.U16 [R23+UR9+0x10c80], R13 ;  /* 0x010c800d17007988 */ /* 0x004fe80008000409 */
[----:B----4-:R-:W-:Y:S04]  /*2c490*/  STS.U16 [R23+UR9+0x1080], R26 ;  /* 0x0010801a17007988 */ /* 0x010fe80008000409 */
[----:B------:R-:W-:Y:S04]  /*2c4a0*/  STS.U16 [R23+UR9+0x11080], R41 ;  /* 0x0110802917007988 */ /* 0x000fe80008000409 */
[----:B------:R-:W-:Y:S04]  /*2c4b0*/  STS.U16 [R23+UR9+0x1480], R54 ;  /* 0x0014803617007988 */ /* 0x000fe80008000409 */
[----:B------:R-:W-:Y:S04]  /*2c4c0*/  STS.U16 [R23+UR9+0x11480], R106 ;  /* 0x0114806a17007988 */ /* 0x000fe80008000409 */
[----:B------:R-:W-:Y:S04]  /*2c4d0*/  STS.U16 [R23+UR9+0x1880], R107 ;  /* 0x0018806b17007988 */ /* 0x000fe80008000409 */
[----:B---3--:R-:W-:Y:S04]  /*2c4e0*/  STL [R1+0x218c], R147 ;  /* 0x00218c9301007387 */ /* 0x008fe80000100800 */
[----:B------:R-:W-:Y:S04]  /*2c4f0*/  STL [R1+0x2188], R156 ;  /* 0x0021889c01007387 */ /* 0x000fe80000100800 */
[----:B------:R-:W-:Y:S04]  /*2c500*/  STL [R1+0x2184], R157 ;  /* 0x0021849d01007387 */ /* 0x000fe80000100800 */
[----:B------:R0:W-:Y:S04]  /*2c510*/  STL [R1+0x21b8], R146 ;  /* 0x0021b89201007387 */ /* 0x0001e80000100800 */
[----:B------:R-:W-:Y:S04]  /*2c520*/  STL [R1+0x21b4], R76 ;  /* 0x0021b44c01007387 */ /* 0x000fe80000100800 */
[----:B------:R-:W-:Y:S04]  /*2c530*/  STL [R1+0x2190], R77 ;  /* 0x0021904d01007387 */ /* 0x000fe80000100800 */
[----:B0-----:R-:W2:Y:S04]  /*2c540*/  LDL.LU R146, [R1+0xe30] ;  /* 0x000e300001927983 */ /* 0x001ea80000300800 */
[----:B------:R-:W3:Y:S04]  /*2c550*/  LDL.LU R157, [R1+0xe2c] ;  /* 0x000e2c00019d7983 */ /* 0x000ee80000300800 */
        /* <DEDUP_REMOVED lines=8> */
[----:B------:R0:W-:Y:S04]  /*2c5e0*/  STS.U16 [R23+UR9+0x11880], R121 ;  /* 0x0118807917007988 */ /* 0x0001e80008000409 */
[----:B------:R1:W-:Y:S04]  /*2c5f0*/  STS.U16 [R23+UR9+0x1c80], R120 ;  /* 0x001c807817007988 */ /* 0x0003e80008000409 */
[----:B0-----:R-:W4:Y:S04]  /*2c600*/  LDL.LU R121, [R1+0xe08] ;  /* 0x000e080001797983 */ /* 0x001f280000300800 */
[----:B-1----:R-:W4:Y:S04]  /*2c610*/  LDL.LU R120, [R1+0xe04] ;  /* 0x000e040001787983 */ /* 0x002f280000300800 */
[----:B------:R-:W4:Y:S04]  /*2c620*/  LDL.LU R130, [R1+0xe00] ;  /* 0x000e000001827983 */ /* 0x000f280000300800 */
[----:B------:R-:W4:Y:S04]  /*2c630*/  LDL.LU R89, [R1+0xdfc] ;  /* 0x000dfc0001597983 */ /* 0x000f280000300800 */
[----:B------:R-:W4:Y:S04]  /*2c640*/  LDL.LU R88, [R1+0xdf8] ;  /* 0x000df80001587983 */ /* 0x000f280000300800 */
[----:B------:R-:W4:Y:S04]  /*2c650*/  LDL.LU R131, [R1+0xdf4] ;  /* 0x000df40001837983 */ /* 0x000f280000300800 */
[----:B------:R0:W-:Y:S04]  /*2c660*/  STS.U16 [R23+UR9+0x11c80], R91 ;  /* 0x011c805b17007988 */ /* 0x0001e80008000409 */
[----:B------:R1:W-:Y:S04]  /*2c670*/  STS.U16 [R23+UR9+0x2080], R90 ;  /* 0x0020805a17007988 */ /* 0x0003e80008000409 */
[----:B------:R0:W-:Y:S04]  /*2c680*/  STS.U16 [R23+UR9+0x12080], R92 ;  /* 0x0120805c17007988 */ /* 0x0001e80008000409 */
[----:B------:R-:W4:Y:S04]  /*2c690*/  LDL.LU R27, [R1+0xdf0] ;  /* 0x000df000011b7983 */ /* 0x000f280000300800 */
[----:B------:R0:W-:Y:S04]  /*2c6a0*/  STS.U16 [R23+UR9+0x2480], R93 ;  /* 0x0024805d17007988 */ /* 0x0001e80008000409 */
        /* <DEDUP_REMOVED lines=9> */
[----:B------:R-:W4:Y:S04]  /*2c740*/  LDL.LU R93, [R1+0xdc8] ;  /* 0x000dc800015d7983 */ /* 0x000f280000300800 */
[----:B--2---:R-:W-:Y:S04]  /*2c750*/  STS.U16 [R23+UR9+0x12480], R146 ;  /* 0x0124809217007988 */ /* 0x004fe80008000409 */
[----:B---3--:R-:W-:Y:S04]  /*2c760*/  STS.U16 [R23+UR9+0x2880], R157 ;  /* 0x0028809d17007988 */ /* 0x008fe80008000409 */
[----:B----4-:R-:W-:Y:S04]  /*2c770*/  STS.U16 [R23+UR9+0x12880], R156 ;  /* 0x0128809c17007988 */ /* 0x010fe80008000409 */
[----:B------:R-:W-:Y:S04]  /*2c780*/  STS.U16 [R23+UR9+0x2c80], R147 ;  /* 0x002c809317007988 */ /* 0x000fe80008000409 */
[----:B------:R-:W-:Y:S04]  /*2c790*/  STS.U16 [R23+UR9+0x12c80], R69 ;  /* 0x012c804517007988 */ /* 0x000fe80008000409 */
[----:B------:R-:W-:Y:S04]  /*2c7a0*/  STS.U16 [R23+UR9+0x3080], R68 ;  /* 0x0030804417007988 */ /* 0x000fe80008000409 */
[----:B------:R-:W-:Y:S04]  /*2c7b0*/  STS.U16 [R23+UR9+0x13080], R9 ;  /* 0x0130800917007988 */ /* 0x000fe80008000409 */
[----:B------:R-:W-:Y:S04]  /*2c7c0*/  STS.U16 [R23+UR9+0x3480], R8 ;  /* 0x0034800817007988 */ /* 0x000fe80008000409 */
[----:B------:R0:W-:Y:S04]  /*2c7d0*/  STS.U16 [R23+UR9+0x13480], R106 ;  /* 0x0134806a17007988 */ /* 0x0001e80008000409 */
[----:B------:R1:W-:Y:S04]  /*2c7e0*/  STS.U16 [R23+UR9+0x3880], R107 ;  /* 0x0038806b17007988 */ /* 0x0003e80008000409 */
[----:B0-----:R-:W2:Y:S04]  /*2c7f0*/  LDL.LU R106, [R1+0xdc4] ;  /* 0x000dc400016a7983 */ /* 0x001ea80000300800 */
[----:B-1----:R-:W3:Y:S04]  /*2c800*/  LDL.LU R107, [R1+0xdc0] ;  /* 0x000dc000016b7983 */ /* 0x002ee80000300800 */
        /* <DEDUP_REMOVED lines=12> */
[----:B------:R-:W4:Y:S04]  /*2c8d0*/  LDL.LU R8, [R1+0xd98] ;  /* 0x000d980001087983 */ /* 0x000f280000300800 */
[----:B------:R1:W-:Y:S04]  /*2c8e0*/  STS.U16 [R23+UR9+0x4080], R89 ;  /* 0x0040805917007988 */ /* 0x0003e80008000409 */
[----:B------:R0:W-:Y:S04]  /*2c8f0*/  STS.U16 [R23+UR9+0x14080], R88 ;  /* 0x0140805817007988 */ /* 0x0001e80008000409 */
[----:B------:R1:W-:Y:S04]  /*2c900*/  STS.U16 [R23+UR9+0x4480], R131 ;  /* 0x0044808317007988 */ /* 0x0003e80008000409 */
[----:B------:R1:W-:Y:S04]  /*2c910*/  STS.U16 [R23+UR9+0x14480], R27 ;  /* 0x0144801b17007988 */ /* 0x0003e80008000409 */
[----:B0-----:R-:W4:Y:S04]  /*2c920*/  LDL.LU R130, [R1+0xd94] ;  /* 0x000d940001827983 */ /* 0x001f280000300800 */
[----:B-1----:R-:W4:Y:S04]  /*2c930*/  LDL.LU R89, [R1+0xd90] ;  /* 0x000d900001597983 */ /* 0x002f280000300800 */
        /* <DEDUP_REMOVED lines=19> */
[----:B0-----:R-:W4:Y:S04]  /*2ca70*/  LDL.LU R91, [R1+0xf34] ;  /* 0x000f3400015b7983 */ /* 0x001f280000300800 */
[----:B-1----:R-:W4:Y:S04]  /*2ca80*/  LDL.LU R90, [R1+0xf30] ;  /* 0x000f3000015a7983 */ /* 0x002f280000300800 */
[----:B------:R-:W4:Y:S04]  /*2ca90*/  LDL.LU R92, [R1+0xf2c] ;  /* 0x000f2c00015c7983 */ /* 0x000f280000300800 */
[----:B------:R-:W4:Y:S04]  /*2caa0*/  LDL.LU R93, [R1+0xf28] ;  /* 0x000f2800015d7983 */ /* 0x000f280000300800 */
[----:B--2---:R0:W-:Y:S04]  /*2cab0*/  STS.U16 [R23+UR9+0x5c80], R106 ;  /* 0x005c806a17007988 */ /* 0x0041e80008000409 */
[----:B---3--:R1:W-:Y:S04]  /*2cac0*/  STS.U16 [R23+UR9+0x15c80], R107 ;  /* 0x015c806b17007988 */ /* 0x0083e80008000409 */
[----:B0-----:R-:W2:Y:S04]  /*2cad0*/  LDL.LU R106, [R1+0xf24] ;  /* 0x000f2400016a7983 */ /* 0x001ea80000300800 */
[----:B-1----:R-:W3:Y:S04]  /*2cae0*/  LDL.LU R107, [R1+0xf20] ;  /* 0x000f2000016b7983 */ /* 0x002ee80000300800 */
[----:B----4-:R0:W-:Y:S04]  /*2caf0*/  STS.U16 [R23+UR9+0x6080], R121 ;  /* 0x0060807917007988 */ /* 0x0101e80008000409 */
[----:B------:R1:W-:Y:S04]  /*2cb00*/  STS.U16 [R23+UR9+0x16080], R120 ;  /* 0x0160807817007988 */ /* 0x0003e80008000409 */
[----:B------:R-:W-:Y:S04]  /*2cb10*/  STS.U16 [R23+UR9+0x6480], R146 ;  /* 0x0064809217007988 */ /* 0x000fe80008000409 */
[----:B------:R-:W-:Y:S04]  /*2cb20*/  STS.U16 [R23+UR9+0x16480], R157 ;  /* 0x0164809d17007988 */ /* 0x000fe80008000409 */
[----:B------:R-:W-:Y:S04]  /*2cb30*/  STS.U16 [R23+UR9+0x6880], R156 ;  /* 0x0068809c17007988 */ /* 0x000fe80008000409 */
[----:B------:R-:W-:Y:S04]  /*2cb40*/  STS.U16 [R23+UR9+0x16880], R147 ;  /* 0x0168809317007988 */ /* 0x000fe80008000409 */
[----:B------:R-:W-:Y:S04]  /*2cb50*/  STS.U16 [R23+UR9+0x6c80], R69 ;  /* 0x006c804517007988 */ /* 0x000fe80008000409 */
[----:B------:R-:W-:Y:S04]  /*2cb60*/  STS.U16 [R23+UR9+0x16c80], R68 ;  /* 0x016c804417007988 */ /* 0x000fe80008000409 */
[----:B------:R4:W-:Y:S04]  /*2cb70*/  STS.U16 [R23+UR9+0x7080], R9 ;  /* 0x0070800917007988 */ /* 0x0009e80008000409 */
[----:B------:R-:W-:Y:S04]  /*2cb80*/  STS.U16 [R23+UR9+0x17080], R8 ;  /* 0x0170800817007988 */ /* 0x000fe80008000409 */
[----:B0-----:R-:W3:Y:S04]  /*2cb90*/  LDL.LU R121, [R1+0xf1c] ;  /* 0x000f1c0001797983 */ /* 0x001ee80000300800 */
[----:B-1----:R-:W3:Y:S01]  /*2cba0*/  LDL.LU R120, [R1+0xf18] ;  /* 0x000f180001787983 */ /* 0x002ee20000300800 */
[----:B----4-:R-:W-:-:S03]  /*2cbb0*/  LOP3.LUT R9, R2, 0x20, RZ, 0x3c, !PT ;  /* 0x0000002002097812 */ /* 0x010fc600078e3cff */
        /* <DEDUP_REMOVED lines=16> */
[----:B------:R1:W-:Y:S04]  /*2ccc0*/  STS.U16 [R9+UR9+0x1500], R93 ;  /* 0x0015005d09007988 */ /* 0x0003e80008000409 */
[----:B0-----:R-:W4:Y:S04]  /*2ccd0*/  LDL.LU R92, [R1+0xf14] ;  /* 0x000f1400015c7983 */ /* 0x001f280000300800 */
[----:B-1----:R-:W4:Y:S04]  /*2cce0*/  LDL.LU R93, [R1+0xf10] ;  /* 0x000f1000015d7983 */ /* 0x002f280000300800 */
[----:B--2---:R0:W-:Y:S04]  /*2ccf0*/  STS.U16 [R9+UR9+0x11500], R106 ;  /* 0x0115006a09007988 */ /* 0x0041e80008000409 */
[----:B---3--:R1:W-:Y:S04]  /*2cd00*/  STS.U16 [R9+UR9+0x1900], R107 ;  /* 0x0019006b09007988 */ /* 0x0083e80008000409 */
[----:B0-----:R-:W2:Y:S04]  /*2cd10*/  LDL.LU R106, [R1+0xf0c] ;  /* 0x000f0c00016a7983 */ /* 0x001ea80000300800 */
[----:B-1----:R-:W3:Y:S04]  /*2cd20*/  LDL.LU R107, [R1+0xf08] ;  /* 0x000f0800016b7983 */ /* 0x002ee80000300800 */
        /* <DEDUP_REMOVED lines=26> */
[----:B------:R1:W-:Y:S04]  /*2ced0*/  STS.U16 [R9+UR9+0x1d00], R120 ;  /* 0x001d007809007988 */ /* 0x0003e80008000409 */
[----:B0-----:R-:W3:Y:S04]  /*2cee0*/  LDL.LU R121, [R1+0xea0] ;  /* 0x000ea00001797983 */ /* 0x001ee80000300800 */
[----:B-1----:R-:W3:Y:S04]  /*2cef0*/  LDL.LU R120, [R1+0xe9c] ;  /* 0x000e9c0001787983 */ /* 0x002ee80000300800 */
[----:B----4-:R0:W-:Y:S04]  /*2cf00*/  STS.U16 [R9+UR9+0x11d00], R92 ;  /* 0x011d005c09007988 */ /* 0x0101e80008000409 */
[----:B------:R1:W-:Y:S04]  /*2cf10*/  STS.U16 [R9+UR9+0x2100], R93 ;  /* 0x0021005d09007988 */ /* 0x0003e80008000409 */
[----:B0-----:R-:W4:Y:S04]  /*2cf20*/  LDL.LU R92, [R1+0x21c8] ;  /* 0x0021c800015c7983 */ /* 0x001f280000300800 */
[----:B-1----:R-:W4:Y:S04]  /*2cf30*/  LDL.LU R93, [R1+0x21c4] ;  /* 0x0021c400015d7983 */ /* 0x002f280000300800 */
[----:B--2---:R0:W-:Y:S04]  /*2cf40*/  STS.U16 [R9+UR9+0x12100], R106 ;  /* 0x0121006a09007988 */ /* 0x0041e80008000409 */
[----:B---3--:R1:W-:Y:S04]  /*2cf50*/  STS.U16 [R9+UR9+0x2500], R107 ;  /* 0x0025006b09007988 */ /* 0x0083e80008000409 */
[----:B0-----:R-:W2:Y:S04]  /*2cf60*/  LDL.LU R106, [R1+0x21c0] ;  /* 0x0021c000016a7983 */ /* 0x001ea80000300800 */
[----:B-1----:R-:W3:Y:S04]  /*2cf70*/  LDL.LU R107, [R1+0x21bc] ;  /* 0x0021bc00016b7983 */ /* 0x002ee80000300800 */
[----:B------:R-:W-:Y:S04]  /*2cf80*/  STS.U16 [R9+UR9+0x12500], R164 ;  /* 0x012500a409007988 */ /* 0x000fe80008000409 */
[----:B------:R-:W-:Y:S04]  /*2cf90*/  STS.U16 [R9+UR9+0x2900], R165 ;  /* 0x002900a509007988 */ /* 0x000fe80008000409 */
[----:B------:R0:W-:Y:S04]  /*2cfa0*/  STS.U16 [R9+UR9+0x12900], R77 ;  /* 0x0129004d09007988 */ /* 0x0001e80008000409 */
        /* <DEDUP_REMOVED lines=11> */
[----:B------:R0:W-:Y:S04]  /*2d060*/  STS.U16 [R9+UR9+0x3d00], R130 ;  /* 0x003d008209007988 */ /* 0x0001e80008000409 */
        /* <DEDUP_REMOVED lines=12> */
[----:B0-----:R-:W4:Y:S04]  /*2d130*/  LDL.LU R130, [R1+0xe64] ;  /* 0x000e640001827983 */ /* 0x001f280000300800 */
[----:B------:R0:W-:Y:S04]  /*2d140*/  STS.U16 [R9+UR9+0x14900], R12 ;  /* 0x0149000c09007988 */ /* 0x0001e80008000409 */
[----:B-1----:R-:W4:Y:S04]  /*2d150*/  LDL.LU R89, [R1+0xf60] ;  /* 0x000f600001597983 */ /* 0x002f280000300800 */
        /* <DEDUP_REMOVED lines=12> */
[----:B------:R-:W-:Y:S04]  /*2d220*/  STS.U16 [R9+UR9+0x5900], R121 ;  /* 0x0059007909007988 */ /* 0x000fe80008000409 */
[----:B-1----:R-:W4:Y:S04]  /*2d230*/  LDL.LU R13, [R1+0x1044] ;  /* 0x00104400010d7983 */ /* 0x002f280000300800 */
[----:B------:R-:W-:Y:S04]  /*2d240*/  STS.U16 [R9+UR9+0x15900], R120 ;  /* 0x0159007809007988 */ /* 0x000fe80008000409 */
[----:B------:R-:W4:Y:S04]  /*2d250*/  LDL.LU R26, [R1+0x1040] ;  /* 0x00104000011a7983 */ /* 0x000f280000300800 */
[----:B------:R-:W4:Y:S04]  /*2d260*/  LDL.LU R41, [R1+0x103c] ;  /* 0x00103c0001297983 */ /* 0x000f280000300800 */
[----:B------:R-:W4:Y:S04]  /*2d270*/  LDL.LU R54, [R1+0x1038] ;  /* 0x0010380001367983 */ /* 0x000f280000300800 */
[----:B------:R-:W4:Y:S04]  /*2d280*/  LDL.LU R91, [R1+0x1034] ;  /* 0x00103400015b7983 */ /* 0x000f280000300800 */
[----:B------:R-:W4:Y:S04]  /*2d290*/  LDL.LU R90, [R1+0x1030] ;  /* 0x00103000015a7983 */ /* 0x000f280000300800 */
[----:B---3--:R-:W-:Y:S04]  /*2d2a0*/  STS.U16 [R9+UR9+0x5d00], R107 ;  /* 0x005d006b09007988 */ /* 0x008fe80008000409 */
[----:B--2---:R-:W-:Y:S04]  /*2d2b0*/  STS.U16 [R9+UR9+0x15d00], R106 ;  /* 0x015d006a09007988 */ /* 0x004fe80008000409 */
[----:B----4-:R-:W-:Y:S04]  /*2d2c0*/  STS.U16 [R9+UR9+0x6100], R93 ;  /* 0x0061005d09007988 */ /* 0x010fe80008000409 */
[----:B------:R0:W-:Y:S04]  /*2d2d0*/  STS.U16 [R9+UR9+0x16100], R92 ;  /* 0x0161005c09007988 */ /* 0x0001e80008000409 */
[----:B0-----:R-:W2:Y:S04]  /*2d2e0*/  LDL.LU R92, [R1+0x102c] ;  /* 0x00102c00015c7983 */ /* 0x001ea80000300800 */
[----:B------:R-:W3:Y:S04]  /*2d2f0*/  LDL.LU R93, [R1+0x1028] ;  /* 0x00102800015d7983 */ /* 0x000ee80000300800 */
[----:B------:R-:W-:Y:S04]  /*2d300*/  STS.U16 [R9+UR9+0x6500], R77 ;  /* 0x0065004d09007988 */ /* 0x000fe80008000409 */
[----:B------:R-:W-:Y:S04]  /*2d310*/  STS.U16 [R9+UR9+0x16500], R76 ;  /* 0x0165004c09007988 */ /* 0x000fe80008000409 */
[----:B------:R0:W-:Y:S04]  /*2d320*/  STS.U16 [R9+UR9+0x6900], R146 ;  /* 0x0069009209007988 */ /* 0x0001e80008000409 */
[----:B------:R-:W-:Y:S04]  /*2d330*/  STS.U16 [R9+UR9+0x16900], R157 ;  /* 0x0169009d09007988 */ /* 0x000fe80008000409 */
[----:B------:R-:W-:Y:S04]  /*2d340*/  STS.U16 [R9+UR9+0x6d00], R156 ;  /* 0x006d009c09007988 */ /* 0x000fe80008000409 */
[----:B------:R-:W-:Y:S04]  /*2d350*/  STS.U16 [R9+UR9+0x16d00], R147 ;  /* 0x016d009309007988 */ /* 0x000fe80008000409 */
[----:B------:R-:W-:Y:S04]  /*2d360*/  STS.U16 [R9+UR9+0x7100], R69 ;  /* 0x0071004509007988 */ /* 0x000fe80008000409 */
[----:B------:R-:W4:Y:S04]  /*2d370*/  LDL.LU R121, [R1+0x1024] ;  /* 0x0010240001797983 */ /* 0x000f280000300800 */
[----:B------:R-:W-:Y:S04]  /*2d380*/  STS.U16 [R9+UR9+0x17100], R68 ;  /* 0x0171004409007988 */ /* 0x000fe80008000409 */
[----:B------:R1:W-:Y:S04]  /*2d390*/  STS.U16 [R9+UR9+0x7500], R8 ;  /* 0x0075000809007988 */ /* 0x0003e80008000409 */
[----:B------:R-:W4:Y:S04]  /*2d3a0*/  LDL.LU R120, [R1+0x1020] ;  /* 0x0010200001787983 */ /* 0x000f280000300800 */
[----:B------:R-:W4:Y:S04]  /*2d3b0*/  LDL.LU R107, [R1+0x101c] ;  /* 0x00101c00016b7983 */ /* 0x000f280000300800 */
[----:B------:R-:W4:Y:S04]  /*2d3c0*/  LDL.LU R106, [R1+0x1018] ;  /* 0x00101800016a7983 */ /* 0x000f280000300800 */
[----:B------:R1:W-:Y:S04]  /*2d3d0*/  STS.U16 [R9+UR9+0x17500], R130 ;  /* 0x0175008209007988 */ /* 0x0003e80008000409 */
[----:B------:R-:W-:Y:S04]  /*2d3e0*/  STS.U16 [R9+UR9+0x7900], R89 ;  /* 0x0079005909007988 */ /* 0x000fe80008000409 */
[----:B0-----:R-:W4:Y:S04]  /*2d3f0*/  LDL.LU R146, [R1+0x1014] ;  /* 0x0010140001927983 */ /* 0x001f280000300800 */
[----:B------:R-:W4:Y:S04]  /*2d400*/  LDL.LU R76, [R1+0x1010] ;  /* 0x00101000014c7983 */ /* 0x000f280000300800 */
[----:B------:R-:W-:Y:S01]  /*2d410*/  STS.U16 [R9+UR9+0x17900], R88 ;  /* 0x0179005809007988 */ /* 0x000fe20008000409 */
[----:B-1----:R-:W-:-:S03]  /*2d420*/  LOP3.LUT R8, R2, 0x30, RZ, 0x3c, !PT ;  /* 0x0000003002087812 */ /* 0x002fc600078e3cff */
[----:B------:R0:W-:Y:S04]  /*2d430*/  STS.U16 [R9+UR9+0x7d00], R131 ;  /* 0x007d008309007988 */ /* 0x0001e80008000409 */
[----:B------:R-:W-:Y:S04]  /*2d440*/  STS.U16 [R9+UR9+0x17d00], R23 ;  /* 0x017d001709007988 */ /* 0x000fe80008000409 */
[----:B------:R1:W-:Y:S04]  /*2d450*/  STS.U16 [R8+UR9+0x180], R27 ;  /* 0x0001801b08007988 */ /* 0x0003e80008000409 */
[----:B------:R-:W4:Y:S04]  /*2d460*/  LDL.LU R130, [R1+0x100c] ;  /* 0x00100c0001827983 */ /* 0x000f280000300800 */
[----:B------:R0:W-:Y:S04]  /*2d470*/  STS.U16 [R8+UR9+0x10180], R40 ;  /* 0x0101802808007988 */ /* 0x0001e80008000409 */
[----:B------:R-:W-:Y:S04]  /*2d480*/  STS.U16 [R8+UR9+0x580], R12 ;  /* 0x0005800c08007988 */ /* 0x000fe80008000409 */
[----:B------:R-:W-:Y:S04]  /*2d490*/  STS.U16 [R8+UR9+0x10580], R13 ;  /* 0x0105800d08007988 */ /* 0x000fe80008000409 */
[----:B------:R-:W-:Y:S04]  /*2d4a0*/  STS.U16 [R8+UR9+0x980], R26 ;  /* 0x0009801a08007988 */ /* 0x000fe80008000409 */
[----:B------:R1:W-:Y:S04]  /*2d4b0*/  STS.U16 [R8+UR9+0x10980], R41 ;  /* 0x0109802908007988 */ /* 0x0003e80008000409 */
[----:B0-----:R-:W4:Y:S04]  /*2d4c0*/  LDL.LU R131, [R1+0x1008] ;  /* 0x0010080001837983 */ /* 0x001f280000300800 */
[----:B------:R0:W-:Y:S04]  /*2d4d0*/  STS.U16 [R8+UR9+0xd80], R54 ;  /* 0x000d803608007988 */ /* 0x0001e80008000409 */
[----:B-1----:R-:W4:Y:S04]  /*2d4e0*/  LDL.LU R27, [R1+0x1004] ;  /* 0x00100400011b7983 */ /* 0x002f280000300800 */
[----:B------:R-:W-:Y:S04]  /*2d4f0*/  STS.U16 [R8+UR9+0x10d80], R91 ;  /* 0x010d805b08007988 */ /* 0x000fe80008000409 */
[----:B------:R-:W4:Y:S04]  /*2d500*/  LDL.LU R40, [R1+0x1000] ;  /* 0x0010000001287983 */ /* 0x000f280000300800 */
[----:B------:R-:W-:Y:S04]  /*2d510*/  STS.U16 [R8+UR9+0x1180], R90 ;  /* 0x0011805a08007988 */ /* 0x000fe80008000409 */
[----:B------:R-:W4:Y:S04]  /*2d520*/  LDL.LU R41, [R1+0xffc] ;  /* 0x000ffc0001297983 */ /* 0x000f280000300800 */
[----:B0-----:R-:W4:Y:S04]  /*2d530*/  LDL.LU R54, [R1+0xff8] ;  /* 0x000ff80001367983 */ /* 0x001f280000300800 */
        /* <DEDUP_REMOVED lines=20> */
[----:B----4-:R0:W-:Y:S04]  /*2d680*/  STS.U16 [R8+UR9+0x11580], R121 ;  /* 0x0115807908007988 */ /* 0x0101e80008000409 */
        /* <DEDUP_REMOVED lines=11> */
[----:B------:R0:W5:Y:S04]  /*2d740*/  LDL.LU R76, [R1+0x21b4] ;  /* 0x0021b400014c7983 */ /* 0x0001680000300800 */
[----:B------:R1:W-:Y:S04]  /*2d750*/  STS.U16 [R8+UR9+0x12180], R130 ;  /* 0x0121808208007988 */ /* 0x0003e80008000409 */
[----:B------:R0:W-:Y:S04]  /*2d760*/  STS.U16 [R8+UR9+0x2580], R131 ;  /* 0x0025808308007988 */ /* 0x0001e80008000409 */
[----:B------:R0:W-:Y:S04]  /*2d770*/  STS.U16 [R8+UR9+0x12580], R27 ;  /* 0x0125801b08007988 */ /* 0x0001e80008000409 */
[----:B------:R0:W-:Y:S04]  /*2d780*/  STS.U16 [R8+UR9+0x2980], R40 ;  /* 0x0029802808007988 */ /* 0x0001e80008000409 */
[----:B------:R0:W-:Y:S04]  /*2d790*/  STS.U16 [R8+UR9+0x12980], R41 ;  /* 0x0129802908007988 */ /* 0x0001e80008000409 */
[----:B------:R0:W-:Y:S04]  /*2d7a0*/  STS.U16 [R8+UR9+0x2d80], R54 ;  /* 0x002d803608007988 */ /* 0x0001e80008000409 */
[----:B-1----:R-:W4:Y:S04]  /*2d7b0*/  LDL.LU R130, [R1+0x21b0] ;  /* 0x0021b00001827983 */ /* 0x002f280000300800 */
[----:B0-----:R-:W4:Y:S04]  /*2d7c0*/  LDL.LU R131, [R1+0x21ac] ;  /* 0x0021ac0001837983 */ /* 0x001f280000300800 */
[----:B------:R-:W4:Y:S04]  /*2d7d0*/  LDL.LU R27, [R1+0x21a8] ;  /* 0x0021a800011b7983 */ /* 0x000f280000300800 */
[----:B------:R-:W4:Y:S04]  /*2d7e0*/  LDL.LU R40, [R1+0x21a4] ;  /* 0x0021a40001287983 */ /* 0x000f280000300800 */
[----:B------:R-:W4:Y:S04]  /*2d7f0*/  LDL.LU R41, [R1+0x21a0] ;  /* 0x0021a00001297983 */ /* 0x000f280000300800 */
[----:B------:R-:W4:Y:S04]  /*2d800*/  LDL.LU R54, [R1+0x219c] ;  /* 0x00219c0001367983 */ /* 0x000f280000300800 */
        /* <DEDUP_REMOVED lines=13> */
[----:B0-----:R-:W2:Y:S04]  /*2d8e0*/  LDL.LU R77, [R1+0xf80] ;  /* 0x000f8000014d7983 */ /* 0x001ea80000300800 */
[----:B-1----:R-:W2:Y:S04]  /*2d8f0*/  LDL.LU R157, [R1+0xf7c] ;  /* 0x000f7c00019d7983 */ /* 0x002ea80000300800 */
[----:B------:R-:W2:Y:S04]  /*2d900*/  LDL.LU R156, [R1+0xf78] ;  /* 0x000f7800019c7983 */ /* 0x000ea80000300800 */
[----:B------:R-:W2:Y:S04]  /*2d910*/  LDL.LU R147, [R1+0xf74] ;  /* 0x000f740001937983 */ /* 0x000ea80000300800 */
[----:B------:R-:W-:Y:S04]  /*2d920*/  STS.U16 [R8+UR9+0x4580], R89 ;  /* 0x0045805908007988 */ /* 0x000fe80008000409 */
[----:B------:R-:W2:Y:S04]  /*2d930*/  LDL.LU R69, [R1+0xf70] ;  /* 0x000f700001457983 */ /* 0x000ea80000300800 */
[----:B------:R-:W-:Y:S04]  /*2d940*/  STS.U16 [R8+UR9+0x14580], R88 ;  /* 0x0145805808007988 */ /* 0x000fe80008000409 */
[----:B------:R-:W2:Y:S04]  /*2d950*/  LDL.LU R68, [R1+0xf6c] ;  /* 0x000f6c0001447983 */ /* 0x000ea80000300800 */
[----:B------:R0:W-:Y:S04]  /*2d960*/  STS.U16 [R8+UR9+0x4980], R23 ;  /* 0x0049801708007988 */ /* 0x0001e80008000409 */
[----:B------:R-:W2:Y:S04]  /*2d970*/  LDL.LU R9, [R1+0xf68] ;  /* 0x000f680001097983 */ /* 0x000ea80000300800 */
[----:B------:R1:W-:Y:S04]  /*2d980*/  STS.U16 [R8+UR9+0x14980], R12 ;  /* 0x0149800c08007988 */ /* 0x0003e80008000409 */
[----:B------:R0:W-:Y:S04]  /*2d990*/  STS.U16 [R8+UR9+0x4d80], R13 ;  /* 0x004d800d08007988 */ /* 0x0001e80008000409 */
[----:B------:R1:W-:Y:S04]  /*2d9a0*/  STS.U16 [R8+UR9+0x14d80], R26 ;  /* 0x014d801a08007988 */ /* 0x0003e80008000409 */
[----:B------:R-:W-:Y:S04]  /*2d9b0*/  STS.U16 [R8+UR9+0x5180], R91 ;  /* 0x0051805b08007988 */ /* 0x000fe80008000409 */
[----:B0-----:R-:W2:Y:S04]  /*2d9c0*/  LDL.LU R23, [R1+0xf64] ;  /* 0x000f640001177983 */ /* 0x001ea80000300800 */
[----:B------:R-:W2:Y:S04]  /*2d9d0*/  LDL.LU R89, [R1+0x1060] ;  /* 0x0010600001597983 */ /* 0x000ea80000300800 */
[----:B------:R-:W2:Y:S04]  /*2d9e0*/  LDL.LU R88, [R1+0x105c] ;  /* 0x00105c0001587983 */ /* 0x000ea80000300800 */
[----:B----4-:R-:W-:Y:S04]  /*2d9f0*/  STS.U16 [R8+UR9+0x15180], R90 ;  /* 0x0151805a08007988 */ /* 0x010fe80008000409 */
[----:B------:R-:W-:Y:S04]  /*2da00*/  STS.U16 [R8+UR9+0x5580], R121 ;  /* 0x0055807908007988 */ /* 0x000fe80008000409 */
[----:B-1----:R-:W4:Y:S04]  /*2da10*/  LDL.LU R12, [R1+0x1150] ;  /* 0x00115000010c7983 */ /* 0x002f280000300800 */
[----:B------:R-:W-:Y:S04]  /*2da20*/  STS.U16 [R8+UR9+0x15580], R120 ;  /* 0x0155807808007988 */ /* 0x000fe80008000409 */
[----:B------:R-:W4:Y:S04]  /*2da30*/  LDL.LU R13, [R1+0x114c] ;  /* 0x00114c00010d7983 */ /* 0x000f280000300800 */
[----:B------:R0:W-:Y:S04]  /*2da40*/  STS.U16 [R8+UR9+0x5980], R107 ;  /* 0x0059806b08007988 */ /* 0x0001e80008000409 */
[----:B------:R-:W4:Y:S04]  /*2da50*/  LDL.LU R26, [R1+0x1148] ;  /* 0x00114800011a7983 */ /* 0x000f280000300800 */
[----:B------:R1:W-:Y:S04]  /*2da60*/  STS.U16 [R8+UR9+0x15980], R106 ;  /* 0x0159806a08007988 */ /* 0x0003e80008000409 */
[----:B0-----:R-:W4:Y:S04]  /*2da70*/  LDL.LU R107, [R1+0x1144] ;  /* 0x00114400016b7983 */ /* 0x001f280000300800 */
[----:B-1----:R-:W4:Y:S04]  /*2da80*/  LDL.LU R106, [R1+0x1140] ;  /* 0x00114000016a7983 */ /* 0x002f280000300800 */
[----:B---3--:R-:W-:Y:S04]  /*2da90*/  STS.U16 [R8+UR9+0x5d80], R93 ;  /* 0x005d805d08007988 */ /* 0x008fe80008000409 */
[----:B--2---:R-:W-:Y:S04]  /*2daa0*/  STS.U16 [R8+UR9+0x15d80], R92 ;  /* 0x015d805c08007988 */ /* 0x004fe80008000409 */
[----:B------:R-:W-:Y:S04]  /*2dab0*/  STS.U16 [R8+UR9+0x6180], R54 ;  /* 0x0061803608007988 */ /* 0x000fe80008000409 */
[----:B------:R-:W-:Y:S04]  /*2dac0*/  STS.U16 [R8+UR9+0x16180], R41 ;  /* 0x0161802908007988 */ /* 0x000fe80008000409 */
[----:B------:R-:W-:Y:S04]  /*2dad0*/  STS.U16 [R8+UR9+0x6580], R40 ;  /* 0x0065802808007988 */ /* 0x000fe80008000409 */
[----:B------:R0:W-:Y:S04]  /*2dae0*/  STS.U16 [R8+UR9+0x16580], R27 ;  /* 0x0165801b08007988 */ /* 0x0001e80008000409 */
[----:B0-----:R-:W2:Y:S04]  /*2daf0*/  LDL.LU R27, [R1+0x113c] ;  /* 0x00113c00011b7983 */ /* 0x001ea80000300800 */
[----:B------:R-:W3:Y:S04]  /*2db00*/  LDL.LU R91, [R1+0x1138] ;  /* 0x00113800015b7983 */ /* 0x000ee80000300800 */
[----:B------:R-:W3:Y:S04]  /*2db10*/  LDL.LU R90, [R1+0x1134] ;  /* 0x00113400015a7983 */ /* 0x000ee80000300800 */
[----:B------:R-:W3:Y:S04]  /*2db20*/  LDL.LU R54, [R1+0x1130] ;  /* 0x0011300001367983 */ /* 0x000ee80000300800 */
[----:B------:R-:W3:Y:S04]  /*2db30*/  LDL.LU R40, [R1+0x112c] ;  /* 0x00112c0001287983 */ /* 0x000ee80000300800 */
[----:B------:R-:W3:Y:S04]  /*2db40*/  LDL.LU R41, [R1+0x1128] ;  /* 0x0011280001297983 */ /* 0x000ee80000300800 */
[----:B------:R-:W-:Y:S04]  /*2db50*/  STS.U16 [R8+UR9+0x6980], R77 ;  /* 0x0069804d08007988 */ /* 0x000fe80008000409 */
[----:B------:R-:W-:Y:S04]  /*2db60*/  STS.U16 [R8+UR9+0x16980], R157 ;  /* 0x0169809d08007988 */ /* 0x000fe80008000409 */
[----:B------:R-:W-:Y:S04]  /*2db70*/  STS.U16 [R8+UR9+0x6d80], R156 ;  /* 0x006d809c08007988 */ /* 0x000fe80008000409 */
[----:B------:R-:W-:Y:S04]  /*2db80*/  STS.U16 [R8+UR9+0x16d80], R147 ;  /* 0x016d809308007988 */ /* 0x000fe80008000409 */
[----:B------:R-:W-:Y:S04]  /*2db90*/  STS.U16 [R8+UR9+0x7180], R69 ;  /* 0x0071804508007988 */ /* 0x000fe80008000409 */
[----:B------:R-:W-:Y:S04]  /*2dba0*/  STS.U16 [R8+UR9+0x17180], R68 ;  /* 0x0171804408007988 */ /* 0x000fe80008000409 */
[----:B------:R-:W-:Y:S04]  /*2dbb0*/  STS.U16 [R8+UR9+0x7580], R9 ;  /* 0x0075800908007988 */ /* 0x000fe80008000409 */
[----:B------:R-:W3:Y:S04]  /*2dbc0*/  LDL.LU R121, [R1+0x1124] ;  /* 0x0011240001797983 */ /* 0x000ee80000300800 */
[----:B------:R0:W-:Y:S04]  /*2dbd0*/  STS.U16 [R8+UR9+0x17580], R23 ;  /* 0x0175801708007988 */ /* 0x0001e80008000409 */
[----:B------:R-:W-:Y:S04]  /*2dbe0*/  STS.U16 [R8+UR9+0x7980], R89 ;  /* 0x0079805908007988 */ /* 0x000fe80008000409 */
[----:B------:R-:W3:Y:S04]  /*2dbf0*/  LDL.LU R120, [R1+0x1120] ;  /* 0x0011200001787983 */ /* 0x000ee80000300800 */
[----:B------:R-:W3:Y:S04]  /*2dc00*/  LDL.LU R93, [R1+0x111c] ;  /* 0x00111c00015d7983 */ /* 0x000ee80000300800 */
[----:B------:R-:W-:Y:S04]  /*2dc10*/  STS.U16 [R8+UR9+0x17980], R88 ;  /* 0x0179805808007988 */ /* 0x000fe80008000409 */
[----:B------:R-:W-:Y:S04]  /*2dc20*/  STS.U16 [R8+UR9+0x7d80], R131 ;  /* 0x007d808308007988 */ /* 0x000fe80008000409 */
[----:B------:R-:W-:Y:S04]  /*2dc30*/  STS.U16 [R8+UR9+0x17d80], R130 ;  /* 0x017d808208007988 */ /* 0x000fe80008000409 */
[----:B------:R-:W3:Y:S01]  /*2dc40*/  LDL.LU R92, [R1+0x1118] ;  /* 0x00111800015c7983 */ /* 0x000ee20000300800 */
[----:B0-----:R-:W-:-:S05]  /*2dc50*/  LOP3.LUT R23, R2, 0x40, RZ, 0x3c, !PT ;  /* 0x0000004002177812 */ /* 0x001fca00078e3cff */
[----:B----4-:R-:W-:Y:S04]  /*2dc60*/  STS.U16 [R23+UR9+0x200], R12 ;  /* 0x0002000c17007988 */ /* 0x010fe80008000409 */
[----:B------:R-:W-:Y:S04]  /*2dc70*/  STS.U16 [R23+UR9+0x10200], R13 ;  /* 0x0102000d17007988 */ /* 0x000fe80008000409 */
[----:B------:R-:W-:Y:S04]  /*2dc80*/  STS.U16 [R23+UR9+0x600], R26 ;  /* 0x0006001a17007988 */ /* 0x000fe80008000409 */
        /* <DEDUP_REMOVED lines=15> */
[----:B--2---:R0:W-:Y:S04]  /*2dd80*/  STS.U16 [R23+UR9+0x10a00], R27 ;  /* 0x010a001b17007988 */ /* 0x0041e80008000409 */
[----:B---3--:R-:W-:Y:S04]  /*2dd90*/  STS.U16 [R23+UR9+0xe00], R91 ;  /* 0x000e005b17007988 */ /* 0x008fe80008000409 */
[----:B------:R-:W-:Y:S04]  /*2dda0*/  STS.U16 [R23+UR9+0x10e00], R90 ;  /* 0x010e005a17007988 */ /* 0x000fe80008000409 */
[----:B------:R-:W-:Y:S04]  /*2ddb0*/  STS.U16 [R23+UR9+0x1200], R54 ;  /* 0x0012003617007988 */ /* 0x000fe80008000409 */
[----:B------:R1:W-:Y:S04]  /*2ddc0*/  STS.U16 [R23+UR9+0x11200], R40 ;  /* 0x0112002817007988 */ /* 0x0003e80008000409 */
[----:B------:R2:W-:Y:S04]  /*2ddd0*/  STS.U16 [R23+UR9+0x1600], R41 ;  /* 0x0016002917007988 */ /* 0x0005e80008000409 */
[----:B0-----:R-:W3:Y:S04]  /*2dde0*/  LDL.LU R27, [R1+0x10e0] ;  /* 0x0010e000011b7983 */ /* 0x001ee80000300800 */
[----:B-1----:R-:W3:Y:S04]  /*2ddf0*/  LDL.LU R40, [R1+0x10dc] ;  /* 0x0010dc0001287983 */ /* 0x002ee80000300800 */
[----:B--2---:R-:W2:Y:S04]  /*2de00*/  LDL.LU R41, [R1+0x10d8] ;  /* 0x0010d80001297983 */ /* 0x004ea80000300800 */
        /* <DEDUP_REMOVED lines=9> */
[----:B------:R-:W2:Y:S04]  /*2dea0*/  LDL.LU R54, [R1+0x10b4] ;  /* 0x0010b40001367983 */ /* 0x000ea80000300800 */
[----:B------:R1:W-:Y:S04]  /*2deb0*/  STS.U16 [R23+UR9+0x1a00], R120 ;  /* 0x001a007817007988 */ /* 0x0003e80008000409 */
[----:B------:R0:W-:Y:S04]  /*2dec0*/  STS.U16 [R23+UR9+0x11a00], R93 ;  /* 0x011a005d17007988 */ /* 0x0001e80008000409 */
[----:B------:R1:W-:Y:S04]  /*2ded0*/  STS.U16 [R23+UR9+0x1e00], R92 ;  /* 0x001e005c17007988 */ /* 0x0003e80008000409 */
[----:B0-----:R-:W2:Y:S04]  /*2dee0*/  LDL.LU R121, [R1+0x10b0] ;  /* 0x0010b00001797983 */ /* 0x001ea80000300800 */
[----:B-1----:R-:W2:Y:S04]  /*2def0*/  LDL.LU R120, [R1+0x10ac] ;  /* 0x0010ac0001787983 */ /* 0x002ea80000300800 */
[----:B------:R-:W2:Y:S04]  /*2df00*/  LDL.LU R93, [R1+0x10a8] ;  /* 0x0010a800015d7983 */ /* 0x000ea80000300800 */
[----:B------:R-:W2:Y:S04]  /*2df10*/  LDL.LU R92, [R1+0x10a4] ;  /* 0x0010a400015c7983 */ /* 0x000ea80000300800 */
[----:B----4-:R0:W-:Y:S04]  /*2df20*/  STS.U16 [R23+UR9+0x11e00], R107 ;  /* 0x011e006b17007988 */ /* 0x0101e80008000409 */
[----:B------:R1:W-:Y:S04]  /*2df30*/  STS.U16 [R23+UR9+0x2200], R106 ;  /* 0x0022006a17007988 */ /* 0x0003e80008000409 */
[----:B------:R4:W-:Y:S04]  /*2df40*/  STS.U16 [R23+UR9+0x12200], R77 ;  /* 0x0122004d17007988 */ /* 0x0009e80008000409 */
[----:B------:R0:W-:Y:S04]  /*2df50*/  STS.U16 [R23+UR9+0x2600], R147 ;  /* 0x0026009317007988 */ /* 0x0001e80008000409 */
[----:B------:R1:W-:Y:S04]  /*2df60*/  STS.U16 [R23+UR9+0x12600], R156 ;  /* 0x0126009c17007988 */ /* 0x0003e80008000409 */
[----:B------:R4:W-:Y:S04]  /*2df70*/  STS.U16 [R23+UR9+0x2a00], R157 ;  /* 0x002a009d17007988 */ /* 0x0009e80008000409 */
[----:B0-----:R-:W2:Y:S04]  /*2df80*/  LDL.LU R107, [R1+0x10a0] ;  /* 0x0010a000016b7983 */ /* 0x001ea80000300800 */
[----:B-1----:R-:W2:Y:S04]  /*2df90*/  LDL.LU R106, [R1+0x109c] ;  /* 0x00109c00016a7983 */ /* 0x002ea80000300800 */
[----:B----4-:R0:W5:Y:S04]  /*2dfa0*/  LDL.LU R77, [R1+0x2190] ;  /* 0x00219000014d7983 */ /* 0x0101680000300800 */
[----:B------:R-:W4:Y:S04]  /*2dfb0*/  LDL.LU R147, [R1+0x218c] ;  /* 0x00218c0001937983 */ /* 0x000f280000300800 */
[----:B------:R0:W5:Y:S04]  /*2dfc0*/  LDL.LU R156, [R1+0x2188] ;  /* 0x00218800019c7983 */ /* 0x0001680000300800 */
        /* <DEDUP_REMOVED lines=9> */
[----:B------:R0:W5:Y:S04]  /*2e060*/  LDL.LU R8, [R1+0x2178] ;  /* 0x0021780001087983 */ /* 0x0001680000300800 */
[----:B------:R0:W5:Y:S04]  /*2e070*/  LDL.LU R9, [R1+0x2174] ;  /* 0x0021740001097983 */ /* 0x0001680000300800 */
[----:B------:R0:W5:Y:S04]  /*2e080*/  LDL.LU R88, [R1+0x2170] ;  /* 0x0021700001587983 */ /* 0x0001680000300800 */
[----:B------:R0:W5:Y:S04]  /*2e090*/  LDL.LU R89, [R1+0x216c] ;  /* 0x00216c0001597983 */ /* 0x0001680000300800 */
[----:B------:R1:W-:Y:S04]  /*2e0a0*/  STS.U16 [R23+UR9+0x13600], R26 ;  /* 0x0136001a17007988 */ /* 0x0003e80008000409 */
[----:B-1----:R-:W4:Y:S04]  /*2e0b0*/  LDL.LU R26, [R1+0x2168] ;  /* 0x00216800011a7983 */ /* 0x002f280000300800 */
[----:B---3--:R1:W-:Y:S04]  /*2e0c0*/  STS.U16 [R23+UR9+0x3a00], R27 ;  /* 0x003a001b17007988 */ /* 0x0083e80008000409 */
[----:B------:R3:W-:Y:S04]  /*2e0d0*/  STS.U16 [R23+UR9+0x13a00], R40 ;  /* 0x013a002817007988 */ /* 0x0007e80008000409 */
[----:B--2---:R2:W-:Y:S04]  /*2e0e0*/  STS.U16 [R23+UR9+0x3e00], R41 ;  /* 0x003e002917007988 */ /* 0x0045e80008000409 */
[----:B-1----:R-:W4:Y:S04]  /*2e0f0*/  LDL.LU R27, [R1+0x2164] ;  /* 0x00216400011b7983 */ /* 0x002f280000300800 */
[----:B---3--:R-:W3:Y:S04]  /*2e100*/  LDL.LU R40, [R1+0x2160] ;  /* 0x0021600001287983 */ /* 0x008ee80000300800 */
[----:B--2---:R-:W2:Y:S04]  /*2e110*/  LDL.LU R41, [R1+0x215c] ;  /* 0x00215c0001297983 */ /* 0x004ea80000300800 */
[----:B------:R-:W-:Y:S01]  /*2e120*/  STS.U16 [R23+UR9+0x13e00], R164 ;  /* 0x013e00a417007988 */ /* 0x000fe20008000409 */
[----:B------:R-:W-:-:S03]  /*2e130*/  PRMT R117, RZ, 0x7610, R117 ;  /* 0x00007610ff757816 */ /* 0x000fc60000000075 */
[----:B------:R-:W-:Y:S01]  /*2e140*/  STS.U16 [R23+UR9+0x4200], R165 ;  /* 0x004200a517007988 */ /* 0x000fe20008000409 */
[----:B------:R-:W-:-:S03]  /*2e150*/  PRMT R116, RZ, 0x7610, R116 ;  /* 0x00007610ff747816 */ /* 0x000fc60000000074 */
[----:B------:R1:W-:Y:S01]  /*2e160*/  STS.U16 [R23+UR9+0x14200], R131 ;  /* 0x0142008317007988 */ /* 0x0003e20008000409 */
[----:B------:R-:W-:-:S03]  /*2e170*/  PRMT R103, RZ, 0x7610, R103 ;  /* 0x00007610ff677816 */ /* 0x000fc60000000067 */
[----:B------:R0:W-:Y:S01]  /*2e180*/  STS.U16 [R23+UR9+0x4600], R130 ;  /* 0x0046008217007988 */ /* 0x0001e20008000409 */
[----:B------:R-:W-:Y:S02]  /*2e190*/  PRMT R102, RZ, 0x7610, R102 ;  /* 0x00007610ff667816 */ /* 0x000fe40000000066 */
[----:B------:R-:W-:Y:S02]  /*2e1a0*/  PRMT R51, RZ, 0x7610, R51 ;  /* 0x00007610ff337816 */ /* 0x000fe40000000033 */
[----:B------:R-:W-:Y:S01]  /*2e1b0*/  PRMT R11, RZ, 0x7610, R11 ;  /* 0x00007610ff0b7816 */ /* 0x000fe2000000000b */
[----:B------:R-:W4:Y:S01]  /*2e1c0*/  @P0 LDG.E.U16 R117, desc[UR10][R142.64] ;  /* 0x0000000a8e750981 */ /* 0x000f22000c1e1500 */
[----:B------:R-:W-:-:S03]  /*2e1d0*/  PRMT R50, RZ, 0x7610, R50 ;  /* 0x00007610ff327816 */ /* 0x000fc60000000032 */
[----:B------:R-:W4:Y:S04]  /*2e1e0*/  @P1 LDG.E.U16 R116, desc[UR10][R62.64] ;  /* 0x0000000a3e741981 */ /* 0x000f28000c1e1500 */
[----:B-1----:R-:W4:Y:S04]  /*2e1f0*/  LDL.LU R131, [R1+0x1088] ;  /* 0x0010880001837983 */ /* 0x002f280000300800 */
[----:B0-----:R-:W4:Y:S01]  /*2e200*/  LDL.LU R130, [R1+0x1084] ;  /* 0x0010840001827983 */ /* 0x001f220000300800 */
        /* <DEDUP_REMOVED lines=11> */
[----:B------:R0:W-:Y:S04]  /*2e2c0*/  STS.U16 [R23+UR9+0x14600], R12 ;  /* 0x0146000c17007988 */ /* 0x0001e80008000409 */
[----:B------:R1:W-:Y:S04]  /*2e2d0*/  STS.U16 [R23+UR9+0x4a00], R13 ;  /* 0x004a000d17007988 */ /* 0x0003e80008000409 */
[----:B------:R0:W-:Y:S04]  /*2e2e0*/  STS.U16 [R23+UR9+0x14a00], R91 ;  /* 0x014a005b17007988 */ /* 0x0001e80008000409 */
[----:B------:R0:W-:Y:S04]  /*2e2f0*/  STS.U16 [R23+UR9+0x4e00], R90 ;  /* 0x004e005a17007988 */ /* 0x0001e80008000409 */
[----:B------:R0:W-:Y:S04]  /*2e300*/  STS.U16 [R23+UR9+0x14e00], R54 ;  /* 0x014e003617007988 */ /* 0x0001e80008000409 */
[----:B------:R-:W-:Y:S04]  /*2e310*/  STS.U16 [R23+UR9+0x5200], R121 ;  /* 0x0052007917007988 */ /* 0x000fe80008000409 */
[----:B------:R-:W-:Y:S04]  /*2e320*/  STS.U16 [R23+UR9+0x15200], R120 ;  /* 0x0152007817007988 */ /* 0x000fe80008000409 */
[----:B------:R-:W-:Y:S04]  /*2e330*/  STS.U16 [R23+UR9+0x5600], R93 ;  /* 0x0056005d17007988 */ /* 0x000fe80008000409 */
[----:B------:R-:W-:Y:S04]  /*2e340*/  STS.U16 [R23+UR9+0x15600], R92 ;  /* 0x0156005c17007988 */ /* 0x000fe80008000409 */
[----:B------:R-:W-:Y:S04]  /*2e350*/  STS.U16 [R23+UR9+0x5a00], R107 ;  /* 0x005a006b17007988 */ /* 0x000fe80008000409 */
[----:B------:R-:W-:Y:S04]  /*2e360*/  STS.U16 [R23+UR9+0x15a00], R106 ;  /* 0x015a006a17007988 */ /* 0x000fe80008000409 */
[----:B0-----:R-:W4:Y:S04]  /*2e370*/  LDL.LU R12, [R1+0x1250] ;  /* 0x00125000010c7983 */ /* 0x001f280000300800 */
[----:B-1----:R-:W4:Y:S04]  /*2e380*/  LDL.LU R13, [R1+0x124c] ;  /* 0x00124c00010d7983 */ /* 0x002f280000300800 */
[----:B------:R-:W4:Y:S04]  /*2e390*/  LDL.LU R91, [R1+0x1248] ;  /* 0x00124800015b7983 */ /* 0x000f280000300800 */
[----:B------:R-:W4:Y:S04]  /*2e3a0*/  LDL.LU R90, [R1+0x1244] ;  /* 0x00124400015a7983 */ /* 0x000f280000300800 */
[----:B------:R-:W4:Y:S04]  /*2e3b0*/  LDL.LU R54, [R1+0x1240] ;  /* 0x0012400001367983 */ /* 0x000f280000300800 */
[----:B--2---:R-:W-:Y:S04]  /*2e3c0*/  STS.U16 [R23+UR9+0x5e00], R41 ;  /* 0x005e002917007988 */ /* 0x004fe80008000409 */
[----:B---3--:R-:W-:Y:S04]  /*2e3d0*/  STS.U16 [R23+UR9+0x15e00], R40 ;  /* 0x015e002817007988 */ /* 0x008fe80008000409 */
[----:B----4-:R-:W-:Y:S04]  /*2e3e0*/  STS.U16 [R23+UR9+0x6200], R27 ;  /* 0x0062001b17007988 */ /* 0x010fe80008000409 */
[----:B------:R0:W-:Y:S04]  /*2e3f0*/  STS.U16 [R23+UR9+0x16200], R26 ;  /* 0x0162001a17007988 */ /* 0x0001e80008000409 */
[----:B0-----:R-:W2:Y:S04]  /*2e400*/  LDL.LU R26, [R1+0x123c] ;  /* 0x00123c00011a7983 */ /* 0x001ea80000300800 */
[----:B------:R-:W3:Y:S04]  /*2e410*/  LDL.LU R27, [R1+0x1238] ;  /* 0x00123800011b7983 */ /* 0x000ee80000300800 */
[----:B------:R-:W-:Y:S04]  /*2e420*/  STS.U16 [R23+UR9+0x6600], R131 ;  /* 0x0066008317007988 */ /* 0x000fe80008000409 */
[----:B------:R-:W-:Y:S04]  /*2e430*/  STS.U16 [R23+UR9+0x16600], R130 ;  /* 0x0166008217007988 */ /* 0x000fe80008000409 */
[----:B------:R-:W-:Y:S04]  /*2e440*/  STS.U16 [R23+UR9+0x6a00], R147 ;  /* 0x006a009317007988 */ /* 0x000fe80008000409 */
[----:B------:R-:W-:Y:S04]  /*2e450*/  STS.U16 [R23+UR9+0x16a00], R146 ;  /* 0x016a009217007988 */ /* 0x000fe80008000409 */
[----:B------:R-:W-:Y:S04]  /*2e460*/  STS.U16 [R23+UR9+0x6e00], R117 ;  /* 0x006e007517007988 */ /* 0x000fe80008000409 */
        /* <DEDUP_REMOVED lines=8> */
[----:B------:R0:W-:Y:S04]  /*2e4f0*/  STS.U16 [R23+UR9+0x17600], R11 ;  /* 0x0176000b17007988 */ /* 0x0001e80008000409 */
[----:B------:R-:W4:Y:S04]  /*2e500*/  LDL.LU R107, [R1+0x1224] ;  /* 0x00122400016b7983 */ /* 0x000f280000300800 */
[----:B------:R-:W-:Y:S04]  /*2e510*/  STS.U16 [R23+UR9+0x7a00], R50 ;  /* 0x007a003217007988 */ /* 0x000fe80008000409 */
[----:B------:R-:W4:Y:S04]  /*2e520*/  LDL.LU R106, [R1+0x1220] ;  /* 0x00122000016a7983 */ /* 0x000f280000300800 */
[----:B------:R-:W-:Y:S04]  /*2e530*/  STS.U16 [R23+UR9+0x17a00], R37 ;  /* 0x017a002517007988 */ /* 0x000fe80008000409 */
[----:B------:R-:W4:Y:S04]  /*2e540*/  LDL.LU R41, [R1+0x121c] ;  /* 0x00121c0001297983 */ /* 0x000f280000300800 */
[----:B------:R-:W-:Y:S04]  /*2e550*/  STS.U16 [R23+UR9+0x7e00], R36 ;  /* 0x007e002417007988 */ /* 0x000fe80008000409 */
[----:B------:R-:W4:Y:S04]  /*2e560*/  LDL.LU R40, [R1+0x1218] ;  /* 0x0012180001287983 */ /* 0x000f280000300800 */
[----:B------:R1:W-:Y:S01]  /*2e570*/  STS.U16 [R23+UR9+0x17e00], R22 ;  /* 0x017e001617007988 */ /* 0x0003e20008000409 */
[----:B0-----:R-:W-:-:S03]  /*2e580*/  LOP3.LUT R11, R2, 0x50, RZ, 0x3c, !PT ;  /* 0x00000050020b7812 */ /* 0x001fc600078e3cff */
        /* <DEDUP_REMOVED lines=50> */
[----:B------:R0:W5:Y:S04]  /*2e8b0*/  LDL.LU R22, [R1+0x2158] ;  /* 0x0021580001167983 */ /* 0x0001680000300800 */
[----:B------:R0:W5:Y:S04]  /*2e8c0*/  LDL.LU R23, [R1+0x2154] ;  /* 0x0021540001177983 */ /* 0x0001680000300800 */
        /* <DEDUP_REMOVED lines=8> */
[----:B-1----:R1:W5:Y:S04]  /*2e950*/  LDL.LU R36, [R1+0x2148] ;  /* 0x0021480001247983 */ /* 0x0023680000300800 */
[----:B0-----:R1:W5:Y:S04]  /*2e960*/  LDL.LU R37, [R1+0x2144] ;  /* 0x0021440001257983 */ /* 0x0013680000300800 */
        /* <DEDUP_REMOVED lines=10> */
[----:B0-----:R0:W5:Y:S04]  /*2ea10*/  LDL.LU R130, [R1+0x2130] ;  /* 0x0021300001827983 */ /* 0x0011680000300800 */
[----:B------:R0:W5:Y:S04]  /*2ea20*/  LDL.LU R131, [R1+0x212c] ;  /* 0x00212c0001837983 */ /* 0x0001680000300800 */
[----:B------:R-:W4:Y:S04]  /*2ea30*/  LDL.LU R146, [R1+0x2128] ;  /* 0x0021280001927983 */ /* 0x000f280000300800 */
[----:B------:R-:W4:Y:S04]  /*2ea40*/  LDL.LU R147, [R1+0x2124] ;  /* 0x0021240001937983 */ /* 0x000f280000300800 */
[----:B-1----:R-:W4:Y:S04]  /*2ea50*/  LDL.LU R12, [R1+0x2120] ;  /* 0x00212000010c7983 */ /* 0x002f280000300800 */
[----:B------:R-:W4:Y:S04]  /*2ea60*/  LDL.LU R13, [R1+0x211c] ;  /* 0x00211c00010d7983 */ /* 0x000f280000300800 */
[----:B--2---:R1:W-:Y:S04]  /*2ea70*/  STS.U16 [R11+UR9+0x13e80], R26 ;  /* 0x013e801a0b007988 */ /* 0x0043e80008000409 */
[----:B---3--:R2:W-:Y:S04]  /*2ea80*/  STS.U16 [R11+UR9+0x4280], R27 ;  /* 0x0042801b0b007988 */ /* 0x0085e80008000409 */
[----:B-1----:R-:W3:Y:S04]  /*2ea90*/  LDL.LU R26, [R1+0x2118] ;  /* 0x00211800011a7983 */ /* 0x002ee80000300800 */
[----:B--2---:R-:W2:Y:S01]  /*2eaa0*/  LDL.LU R27, [R1+0x2114] ;  /* 0x00211400011b7983 */ /* 0x004ea20000300800 */
[----:B------:R-:W-:-:S02]  /*2eab0*/  PRMT R145, RZ, 0x7610, R145 ;  /* 0x00007610ff917816 */ /* 0x000fc40000000091 */
[----:B------:R-:W-:Y:S02]  /*2eac0*/  PRMT R144, RZ, 0x7610, R144 ;  /* 0x00007610ff907816 */ /* 0x000fe40000000090 */
[----:B------:R-:W-:Y:S02]  /*2ead0*/  PRMT R135, RZ, 0x7610, R135 ;  /* 0x00007610ff877816 */ /* 0x000fe40000000087 */
[----:B------:R-:W-:Y:S02]  /*2eae0*/  PRMT R134, RZ, 0x7610, R134 ;  /* 0x00007610ff867816 */ /* 0x000fe40000000086 */
[----:B------:R-:W-:Y:S02]  /*2eaf0*/  PRMT R133, RZ, 0x7610, R133 ;  /* 0x00007610ff857816 */ /* 0x000fe40000000085 */
[----:B------:R-:W-:Y:S01]  /*2eb00*/  PRMT R132, RZ, 0x7610, R132 ;  /* 0x00007610ff847816 */ /* 0x000fe20000000084 */
[----:B------:R-:W3:Y:S01]  /*2eb10*/  @P0 LDG.E.U16 R145, desc[UR10][R154.64] ;  /* 0x0000000a9a910981 */ /* 0x000ee2000c1e1500 */
[----:B------:R-:W-:-:S03]  /*2eb20*/  PRMT R79, RZ, 0x7610, R79 ;  /* 0x00007610ff4f7816 */ /* 0x000fc6000000004f */
        /* <DEDUP_REMOVED lines=8> */
[----:B------:R-:W3:Y:S04]  /*2ebb0*/  @P1 LDG.E.U16 R132, desc[UR10][R46.64] ;  /* 0x0000000a2e841981 */ /* 0x000ee8000c1e1500 */
[----:B------:R-:W3:Y:S04]  /*2ebc0*/  @P0 LDG.E.U16 R79, desc[UR10][R112.64] ;  /* 0x0000000a704f0981 */ /* 0x000ee8000c1e1500 */
[----:B------:R-:W3:Y:S04]  /*2ebd0*/  @P1 LDG.E.U16 R25, desc[UR10][R32.64] ;  /* 0x0000000a20191981 */ /* 0x000ee8000c1e1500 */
[----:B------:R-:W3:Y:S04]  /*2ebe0*/  @P0 LDG.E.U16 R78, desc[UR10][R98.64] ;  /* 0x0000000a624e0981 */ /* 0x000ee8000c1e1500 */
[----:B------:R-:W3:Y:S04]  /*2ebf0*/  @P1 LDG.E.U16 R65, desc[UR10][R18.64] ;  /* 0x0000000a12411981 */ /* 0x000ee8000c1e1500 */
[----:B------:R-:W-:Y:S04]  /*2ec00*/  STS.U16 [R11+UR9+0x14280], R164 ;  /* 0x014280a40b007988 */ /* 0x000fe80008000409 */
[----:B------:R-:W3:Y:S04]  /*2ec10*/  @P0 LDG.E.U16 R64, desc[UR10][R84.64] ;  /* 0x0000000a54400981 */ /* 0x000ee8000c1e1500 */
[----:B------:R-:W-:Y:S04]  /*2ec20*/  STS.U16 [R11+UR9+0x4680], R165 ;  /* 0x004680a50b007988 */ /* 0x000fe80008000409 */
[----:B------:R1:W-:Y:S04]  /*2ec30*/  STS.U16 [R11+UR9+0x14680], R91 ;  /* 0x0146805b0b007988 */ /* 0x0003e80008000409 */
[----:B------:R0:W-:Y:S04]  /*2ec40*/  STS.U16 [R11+UR9+0x4a80], R90 ;  /* 0x004a805a0b007988 */ /* 0x0001e80008000409 */
[----:B----4-:R4:W-:Y:S04]  /*2ec50*/  STS.U16 [R11+UR9+0x14a80], R54 ;  /* 0x014a80360b007988 */ /* 0x0109e80008000409 */
[----:B------:R-:W-:Y:S04]  /*2ec60*/  STS.U16 [R11+UR9+0x4e80], R121 ;  /* 0x004e80790b007988 */ /* 0x000fe80008000409 */
[----:B------:R-:W-:Y:S01]  /*2ec70*/  STS.U16 [R11+UR9+0x14e80], R120 ;  /* 0x014e80780b007988 */ /* 0x000fe20008000409 */
[----:B------:R-:W-:-:S03]  /*2ec80*/  PRMT R10, RZ, 0x7610, R10 ;  /* 0x00007610ff0a7816 */ /* 0x000fc6000000000a */
[----:B------:R-:W-:Y:S04]  /*2ec90*/  STS.U16 [R11+UR9+0x5280], R93 ;  /* 0x0052805d0b007988 */ /* 0x000fe80008000409 */
[----:B------:R-:W-:Y:S04]  /*2eca0*/  STS.U16 [R11+UR9+0x15280], R92 ;  /* 0x0152805c0b007988 */ /* 0x000fe80008000409 */
[----:B------:R-:W-:Y:S04]  /*2ecb0*/  STS.U16 [R11+UR9+0x5680], R107 ;  /* 0x0056806b0b007988 */ /* 0x000fe80008000409 */
[----:B------:R-:W-:Y:S04]  /*2ecc0*/  STS.U16 [R11+UR9+0x15680], R106 ;  /* 0x0156806a0b007988 */ /* 0x000fe80008000409 */
[----:B------:R-:W-:Y:S04]  /*2ecd0*/  STS.U16 [R11+UR9+0x5a80], R41 ;  /* 0x005a80290b007988 */ /* 0x000fe80008000409 */
[----:B------:R-:W-:Y:S04]  /*2ece0*/  STS.U16 [R11+UR9+0x15a80], R40 ;  /* 0x015a80280b007988 */ /* 0x000fe80008000409 */
[----:B------:R-:W3:Y:S04]  /*2ecf0*/  @P1 LDG.E.U16 R10, desc[UR10][R4.64] ;  /* 0x0000000a040a1981 */ /* 0x000ee8000c1e1500 */
[----:B-1----:R-:W3:Y:S04]  /*2ed00*/  LDL.LU R91, [R1+0x1350] ;  /* 0x00135000015b7983 */ /* 0x002ee80000300800 */
[----:B0-----:R-:W3:Y:S04]  /*2ed10*/  LDL.LU R90, [R1+0x134c] ;  /* 0x00134c00015a7983 */ /* 0x001ee80000300800 */
[----:B----4-:R-:W4:Y:S04]  /*2ed20*/  LDL.LU R54, [R1+0x1348] ;  /* 0x0013480001367983 */ /* 0x010f280000300800 */
[----:B--2---:R-:W-:Y:S04]  /*2ed30*/  STS.U16 [R11+UR9+0x5e80], R27 ;  /* 0x005e801b0b007988 */ /* 0x004fe80008000409 */
[----:B---3--:R-:W-:Y:S04]  /*2ed40*/  STS.U16 [R11+UR9+0x15e80], R26 ;  /* 0x015e801a0b007988 */ /* 0x008fe80008000409 */
[----:B------:R-:W-:Y:S04]  /*2ed50*/  STS.U16 [R11+UR9+0x6280], R13 ;  /* 0x0062800d0b007988 */ /* 0x000fe80008000409 */
[----:B------:R0:W-:Y:S04]  /*2ed60*/  STS.U16 [R11+UR9+0x16280], R12 ;  /* 0x0162800c0b007988 */ /* 0x0001e80008000409 */
[----:B0-----:R-:W2:Y:S04]  /*2ed70*/  LDL.LU R12, [R1+0x1344] ;  /* 0x00134400010c7983 */ /* 0x001ea80000300800 */
        /* <DEDUP_REMOVED lines=8> */
[----:B------:R-:W3:Y:S04]  /*2ee00*/  LDL.LU R93, [R1+0x1334] ;  /* 0x00133400015d7983 */ /* 0x000ee80000300800 */
        /* <DEDUP_REMOVED lines=14> */
[----:B------:R0:W-:Y:S04]  /*2eef0*/  STS.U16 [R11+UR9+0x7e80], R64 ;  /* 0x007e80400b007988 */ /* 0x0001e80008000409 */
[----:B0-----:R-:W3:Y:S04]  /*2ef00*/  LDL.LU R64, [R1+0x1314] ;  /* 0x0013140001407983 */ /* 0x001ee80000300800 */
[----:B------:R-:W3:Y:S04]  /*2ef10*/  LDL.LU R65, [R1+0x1310] ;  /* 0x0013100001417983 */ /* 0x000ee80000300800 */
[----:B------:R-:W3:Y:S04]  /*2ef20*/  LDL.LU R144, [R1+0x130c] ;  /* 0x00130c0001907983 */ /* 0x000ee80000300800 */
[----:B------:R-:W3:Y:S04]  /*2ef30*/  LDL.LU R145, [R1+0x1308] ;  /* 0x0013080001917983 */ /* 0x000ee80000300800 */
[----:B------:R-:W3:Y:S04]  /*2ef40*/  LDL.LU R78, [R1+0x1304] ;  /* 0x00130400014e7983 */ /* 0x000ee80000300800 */
[----:B------:R-:W3:Y:S04]  /*2ef50*/  LDL.LU R79, [R1+0x1300] ;  /* 0x00130000014f7983 */ /* 0x000ee80000300800 */
[----:B------:R-:W3:Y:S01]  /*2ef60*/  LDL.LU R132, [R1+0x12fc] ;  /* 0x0012fc0001847983 */ /* 0x000ee20000300800 */
[----:B------:R-:W-:-:S03]  /*2ef70*/  LOP3.LUT R25, R2, 0x60, RZ, 0x3c, !PT ;  /* 0x0000006002197812 */ /* 0x000fc600078e3cff */
[----:B------:R-:W3:Y:S04]  /*2ef80*/  LDL.LU R133, [R1+0x12f8] ;  /* 0x0012f80001857983 */ /* 0x000ee80000300800 */
[----:B------:R-:W3:Y:S04]  /*2ef90*/  LDL.LU R135, [R1+0x12f4] ;  /* 0x0012f40001877983 */ /* 0x000ee80000300800 */
[----:B------:R-:W3:Y:S04]  /*2efa0*/  LDL.LU R134, [R1+0x12f0] ;  /* 0x0012f00001867983 */ /* 0x000ee80000300800 */
[----:B------:R-:W3:Y:S04]  /*2efb0*/  LDL.LU R146, [R1+0x12ec] ;  /* 0x0012ec0001927983 */ /* 0x000ee80000300800 */
[----:B------:R0:W-:Y:S04]  /*2efc0*/  STS.U16 [R11+UR9+0x17e80], R10 ;  /* 0x017e800a0b007988 */ /* 0x0001e80008000409 */
[----:B------:R-:W3:Y:S04]  /*2efd0*/  LDL.LU R147, [R1+0x12e8] ;  /* 0x0012e80001937983 */ /* 0x000ee80000300800 */
[----:B------:R-:W-:Y:S04]  /*2efe0*/  STS.U16 [R25+UR9+0x300], R91 ;  /* 0x0003005b19007988 */ /* 0x000fe80008000409 */
[----:B------:R1:W-:Y:S04]  /*2eff0*/  STS.U16 [R25+UR9+0x10300], R90 ;  /* 0x0103005a19007988 */ /* 0x0003e80008000409 */
[----:B----4-:R-:W-:Y:S04]  /*2f000*/  STS.U16 [R25+UR9+0x700], R54 ;  /* 0x0007003619007988 */ /* 0x010fe80008000409 */
[----:B0-----:R-:W4:Y:S04]  /*2f010*/  LDL.LU R10, [R1+0x12e4] ;  /* 0x0012e400010a7983 */ /* 0x001f280000300800 */
[----:B------:R-:W4:Y:S04]  /*2f020*/  LDL.LU R11, [R1+0x12e0] ;  /* 0x0012e000010b7983 */ /* 0x000f280000300800 */
[----:B-1----:R-:W4:Y:S04]  /*2f030*/  LDL.LU R90, [R1+0x12dc] ;  /* 0x0012dc00015a7983 */ /* 0x002f280000300800 */
[----:B------:R-:W4:Y:S04]  /*2f040*/  LDL.LU R91, [R1+0x12d8] ;  /* 0x0012d800015b7983 */ /* 0x000f280000300800 */
[----:B--2---:R0:W-:Y:S04]  /*2f050*/  STS.U16 [R25+UR9+0x10700], R12 ;  /* 0x0107000c19007988 */ /* 0x0041e80008000409 */
[----:B---3--:R1:W-:Y:S04]  /*2f060*/  STS.U16 [R25+UR9+0xb00], R13 ;  /* 0x000b000d19007988 */ /* 0x0083e80008000409 */
[----:B0-----:R-:W2:Y:S04]  /*2f070*/  LDL.LU R12, [R1+0x12d4] ;  /* 0x0012d400010c7983 */ /* 0x001ea80000300800 */
[----:B-1----:R-:W3:Y:S04]  /*2f080*/  LDL.LU R13, [R1+0x12d0] ;  /* 0x0012d000010d7983 */ /* 0x002ee80000300800 */
[----:B------:R-:W3:Y:S04]  /*2f090*/  LDL.LU R164, [R1+0x12cc] ;  /* 0x0012cc0001a47983 */ /* 0x000ee80000300800 */
[----:B------:R-:W3:Y:S04]  /*2f0a0*/  LDL.LU R165, [R1+0x12c8] ;  /* 0x0012c80001a57983 */ /* 0x000ee80000300800 */
[----:B------:R0:W-:Y:S04]  /*2f0b0*/  STS.U16 [R25+UR9+0x10b00], R121 ;  /* 0x010b007919007988 */ /* 0x0001e80008000409 */
[----:B------:R-:W3:Y:S04]  /*2f0c0*/  LDL.LU R54, [R1+0x12c4] ;  /* 0x0012c40001367983 */ /* 0x000ee80000300800 */
[----:B------:R1:W-:Y:S04]  /*2f0d0*/  STS.U16 [R25+UR9+0xf00], R120 ;  /* 0x000f007819007988 */ /* 0x0003e80008000409 */
[----:B0-----:R-:W3:Y:S04]  /*2f0e0*/  LDL.LU R121, [R1+0x12c0] ;  /* 0x0012c00001797983 */ /* 0x001ee80000300800 */
[----:B-1----:R-:W3:Y:S04]  /*2f0f0*/  LDL.LU R120, [R1+0x12bc] ;  /* 0x0012bc0001787983 */ /* 0x002ee80000300800 */
[----:B------:R0:W-:Y:S04]  /*2f100*/  STS.U16 [R25+UR9+0x10f00], R93 ;  /* 0x010f005d19007988 */ /* 0x0001e80008000409 */
[----:B------:R1:W-:Y:S04]  /*2f110*/  STS.U16 [R25+UR9+0x1300], R92 ;  /* 0x0013005c19007988 */ /* 0x0003e80008000409 */
[----:B------:R0:W-:Y:S04]  /*2f120*/  STS.U16 [R25+UR9+0x11300], R27 ;  /* 0x0113001b19007988 */ /* 0x0001e80008000409 */
[----:B------:R0:W-:Y:S04]  /*2f130*/  STS.U16 [R25+UR9+0x1700], R26 ;  /* 0x0017001a19007988 */ /* 0x0001e80008000409 */
[----:B------:R0:W-:Y:S04]  /*2f140*/  STS.U16 [R25+UR9+0x11700], R107 ;  /* 0x0117006b19007988 */ /* 0x0001e80008000409 */
[----:B------:R1:W-:Y:S04]  /*2f150*/  STS.U16 [R25+UR9+0x1b00], R106 ;  /* 0x001b006a19007988 */ /* 0x0003e80008000409 */
[----:B0-----:R-:W3:Y:S04]  /*2f160*/  LDL.LU R93, [R1+0x12b8] ;  /* 0x0012b800015d7983 */ /* 0x001ee80000300800 */
[----:B-1----:R-:W3:Y:S04]  /*2f170*/  LDL.LU R92, [R1+0x12b4] ;  /* 0x0012b400015c7983 */ /* 0x002ee80000300800 */
[----:B------:R-:W3:Y:S04]  /*2f180*/  LDL.LU R27, [R1+0x12b0] ;  /* 0x0012b000011b7983 */ /* 0x000ee80000300800 */
[----:B------:R-:W3:Y:S04]  /*2f190*/  LDL.LU R26, [R1+0x12ac] ;  /* 0x0012ac00011a7983 */ /* 0x000ee80000300800 */
[----:B------:R-:W3:Y:S04]  /*2f1a0*/  LDL.LU R107, [R1+0x12a8] ;  /* 0x0012a800016b7983 */ /* 0x000ee80000300800 */
[----:B------:R0:W-:Y:S04]  /*2f1b0*/  STS.U16 [R25+UR9+0x11b00], R41 ;  /* 0x011b002919007988 */ /* 0x0001e80008000409 */
[----:B------:R-:W3:Y:S04]  /*2f1c0*/  LDL.LU R106, [R1+0x12a4] ;  /* 0x0012a400016a7983 */ /* 0x000ee80000300800 */
[----:B------:R1:W-:Y:S04]  /*2f1d0*/  STS.U16 [R25+UR9+0x1f00], R40 ;  /* 0x001f002819007988 */ /* 0x0003e80008000409 */
[----:B------:R0:W-:Y:S04]  /*2f1e0*/  STS.U16 [R25+UR9+0x11f00], R64 ;  /* 0x011f004019007988 */ /* 0x0001e80008000409 */
[----:B------:R0:W-:Y:S04]  /*2f1f0*/  STS.U16 [R25+UR9+0x2300], R65 ;  /* 0x0023004119007988 */ /* 0x0001e80008000409 */
[----:B------:R1:W-:Y:S04]  /*2f200*/  STS.U16 [R25+UR9+0x12300], R144 ;  /* 0x0123009019007988 */ /* 0x0003e80008000409 */
[----:B------:R1:W-:Y:S04]  /*2f210*/  STS.U16 [R25+UR9+0x2700], R145 ;  /* 0x0027009119007988 */ /* 0x0003e80008000409 */
[----:B0-----:R-:W3:Y:S04]  /*2f220*/  LDL.LU R41, [R1+0x12a0] ;  /* 0x0012a00001297983 */ /* 0x001ee80000300800 */
[----:B-1----:R-:W3:Y:S04]  /*2f230*/  LDL.LU R40, [R1+0x129c] ;  /* 0x00129c0001287983 */ /* 0x002ee80000300800 */
        /* <DEDUP_REMOVED lines=12> */
[----:B------:R-:W3:Y:S04]  /*2f300*/  LDL.LU R132, [R1+0x20f8] ;  /* 0x0020f80001847983 */ /* 0x000ee80000300800 */
[----:B------:R-:W3:Y:S04]  /*2f310*/  LDL.LU R133, [R1+0x20f4] ;  /* 0x0020f40001857983 */ /* 0x000ee80000300800 */
[----:B------:R-:W3:Y:S04]  /*2f320*/  LDL.LU R135, [R1+0x20f0] ;  /* 0x0020f00001877983 */ /* 0x000ee80000300800 */
[----:B----4-:R-:W4:Y:S04]  /*2f330*/  LDL.LU R134, [R1+0x20ec] ;  /* 0x0020ec0001867983 */ /* 0x010f280000300800 */
[----:B------:R0:W-:Y:S04]  /*2f340*/  STS.U16 [R25+UR9+0x13300], R146 ;  /* 0x0133009219007988 */ /* 0x0001e80008000409 */
[----:B------:R0:W-:Y:S04]  /*2f350*/  STS.U16 [R25+UR9+0x3700], R147 ;  /* 0x0037009319007988 */ /* 0x0001e80008000409 */
[----:B------:R0:W-:Y:S04]  /*2f360*/  STS.U16 [R25+UR9+0x13700], R10 ;  /* 0x0137000a19007988 */ /* 0x0001e80008000409 */
[----:B------:R0:W-:Y:S04]  /*2f370*/  STS.U16 [R25+UR9+0x3b00], R11 ;  /* 0x003b000b19007988 */ /* 0x0001e80008000409 */
[----:B------:R1:W-:Y:S04]  /*2f380*/  STS.U16 [R25+UR9+0x13b00], R90 ;  /* 0x013b005a19007988 */ /* 0x0003e80008000409 */
[----:B------:R1:W-:Y:S04]  /*2f390*/  STS.U16 [R25+UR9+0x3f00], R91 ;  /* 0x003f005b19007988 */ /* 0x0003e80008000409 */
[----:B0-----:R-:W4:Y:S04]  /*2f3a0*/  LDL.LU R146, [R1+0x20e8] ;  /* 0x0020e80001927983 */ /* 0x001f280000300800 */
[----:B------:R-:W4:Y:S04]  /*2f3b0*/  LDL.LU R147, [R1+0x20e4] ;  /* 0x0020e40001937983 */ /* 0x000f280000300800 */
[----:B------:R0:W5:Y:S04]  /*2f3c0*/  LDL.LU R10, [R1+0x20e0] ;  /* 0x0020e000010a7983 */ /* 0x0001680000300800 */
[----:B------:R0:W5:Y:S04]  /*2f3d0*/  LDL.LU R11, [R1+0x20dc] ;  /* 0x0020dc00010b7983 */ /* 0x0001680000300800 */
[----:B-1----:R0:W5:Y:S04]  /*2f3e0*/  LDL.LU R90, [R1+0x20d8] ;  /* 0x0020d800015a7983 */ /* 0x0021680000300800 */
[----:B------:R0:W5:Y:S01]  /*2f3f0*/  LDL.LU R91, [R1+0x20d4] ;  /* 0x0020d400015b7983 */ /* 0x0001620000300800 */
[----:B------:R-:W-:-:S02]  /*2f400*/  PRMT R119, RZ, 0x7610, R119 ;  /* 0x00007610ff777816 */ /* 0x000fc40000000077 */
[----:B------:R-:W-:Y:S02]  /*2f410*/  PRMT R118, RZ, 0x7610, R118 ;  /* 0x00007610ff767816 */ /* 0x000fe40000000076 */
        /* <DEDUP_REMOVED lines=22> */
[----:B--2---:R1:W-:Y:S04]  /*2f580*/  STS.U16 [R25+UR9+0x13f00], R12 ;  /* 0x013f000c19007988 */ /* 0x0043e80008000409 */
[----:B---3--:R2:W-:Y:S04]  /*2f590*/  STS.U16 [R25+UR9+0x4300], R13 ;  /* 0x0043000d19007988 */ /* 0x0085e80008000409 */
[----:B-1----:R-:W3:Y:S04]  /*2f5a0*/  LDL.LU R12, [R1+0x20d0] ;  /* 0x0020d000010c7983 */ /* 0x002ee80000300800 */
[----:B--2---:R-:W2:Y:S04]  /*2f5b0*/  LDL.LU R13, [R1+0x20cc] ;  /* 0x0020cc00010d7983 */ /* 0x004ea80000300800 */
[----:B------:R-:W-:Y:S04]  /*2f5c0*/  STS.U16 [R25+UR9+0x14300], R164 ;  /* 0x014300a419007988 */ /* 0x000fe80008000409 */
[----:B------:R-:W-:Y:S04]  /*2f5d0*/  STS.U16 [R25+UR9+0x4700], R165 ;  /* 0x004700a519007988 */ /* 0x000fe80008000409 */
[----:B------:R1:W-:Y:S04]  /*2f5e0*/  STS.U16 [R25+UR9+0x14700], R54 ;  /* 0x0147003619007988 */ /* 0x0003e80008000409 */
[----:B------:R0:W-:Y:S04]  /*2f5f0*/  STS.U16 [R25+UR9+0x4b00], R121 ;  /* 0x004b007919007988 */ /* 0x0001e80008000409 */
[----:B------:R0:W-:Y:S04]  /*2f600*/  STS.U16 [R25+UR9+0x14b00], R120 ;  /* 0x014b007819007988 */ /* 0x0001e80008000409 */
[----:B-1----:R-:W4:Y:S04]  /*2f610*/  LDL.LU R54, [R1+0x1460] ;  /* 0x0014600001367983 */ /* 0x002f280000300800 */
[----:B0-----:R-:W4:Y:S04]  /*2f620*/  LDL.LU R121, [R1+0x145c] ;  /* 0x00145c0001797983 */ /* 0x001f280000300800 */
[----:B------:R-:W4:Y:S04]  /*2f630*/  LDL.LU R120, [R1+0x1458] ;  /* 0x0014580001787983 */ /* 0x000f280000300800 */
[----:B------:R-:W-:Y:S04]  /*2f640*/  STS.U16 [R25+UR9+0x4f00], R93 ;  /* 0x004f005d19007988 */ /* 0x000fe80008000409 */
[----:B------:R-:W-:Y:S04]  /*2f650*/  STS.U16 [R25+UR9+0x14f00], R92 ;  /* 0x014f005c19007988 */ /* 0x000fe80008000409 */
[----:B------:R-:W-:Y:S04]  /*2f660*/  STS.U16 [R25+UR9+0x5300], R27 ;  /* 0x0053001b19007988 */ /* 0x000fe80008000409 */
[----:B------:R-:W-:Y:S04]  /*2f670*/  STS.U16 [R25+UR9+0x15300], R26 ;  /* 0x0153001a19007988 */ /* 0x000fe80008000409 */
[----:B------:R-:W-:Y:S04]  /*2f680*/  STS.U16 [R25+UR9+0x5700], R107 ;  /* 0x0057006b19007988 */ /* 0x000fe80008000409 */
[----:B------:R-:W-:Y:S04]  /*2f690*/  STS.U16 [R25+UR9+0x15700], R106 ;  /* 0x0157006a19007988 */ /* 0x000fe80008000409 */
[----:B------:R-:W-:Y:S04]  /*2f6a0*/  STS.U16 [R25+UR9+0x5b00], R41 ;  /* 0x005b002919007988 */ /* 0x000fe80008000409 */
[----:B------:R-:W-:Y:S01]  /*2f6b0*/  STS.U16 [R25+UR9+0x15b00], R40 ;  /* 0x015b002819007988 */ /* 0x000fe20008000409 */
[----:B------:R-:W-:-:S03]  /*2f6c0*/  LOP3.LUT R164, R2, 0x70, RZ, 0x3c, !PT ;  /* 0x0000007002a47812 */ /* 0x000fc600078e3cff */
[----:B--2---:R0:W-:Y:S04]  /*2f6d0*/  STS.U16 [R25+UR9+0x5f00], R13 ;  /* 0x005f000d19007988 */ /* 0x0041e80008000409 */
[----:B---3--:R1:W-:Y:S04]  /*2f6e0*/  STS.U16 [R25+UR9+0x15f00], R12 ;  /* 0x015f000c19007988 */ /* 0x0083e80008000409 */
[----:B----4-:R-:W-:Y:S04]  /*2f6f0*/  STS.U16 [R25+UR9+0x6300], R147 ;  /* 0x0063009319007988 */ /* 0x010fe80008000409 */
[----:B------:R-:W-:Y:S04]  /*2f700*/  STS.U16 [R25+UR9+0x16300], R146 ;  /* 0x0163009219007988 */ /* 0x000fe80008000409 */
[----:B------:R-:W-:Y:S04]  /*2f710*/  STS.U16 [R25+UR9+0x6700], R133 ;  /* 0x0067008519007988 */ /* 0x000fe80008000409 */
[----:B------:R-:W-:Y:S04]  /*2f720*/  STS.U16 [R25+UR9+0x16700], R132 ;  /* 0x0167008419007988 */ /* 0x000fe80008000409 */
[----:B------:R-:W-:Y:S04]  /*2f730*/  STS.U16 [R25+UR9+0x6b00], R119 ;  /* 0x006b007719007988 */ /* 0x000fe80008000409 */
[----:B------:R-:W-:Y:S04]  /*2f740*/  STS.U16 [R25+UR9+0x16b00], R118 ;  /* 0x016b007619007988 */ /* 0x000fe80008000409 */
[----:B------:R-:W-:Y:S04]  /*2f750*/  STS.U16 [R25+UR9+0x6f00], R105 ;  /* 0x006f006919007988 */ /* 0x000fe80008000409 */
[----:B0-----:R-:W2:Y:S04]  /*2f760*/  LDL.LU R13, [R1+0x1454] ;  /* 0x00145400010d7983 */ /* 0x001ea80000300800 */
[----:B-1----:R-:W3:Y:S04]  /*2f770*/  LDL.LU R12, [R1+0x1450] ;  /* 0x00145000010c7983 */ /* 0x002ee80000300800 */
        /* <DEDUP_REMOVED lines=15> */
[----:B------:R-:W-:Y:S04]  /*2f870*/  STS.U16 [R25+UR9+0x7f00], R38 ;  /* 0x007f002619007988 */ /* 0x000fe80008000409 */
[----:B------:R0:W-:Y:S04]  /*2f880*/  STS.U16 [R25+UR9+0x17f00], R24 ;  /* 0x017f001819007988 */ /* 0x0001e80008000409 */
[----:B0-----:R-:W4:Y:S04]  /*2f890*/  LDL.LU R24, [R1+0x142c] ;  /* 0x00142c0001187983 */ /* 0x001f280000300800 */
        /* <DEDUP_REMOVED lines=19> */
[----:B0-----:R-:W4:Y:S04]  /*2f9d0*/  LDL.LU R54, [R1+0x13e8] ;  /* 0x0013e80001367983 */ /* 0x001f280000300800 */
[----:B-1----:R-:W4:Y:S04]  /*2f9e0*/  LDL.LU R121, [R1+0x13e4] ;  /* 0x0013e40001797983 */ /* 0x002f280000300800 */
[----:B------:R-:W4:Y:S01]  /*2f9f0*/  LDL.LU R120, [R1+0x13e0] ;  /* 0x0013e00001787983 */ /* 0x000f220000300800 */
        /* <DEDUP_REMOVED lines=9> */
[----:B------:R-:W4:Y:S04]  /*2fa90*/  @P1 LDG.E.U16 R80, desc[UR10][R56.64] ;  /* 0x0000000a38501981 */ /* 0x000f28000c1e1500 */
[----:B------:R-:W4:Y:S04]  /*2faa0*/  @P0 LDG.E.U16 R81, desc[UR10][R122.64] ;  /* 0x0000000a7a510981 */ /* 0x000f28000c1e1500 */
[----:B------:R-:W4:Y:S04]  /*2fab0*/  @P1 LDG.E.U16 R161, desc[UR10][R42.64] ;  /* 0x0000000a2aa11981 */ /* 0x000f28000c1e1500 */
[----:B--2---:R-:W-:Y:S04]  /*2fac0*/  STS.U16 [R164+UR9+0x10780], R13 ;  /* 0x0107800da4007988 */ /* 0x004fe80008000409 */
[----:B---3--:R0:W-:Y:S04]  /*2fad0*/  STS.U16 [R164+UR9+0xb80], R12 ;  /* 0x000b800ca4007988 */ /* 0x0081e80008000409 */
[----:B----4-:R-:W-:Y:S04]  /*2fae0*/  STS.U16 [R164+UR9+0x10b80], R93 ;  /* 0x010b805da4007988 */ /* 0x010fe80008000409 */
[----:B------:R1:W-:Y:S04]  /*2faf0*/  STS.U16 [R164+UR9+0xf80], R92 ;  /* 0x000f805ca4007988 */ /* 0x0003e80008000409 */
[----:B------:R-:W-:Y:S04]  /*2fb00*/  STS.U16 [R164+UR9+0x10f80], R27 ;  /* 0x010f801ba4007988 */ /* 0x000fe80008000409 */
[----:B------:R2:W-:Y:S04]  /*2fb10*/  STS.U16 [R164+UR9+0x1380], R26 ;  /* 0x0013801aa4007988 */ /* 0x0005e80008000409 */
[----:B0-----:R-:W3:Y:S04]  /*2fb20*/  LDL.LU R12, [R1+0x13dc] ;  /* 0x0013dc00010c7983 */ /* 0x001ee80000300800 */
[----:B------:R-:W4:Y:S04]  /*2fb30*/  LDL.LU R13, [R1+0x13d8] ;  /* 0x0013d800010d7983 */ /* 0x000f280000300800 */
[----:B-1----:R-:W4:Y:S04]  /*2fb40*/  LDL.LU R92, [R1+0x13d4] ;  /* 0x0013d400015c7983 */ /* 0x002f280000300800 */
[----:B------:R-:W4:Y:S04]  /*2fb50*/  LDL.LU R93, [R1+0x13d0] ;  /* 0x0013d000015d7983 */ /* 0x000f280000300800 */
[----:B------:R-:W-:Y:S04]  /*2fb60*/  STS.U16 [R164+UR9+0x11380], R107 ;  /* 0x0113806ba4007988 */ /* 0x000fe80008000409 */
[----:B--2---:R-:W2:Y:S04]  /*2fb70*/  LDL.LU R26, [R1+0x13cc] ;  /* 0x0013cc00011a7983 */ /* 0x004ea80000300800 */
[----:B------:R0:W-:Y:S04]  /*2fb80*/  STS.U16 [R164+UR9+0x1780], R106 ;  /* 0x0017806aa4007988 */ /* 0x0001e80008000409 */
[----:B------:R-:W2:Y:S04]  /*2fb90*/  LDL.LU R27, [R1+0x13c8] ;  /* 0x0013c800011b7983 */ /* 0x000ea80000300800 */
[----:B------:R-:W-:Y:S04]  /*2fba0*/  STS.U16 [R164+UR9+0x11780], R41 ;  /* 0x01178029a4007988 */ /* 0x000fe80008000409 */
[----:B------:R1:W-:Y:S04]  /*2fbb0*/  STS.U16 [R164+UR9+0x1b80], R40 ;  /* 0x001b8028a4007988 */ /* 0x0003e80008000409 */
[----:B0-----:R-:W2:Y:S04]  /*2fbc0*/  LDL.LU R106, [R1+0x13c4] ;  /* 0x0013c400016a7983 */ /* 0x001ea80000300800 */
[----:B------:R-:W2:Y:S04]  /*2fbd0*/  LDL.LU R107, [R1+0x13c0] ;  /* 0x0013c000016b7983 */ /* 0x000ea80000300800 */
[----:B-1----:R-:W2:Y:S04]  /*2fbe0*/  LDL.LU R40, [R1+0x13bc] ;  /* 0x0013bc0001287983 */ /* 0x002ea80000300800 */
[----:B------:R-:W2:Y:S04]  /*2fbf0*/  LDL.LU R41, [R1+0x13b8] ;  /* 0x0013b80001297983 */ /* 0x000ea80000300800 */
[----:B------:R-:W2:Y:S04]  /*2fc00*/  LDL.LU R165, [R1+0x13b4] ;  /* 0x0013b40001a57983 */ /* 0x000ea80000300800 */
[----:B------:R0:W-:Y:S04]  /*2fc10*/  STS.U16 [R164+UR9+0x11b80], R24 ;  /* 0x011b8018a4007988 */ /* 0x0001e80008000409 */
[----:B------:R1:W-:Y:S04]  /*2fc20*/  STS.U16 [R164+UR9+0x1f80], R25 ;  /* 0x001f8019a4007988 */ /* 0x0003e80008000409 */
[----:B------:R0:W-:Y:S04]  /*2fc30*/  STS.U16 [R164+UR9+0x11f80], R104 ;  /* 0x011f8068a4007988 */ /* 0x0001e80008000409 */
[----:B------:R0:W-:Y:S04]  /*2fc40*/  STS.U16 [R164+UR9+0x2380], R105 ;  /* 0x00238069a4007988 */ /* 0x0001e80008000409 */
[----:B------:R1:W-:Y:S04]  /*2fc50*/  STS.U16 [R164+UR9+0x12380], R38 ;  /* 0x01238026a4007988 */ /* 0x0003e80008000409 */
[----:B------:R1:W-:Y:S04]  /*2fc60*/  STS.U16 [R164+UR9+0x2780], R39 ;  /* 0x00278027a4007988 */ /* 0x0003e80008000409 */
[----:B0-----:R0:W5:Y:S04]  /*2fc70*/  LDL.LU R24, [R1+0x20c8] ;  /* 0x0020c80001187983 */ /* 0x0011680000300800 */
[----:B-1----:R0:W5:Y:S04]  /*2fc80*/  LDL.LU R25, [R1+0x20c4] ;  /* 0x0020c40001197983 */ /* 0x0021680000300800 */
        /* <DEDUP_REMOVED lines=24> */
[----:B------:R0:W5:Y:S04]  /*2fe10*/  LDL.LU R146, [R1+0x2090] ;  /* 0x0020900001927983 */ /* 0x0001680000300800 */
[----:B------:R0:W5:Y:S04]  /*2fe20*/  LDL.LU R147, [R1+0x208c] ;  /* 0x00208c0001937983 */ /* 0x0001680000300800 */
[----:B-1----:R-:W2:Y:S04]  /*2fe30*/  LDL.LU R55, [R1+0x2088] ;  /* 0x0020880001377983 */ /* 0x002ea80000300800 */
[----:B------:R-:W2:Y:S04]  /*2fe40*/  LDL.LU R54, [R1+0x2084] ;  /* 0x0020840001367983 */ /* 0x000ea80000300800 */
[----:B------:R1:W-:Y:S04]  /*2fe50*/  STS.U16 [R164+UR9+0x13f80], R121 ;  /* 0x013f8079a4007988 */ /* 0x0003e80008000409 */
[----:B------:R0:W-:Y:S04]  /*2fe60*/  STS.U16 [R164+UR9+0x4380], R120 ;  /* 0x00438078a4007988 */ /* 0x0001e80008000409 */
[----:B-1----:R-:W2:Y:S04]  /*2fe70*/  LDL.LU R121, [R1+0x2080] ;  /* 0x0020800001797983 */ /* 0x002ea80000300800 */
[----:B0-----:R-:W2:Y:S01]  /*2fe80*/  LDL.LU R120, [R1+0x207c] ;  /* 0x00207c0001787983 */ /* 0x001ea20000300800 */
[----:B------:R-:W-:-:S02]  /*2fe90*/  PRMT R158, RZ, 0x7610, R158 ;  /* 0x00007610ff9e7816 */ /* 0x000fc4000000009e */
[----:B------:R-:W-:Y:S02]  /*2fea0*/  PRMT R159, RZ, 0x7610, R159 ;  /* 0x00007610ff9f7816 */ /* 0x000fe4000000009f */
[----:B------:R-:W-:Y:S02]  /*2feb0*/  PRMT R3, RZ, 0x7610, R3 ;  /* 0x00007610ff037816 */ /* 0x000fe40000000003 */
[----:B------:R-:W-:Y:S01]  /*2fec0*/  PRMT R160, RZ, 0x7610, R160 ;  /* 0x00007610ffa07816 */ /* 0x000fe200000000a0 */
[----:B------:R-:W2:Y:S04]  /*2fed0*/  @P0 LDG.E.U16 R158, desc[UR10][R108.64] ;  /* 0x0000000a6c9e0981 */ /* 0x000ea8000c1e1500 */
[----:B------:R-:W2:Y:S04]  /*2fee0*/  @P1 LDG.E.U16 R159, desc[UR10][R28.64] ;  /* 0x0000000a1c9f1981 */ /* 0x000ea8000c1e1500 */
[----:B------:R-:W2:Y:S04]  /*2fef0*/  @P0 LDG.E.U16 R3, desc[UR10][R94.64] ;  /* 0x0000000a5e030981 */ /* 0x000ea8000c1e1500 */
[----:B------:R-:W2:Y:S04]  /*2ff00*/  @P1 LDG.E.U16 R160, desc[UR10][R14.64] ;  /* 0x0000000a0ea01981 */ /* 0x000ea8000c1e1500 */
[----:B---3--:R0:W-:Y:S04]  /*2ff10*/  STS.U16 [R164+UR9+0x14380], R12 ;  /* 0x0143800ca4007988 */ /* 0x0081e80008000409 */
[----:B----4-:R1:W-:Y:S04]  /*2ff20*/  STS.U16 [R164+UR9+0x4780], R13 ;  /* 0x0047800da4007988 */ /* 0x0103e80008000409 */
[----:B------:R3:W-:Y:S04]  /*2ff30*/  STS.U16 [R164+UR9+0x14780], R92 ;  /* 0x0147805ca4007988 */ /* 0x0007e80008000409 */
[----:B------:R4:W-:Y:S04]  /*2ff40*/  STS.U16 [R164+UR9+0x4b80], R93 ;  /* 0x004b805da4007988 */ /* 0x0009e80008000409 */
[----:B--2---:R2:W-:Y:S04]  /*2ff50*/  STS.U16 [R164+UR9+0x14b80], R26 ;  /* 0x014b801aa4007988 */ /* 0x0045e80008000409 */
[----:B------:R2:W-:Y:S04]  /*2ff60*/  STS.U16 [R164+UR9+0x4f80], R27 ;  /* 0x004f801ba4007988 */ /* 0x0005e80008000409 */
[----:B0-----:R0:W5:Y:S04]  /*2ff70*/  LDL.LU R12, [R1+0x2078] ;  /* 0x00207800010c7983 */ /* 0x0011680000300800 */
[----:B-1----:R0:W5:Y:S04]  /*2ff80*/  LDL.LU R13, [R1+0x2074] ;  /* 0x00207400010d7983 */ /* 0x0021680000300800 */
[----:B---3--:R0:W5:Y:S04]  /*2ff90*/  LDL.LU R92, [R1+0x2070] ;  /* 0x00207000015c7983 */ /* 0x0081680000300800 */
[----:B----4-:R0:W5:Y:S04]  /*2ffa0*/  LDL.LU R93, [R1+0x206c] ;  /* 0x00206c00015d7983 */ /* 0x0101680000300800 */
[----:B--2---:R0:W5:Y:S04]  /*2ffb0*/  LDL.LU R26, [R1+0x2068] ;  /* 0x00206800011a7983 */ /* 0x0041680000300800 */
[----:B------:R1:W-:Y:S04]  /*2ffc0*/  STS.U16 [R164+UR9+0x14f80], R106 ;  /* 0x014f806aa4007988 */ /* 0x0003e80008000409 */
[----:B------:R0:W5:Y:S04]  /*2ffd0*/  LDL.LU R27, [R1+0x2064] ;  /* 0x00206400011b7983 */ /* 0x0001680000300800 */
[----:B------:R2:W-:Y:S04]  /*2ffe0*/  STS.U16 [R164+UR9+0x5380], R107 ;  /* 0x0053806ba4007988 */ /* 0x0005e80008000409 */
[----:B------:R3:W-:Y:S04]  /*2fff0*/  STS.U16 [R164+UR9+0x15380], R40 ;  /* 0x01538028a4007988 */ /* 0x0007e80008000409 */
[----:B------:R4:W-:Y:S04]  /*30000*/  STS.U16 [R164+UR9+0x5780], R41 ;  /* 0x00578029a4007988 */ /* 0x0009e80008000409 */
[----:B------:R-:W-:Y:S04]  /*30010*/  STS.U16 [R164+UR9+0x15780], R165 ;  /* 0x015780a5a4007988 */ /* 0x000fe80008000409 */
[----:B-1----:R0:W5:Y:S04]  /*30020*/  LDL.LU R106, [R1+0x2060] ;  /* 0x00206000016a7983 */ /* 0x0021680000300800 */
[----:B--2---:R0:W5:Y:S04]  /*30030*/  LDL.LU R107, [R1+0x205c] ;  /* 0x00205c00016b7983 */ /* 0x0041680000300800 */
[----:B---3--:R0:W5:Y:S04]  /*30040*/  LDL.LU R40, [R1+0x2058] ;  /* 0x0020580001287983 */ /* 0x0081680000300800 */
[----:B----4-:R0:W5:Y:S04]  /*30050*/  LDL.LU R41, [R1+0x2054] ;  /* 0x0020540001297983 */ /* 0x0101680000300800 */
[----:B------:R1:W-:Y:S04]  /*30060*/  STS.U16 [R164+UR9+0x5b80], R120 ;  /* 0x005b8078a4007988 */ /* 0x0003e80008000409 */
[----:B------:R2:W-:Y:S04]  /*30070*/  STS.U16 [R164+UR9+0x15b80], R121 ;  /* 0x015b8079a4007988 */ /* 0x0005e80008000409 */
[----:B------:R3:W-:Y:S04]  /*30080*/  STS.U16 [R164+UR9+0x5f80], R54 ;  /* 0x005f8036a4007988 */ /* 0x0007e80008000409 */
[----:B------:R4:W-:Y:S04]  /*30090*/  STS.U16 [R164+UR9+0x15f80], R55 ;  /* 0x015f8037a4007988 */ /* 0x0009e80008000409 */
[----:B------:R0:W-:Y:S04]  /*300a0*/  STS.U16 [R164+UR9+0x6380], R134 ;  /* 0x00638086a4007988 */ /* 0x0001e80008000409 */
[----:B------:R0:W-:Y:S04]  /*300b0*/  STS.U16 [R164+UR9+0x16380], R135 ;  /* 0x01638087a4007988 */ /* 0x0001e80008000409 */
[----:B-1----:R1:W5:Y:S04]  /*300c0*/  LDL.LU R120, [R1+0x2050] ;  /* 0x0020500001787983 */ /* 0x0023680000300800 */
[----:B--2---:R1:W5:Y:S04]  /*300d0*/  LDL.LU R121, [R1+0x204c] ;  /* 0x00204c0001797983 */ /* 0x0043680000300800 */
[----:B---3--:R1:W5:Y:S04]  /*300e0*/  LDL.LU R54, [R1+0x2048] ;  /* 0x0020480001367983 */ /* 0x0083680000300800 */
[----:B----4-:R1:W5:Y:S04]  /*300f0*/  LDL.LU R55, [R1+0x2044] ;  /* 0x0020440001377983 */ /* 0x0103680000300800 */
[----:B0-----:R1:W5:Y:S04]  /*30100*/  LDL.LU R134, [R1+0x2040] ;  /* 0x0020400001867983 */ /* 0x0013680000300800 */
        /* <DEDUP_REMOVED lines=8> */
[----:B--2---:R0:W5:Y:S04]  /*30190*/  LDL.LU R69, [R1+0x2034] ;  /* 0x0020340001457983 */ /* 0x0041680000300800 */
[----:B---3--:R0:W5:Y:S04]  /*301a0*/  LDL.LU R148, [R1+0x2030] ;  /* 0x0020300001947983 */ /* 0x0081680000300800 */
[----:B----4-:R0:W5:Y:S04]  /*301b0*/  LDL.LU R149, [R1+0x202c] ;  /* 0x00202c0001957983 */ /* 0x0101680000300800 */
[----:B-1----:R-:W2:Y:S04]  /*301c0*/  LDL.LU R0, [R1+0x2028] ;  /* 0x0020280001007983 */ /* 0x002ea80000300800 */
[----:B------:R0:W5:Y:S04]  /*301d0*/  LDL.LU R80, [R1+0x2024] ;  /* 0x0020240001507983 */ /* 0x0001680000300800 */
[----:B------:R1:W-:Y:S04]  /*301e0*/  STS.U16 [R164+UR9+0x7380], R81 ;  /* 0x00738051a4007988 */ /* 0x0003e80008000409 */
[----:B------:R3:W-:Y:S04]  /*301f0*/  STS.U16 [R164+UR9+0x17380], R161 ;  /* 0x017380a1a4007988 */ /* 0x0007e80008000409 */
[----:B-1----:R0:W5:Y:S04]  /*30200*/  LDL.LU R81, [R1+0x2020] ;  /* 0x0020200001517983 */ /* 0x0021680000300800 */
[----:B---3--:R-:W3:Y:S04]  /*30210*/  LDL.LU R161, [R1+0x201c] ;  /* 0x00201c0001a17983 */ /* 0x008ee80000300800 */
[----:B------:R1:W-:Y:S04]  /*30220*/  STS.U16 [R164+UR9+0x7780], R158 ;  /* 0x0077809ea4007988 */ /* 0x0003e80008000409 */
[----:B------:R4:W-:Y:S04]  /*30230*/  STS.U16 [R164+UR9+0x17780], R159 ;  /* 0x0177809fa4007988 */ /* 0x0009e80008000409 */
[----:B------:R0:W-:Y:S04]  /*30240*/  STS.U16 [R164+UR9+0x7b80], R3 ;  /* 0x007b8003a4007988 */ /* 0x0001e80008000409 */
[----:B------:R0:W-:Y:S04]  /*30250*/  STS.U16 [R164+UR9+0x17b80], R160 ;  /* 0x017b80a0a4007988 */ /* 0x0001e80008000409 */
[----:B-1----:R1:W5:Y:S04]  /*30260*/  LDL.LU R158, [R1+0x2018] ;  /* 0x00201800019e7983 */ /* 0x0023680000300800 */
[----:B----4-:R1:W5:Y:S04]  /*30270*/  LDL.LU R159, [R1+0x2014] ;  /* 0x00201400019f7983 */ /* 0x0103680000300800 */
[----:B0-----:R1:W5:Y:S04]  /*30280*/  LDL.LU R3, [R1+0x2010] ;  /* 0x0020100001037983 */ /* 0x0013680000300800 */
[----:B------:R-:W4:Y:S01]  /*30290*/  LDL.LU R160, [R1+0x200c] ;  /* 0x00200c0001a07983 */ /* 0x000f220000300800 */
[----:B------:R-:W-:-:S02]  /*302a0*/  USHF.R.S32.HI UR7, URZ, 0x1f, UR75 ;  /* 0x0000001fff077899 */ /* 0x000fc4000801144b */
[----:B------:R-:W-:Y:S02]  /*302b0*/  UIADD3 UR6, UPT, UPT, UR9, 0x20000, URZ ;  /* 0x0002000009067890 */ /* 0x000fe4000fffe0ff */
[----:B------:R-:W-:Y:S02]  /*302c0*/  ULEA.HI UR7, UR7, UR75, URZ, 0x8 ;  /* 0x0000004b07077291 */ /* 0x000fe4000f8f40ff */
[----:B------:R-:W-:Y:S02]  /*302d0*/  USHF.R.U32.HI UR6, URZ, 0x4, UR6 ;  /* 0x00000004ff067899 */ /* 0x000fe40008011606 */
[----:B------:R-:W-:Y:S01]  /*302e0*/  USHF.R.S32.HI UR7, URZ, 0x8, UR7 ;  /* 0x00000008ff077899 */ /* 0x000fe20008011407 */
[----:B---3--:R0:W-:Y:S04]  /*302f0*/  STS.U16 [R164+UR9+0x7f80], R161 ;  /* 0x007f80a1a4007988 */ /* 0x0081e80008000409 */
[----:B--2---:R2:W-:Y:S01]  /*30300*/  STS.U16 [R164+UR9+0x17f80], R0 ;  /* 0x017f8000a4007988 */ /* 0x0045e20008000409 */
[----:B------:R3:W-:Y:S06]  /*30310*/  MEMBAR.ALL.CTA ;  /* 0x0000000000007992 */ /* 0x0007ec0000008000 */
[----:B---3--:R-:W3:Y:S04]  /*30320*/  FENCE.VIEW.ASYNC.S ;  /* 0x00000000000073c6 */ /* 0x008ee80000000000 */
[----:B0-----:R-:W3:Y:S04]  /*30330*/  LDL.LU R161, [R1+0x2008] ;  /* 0x0020080001a17983 */ /* 0x001ee80000300800 */
[----:B--2---:R1:W5:Y:S01]  /*30340*/  LDL.LU R0, [R1+0x2004] ;  /* 0x0020040001007983 */ /* 0x0043620000300800 */
[----:B------:R-:W-:-:S02]  /*30350*/  UISETP.LT.AND UP3, UPT, UR7, 0x1, UPT ;  /* 0x000000010700788c */ /* 0x000fc4000bf61270 */
[----:B------:R-:W-:Y:S02]  /*30360*/  USGXT.U32 UR74, UR6, 0xe ;  /* 0x0000000e064a789a */ /* 0x000fe40008000000 */
[----:B------:R-:W-:Y:S02]  /*30370*/  UISETP.NE.U32.AND UP1, UPT, UR5, URZ, UPT ;  /* 0x000000ff0500728c */ /* 0x000fe4000bf25070 */
[----:B------:R-:W-:Y:S02]  /*30380*/  USEL UR77, UR7, 0x1, !UP3 ;  /* 0x00000001074d7887 */ /* 0x000fe4000d800000 */
[----:B------:R-:W-:Y:S01]  /*30390*/  UIADD3 UR14, UP3, UPT, UR74, 0x2, URZ ;  /* 0x000000024a0e7890 */ /* 0x000fe2000ff7e0ff */
[----:B------:R-:W-:Y:S01]  /*303a0*/  UMOV UR15, URZ ;  /* 0x000000ff000f7c82 */ /* 0x000fe20008000000 */
[----:B------:R-:W-:Y:S02]  /*303b0*/  UIADD3 UR5, UPT, UPT, UR9, 0x48000, URZ ;  /* 0x0004800009057890 */ /* 0x000fe4000fffe0ff */
[----:B------:R-:W-:-:S02]  /*303c0*/  UIADD3.X UR15, UPT, UPT, UR15, 0x40004040, URZ, UP3, !UPT ;  /* 0x400040400f0f7890 */ /* 0x000fc40009ffe4ff */
[----:B------:R-:W-:Y:S02]  /*303d0*/  UISETP.LT.OR UP3, UPT, UR75, 0x100, UP1 ;  /* 0x000001004b00788c */ /* 0x000fe40008f61670 */
[----:B------:R-:W-:-:S04]  /*303e0*/  USHF.R.U32.HI UR5, URZ, 0x4, UR5 ;  /* 0x00000004ff057899 */ /* 0x000fc80008011605 */
[----:B------:R-:W-:Y:S02]  /*303f0*/  USGXT.U32 UR72, UR5, 0xe ;  /* 0x0000000e0548789a */ /* 0x000fe40008000000 */
[----:B------:R-:W-:Y:S01]  /*30400*/  UIADD3 UR77, UPT, UPT, UR77, -0x1, URZ ;  /* 0xffffffff4d4d7890 */ /* 0x000fe2000fffe0ff */
[----:B------:R-:W-:Y:S01]  /*30410*/  UMOV UR13, URZ ;  /* 0x000000ff000d7c82 */ /* 0x000fe20008000000 */
[----:B------:R-:W-:Y:S01]  /*30420*/  UIADD3 UR12, UP2, UPT, UR72, 0x80, URZ ;  /* 0x00000080480c7890 */ /* 0x000fe2000ff5e0ff */
[----:B----4-:R-:W-:-:S03]  /*30430*/  IMAD.SHL.U32 R164, R160, 0x100, RZ ;  /* 0x00000100a0a47824 */ /* 0x010fc600078e00ff */
[----:B------:R-:W-:Y:S02]  /*30440*/  UIADD3.X UR13, UPT, UPT, UR13, 0x40004040, URZ, UP2, !UPT ;  /* 0x400040400d0d7890 */ /* 0x000fe400097fe4ff */
[----:B------:R-:W-:Y:S01]  /*30450*/  UISETP.NE.U32.AND UP2, UPT, UR77, URZ, UPT ;  /* 0x000000ff4d00728c */ /* 0x000fe2000bf45070 */
[----:B---3--:R-:W-:Y:S01]  /*30460*/  BAR.SYNC.DEFER_BLOCKING 0x0 ;  /* 0x0000000000007b1d */ /* 0x008fe20000010000 */
[----:B------:R-:W-:-:S05]  /*30470*/  IMAD.SHL.U32 R165, R161, 0x100, RZ ;  /* 0x00000100a1a57824 */ /* 0x000fca00078e00ff */
[----:B-1----:R-:W-:Y:S05]  /*30480*/  BRA.U UP3, `(.L_x_6) ;  /* 0x0000000503687547 */ /* 0x002fea000b800000 */
[----:B------:R-:W-:Y:S02]  /*30490*/  USHF.R.U32.HI UR66, URZ, 0x4, UR9 ;  /* 0x00000004ff427899 */ /* 0x000fe40008011609 */
[----:B------:R-:W-:Y:S02]  /*304a0*/  UIADD3 UR20, UPT, UPT, UR9, 0x40000, URZ ;  /* 0x0004000009147890 */ /* 0x000fe4000fffe0ff */
[----:B------:R-:W-:Y:S02]  /*304b0*/  USGXT.U32 UR66, UR66, 0xe ;  /* 0x0000000e4242789a */ /* 0x000fe40008000000 */
[----:B------:R-:W-:Y:S02]  /*304c0*/  USHF.R.U32.HI UR70, URZ, 0x4, UR20 ;  /* 0x00000004ff467899 */ /* 0x000fe40008011614 */
[----:B------:R-:W-:Y:S02]  /*304d0*/  UIADD3 UR22, UP3, UPT, UR66, 0x2, URZ ;  /* 0x0000000242167890 */ /* 0x000fe4000ff7e0ff */
[----:B------:R-:W-:Y:S01]  /*304e0*/  USGXT.U32 UR70, UR70, 0xe ;  /* 0x0000000e4646789a */ /* 0x000fe20008000000 */
[----:B------:R-:W-:Y:S01]  /*304f0*/  UMOV UR5, URZ ;  /* 0x000000ff00057c82 */ /* 0x000fe20008000000 */
[----:B------:R-:W-:Y:S01]  /*30500*/  UMOV UR29, URZ ;  /* 0x000000ff001d7c82 */ /* 0x000fe20008000000 */
[----:B------:R-:W-:-:S02]  /*30510*/  UIADD3.X UR23, UPT, UPT, UR5, 0x40004040, URZ, UP3, !UPT ;  /* 0x4000404005177890 */ /* 0x000fc40009ffe4ff */
[----:B------:R-:W-:Y:S01]  /*30520*/  UIADD3 UR28, UP3, UPT, UR70, 0x80, URZ ;  /* 0x00000080461c7890 */ /* 0x000fe2000ff7e0ff */
[----:B------:R-:W-:Y:S01]  /*30530*/  UMOV UR32, UR4 ;  /* 0x0000000400207c82 */ /* 0x000fe20008000000 */
[----:B------:R-:W-:Y:S02]  /*30540*/  UMOV UR33, URZ ;  /* 0x000000ff00217c82 */ /* 0x000fe40008000000 */
[----:B------:R-:W-:Y:S01]  /*30550*/  UIADD3.X UR29, UPT, UPT, UR29, 0x40004040, URZ, UP3, !UPT ;  /* 0x400040401d1d7890 */ /* 0x000fe20009ffe4ff */
[----:B------:R-:W-:Y:S01]  /*30560*/  UMOV UR5, UR32 ;  /* 0x0000002000057c82 */ /* 0x000fe20008000000 */
[----:B------:R-:W-:Y:S02]  /*30570*/  UIADD3.64 UR62, UPT, UPT, UR22, 0x2, URZ ;  /* 0x00000002163e7897 */ /* 0x000fe4000fffe0ff */
[----:B------:R-:W-:Y:S02]  /*30580*/  UIADD3.64 UR64, UPT, UPT, UR28, 0x80, URZ ;  /* 0x000000801c407897 */ /* 0x000fe4000fffe0ff */
[----:B------:R-:W-:-:S02]  /*30590*/  UIADD3.64 UR32, UPT, UPT, UR22, 0x4, URZ ;  /* 0x0000000416207897 */ /* 0x000fc4000fffe0ff */
[----:B------:R-:W-:Y:S02]  /*305a0*/  UIADD3.64 UR48, UPT, UPT, UR28, 0x100, URZ ;  /* 0x000001001c307897 */ /* 0x000fe4000fffe0ff */
[----:B------:R-:W-:Y:S02]  /*305b0*/  UIADD3.64 UR34, UPT, UPT, UR22, 0x7fe, URZ ;  /* 0x000007fe16227897 */ /* 0x000fe4000fffe0ff */
[----:B------:R-:W-:Y:S01]  /*305c0*/  UIADD3.64 UR54, UPT, UPT, UR28, 0x180, URZ ;  /* 0x000001801c367897 */ /* 0x000fe2000fffe0ff */
[----:B------:R-:W-:Y:S01]  /*305d0*/  UMOV UR68, 0x0 ;  /* 0x0000000000447882 */ /* 0x000fe20000000000 */
[----:B------:R-:W-:Y:S01]  /*305e0*/  UMOV UR69, 0x4408010 ;  /* 0x0440801000457882 */ /* 0x000fe20000000000 */
[----:B------:R-:W-:Y:S01]  /*305f0*/  UMOV UR67, 0x40004040 ;  /* 0x4000404000437882 */ /* 0x000fe20000000000 */
[----:B------:R-:W-:Y:S01]  /*30600*/  UMOV UR71, 0x40004040 ;  /* 0x4000404000477882 */ /* 0x000fe20000000000 */
[----:B------:R-:W-:Y:S01]  /*30610*/  UMOV UR52, 0x0 ;  /* 0x0000000000347882 */ /* 0x000fe20000000000 */
[----:B------:R-:W-:Y:S01]  /*30620*/  UMOV UR53, 0x4408010 ;  /* 0x0440801000357882 */ /* 0x000fe20000000000 */
[----:B------:R0:W-:Y:S01]  /*30630*/  UTCHMMA gdesc[UR70], gdesc[UR66], tmem[UR8], tmem[UR68], idesc[UR69], !UPT ;  /* 0x00ff4442460075ea */ /* 0x0001e2000f800008 */
[----:B------:R-:W-:Y:S01]  /*30640*/  UMOV UR60, 0x0 ;  /* 0x00000000003c7882 */ /* 0x000fe20000000000 */
[----:B------:R-:W-:Y:S01]  /*30650*/  UMOV UR61, 0x4408010 ;  /* 0x04408010003d7882 */ /* 0x000fe20000000000 */
[----:B------:R-:W-:-:S02]  /*30660*/  UIADD3.64 UR36, UPT, UPT, UR22, 0x800, URZ ;  /* 0x0000080016247897 */ /* 0x000fc4000fffe0ff */
[----:B------:R-:W-:Y:S01]  /*30670*/  UTCHMMA gdesc[UR28], gdesc[UR22], tmem[UR8], tmem[UR52], idesc[UR53], UPT ;  /* 0x00ff34161c0075ea */ /* 0x000fe2000b800008 */
[----:B------:R-:W-:Y:S01]  /*30680*/  UMOV UR6, 0x0 ;  /* 0x0000000000067882 */ /* 0x000fe20000000000 */
[----:B------:R-:W-:Y:S01]  /*30690*/  UMOV UR7, 0x4408010 ;  /* 0x0440801000077882 */ /* 0x000fe20000000000 */
[----:B------:R-:W-:Y:S01]  /*306a0*/  UIADD3.64 UR38, UPT, UPT, UR22, 0x802, URZ ;  /* 0x0000080216267897 */ /* 0x000fe2000fffe0ff */
[----:B------:R-:W-:Y:S01]  /*306b0*/  UTCHMMA gdesc[UR64], gdesc[UR62], tmem[UR8], tmem[UR60], idesc[UR61], UPT ;  /* 0x00ff3c3e400075ea */ /* 0x000fe2000b800008 */
[----:B------:R-:W-:Y:S01]  /*306c0*/  UMOV UR16, 0x0 ;  /* 0x0000000000107882 */ /* 0x000fe20000000000 */
[----:B0-----:R-:W-:Y:S01]  /*306d0*/  UIADD3.64 UR66, UPT, UPT, UR28, 0x200, URZ ;  /* 0x000002001c427897 */ /* 0x001fe2000fffe0ff */
[----:B------:R0:W-:Y:S01]  /*306e0*/  UTCHMMA gdesc[UR48], gdesc[UR32], tmem[UR8], tmem[UR6], idesc[UR7], UPT ;  /* 0x00ff0620300075ea */ /* 0x0001e2000b800008 */
[----:B------:R-:W-:Y:S01]  /*306f0*/  UIADD3.64 UR70, UPT, UPT, UR28, 0x280, URZ ;  /* 0x000002801c467897 */ /* 0x000fe2000fffe0ff */
[----:B------:R-:W-:Y:S01]  /*30700*/  UMOV UR17, 0x4408010 ;  /* 0x0440801000117882 */ /* 0x000fe20000000000 */
[----:B------:R-:W-:Y:S01]  /*30710*/  UIADD3.64 UR40, UPT, UPT, UR22, 0x804, URZ ;  /* 0x0000080416287897 */ /* 0x000fe2000fffe0ff */
[----:B------:R1:W-:Y:S01]  /*30720*/  UTCHMMA gdesc[UR54], gdesc[UR34], tmem[UR8], tmem[UR16], idesc[UR17], UPT ;  /* 0x00ff1022360075ea */ /* 0x0003e2000b800008 */
[----:B------:R-:W-:-:S02]  /*30730*/  UIADD3.64 UR42, UPT, UPT, UR22, 0xffe, URZ ;  /* 0x00000ffe162a7897 */ /* 0x000fc4000fffe0ff */
[----:B------:R-:W-:Y:S02]  /*30740*/  UIADD3.64 UR44, UPT, UPT, UR22, 0x1000, URZ ;  /* 0x00001000162c7897 */ /* 0x000fe4000fffe0ff */
[----:B0-----:R-:W-:Y:S02]  /*30750*/  UIADD3.64 UR6, UPT, UPT, UR28, 0x300, URZ ;  /* 0x000003001c067897 */ /* 0x001fe4000fffe0ff */
[----:B------:R-:W-:Y:S02]  /*30760*/  UIADD3.64 UR46, UPT, UPT, UR22, 0x1002, URZ ;  /* 0x00001002162e7897 */ /* 0x000fe4000fffe0ff */
[----:B------:R-:W-:Y:S02]  /*30770*/  UIADD3.64 UR50, UPT, UPT, UR22, 0x1004, URZ ;  /* 0x0000100416327897 */ /* 0x000fe4000fffe0ff */
[----:B-1----:R-:W-:Y:S02]  /*30780*/  UIADD3.64 UR16, UPT, UPT, UR28, 0x380, URZ ;  /* 0x000003801c107897 */ /* 0x002fe4000fffe0ff */
[----:B------:R-:W-:-:S02]  /*30790*/  UIADD3.64 UR52, UPT, UPT, UR22, 0x17fe, URZ ;  /* 0x000017fe16347897 */ /* 0x000fc4000fffe0ff */
[----:B------:R-:W-:Y:S02]  /*307a0*/  UIADD3.64 UR58, UPT, UPT, UR22, 0x1800, URZ ;  /* 0x00001800163a7897 */ /* 0x000fe4000fffe0ff */
[----:B------:R-:W-:Y:S02]  /*307b0*/  UIADD3.64 UR56, UPT, UPT, UR22, 0x1802, URZ ;  /* 0x0000180216387897 */ /* 0x000fe4000fffe0ff */
[----:B------:R-:W-:Y:S02]  /*307c0*/  UIADD3.64 UR68, UPT, UPT, UR22, 0x1804, URZ ;  /* 0x0000180416447897 */ /* 0x000fe4000fffe0ff */
[----:B------:R-:W-:Y:S01]  /*307d0*/  UIADD3.64 UR60, UPT, UPT, UR28, 0x400, URZ ;  /* 0x000004001c3c7897 */ /* 0x000fe2000fffe0ff */
[----:B------:R-:W-:Y:S01]  /*307e0*/  UMOV UR18, 0x0 ;  /* 0x0000000000127882 */ /* 0x000fe20000000000 */
[----:B------:R-:W-:Y:S01]  /*307f0*/  UMOV UR19, 0x4408010 ;  /* 0x0440801000137882 */ /* 0x000fe20000000000 */
[----:B------:R-:W-:Y:S01]  /*30800*/  UIADD3.64 UR22, UPT, UPT, UR28, 0x480, URZ ;  /* 0x000004801c167897 */ /* 0x000fe2000fffe0ff */
[----:B------:R0:W-:Y:S01]  /*30810*/  UTCHMMA gdesc[UR66], gdesc[UR36], tmem[UR8], tmem[UR18], idesc[UR19], UPT ;  /* 0x00ff1224420075ea */ /* 0x0001e2000b800008 */
        /* <DEDUP_REMOVED lines=8> */
[----:B0-----:R-:W-:Y:S01]  /*308a0*/  UMOV UR36, 0x0 ;  /* 0x0000000000247882 */ /* 0x001fe20000000000 */
[----:B------:R-:W-:Y:S01]  /*308b0*/  UMOV UR37, 0x4408010 ;  /* 0x0440801000257882 */ /* 0x000fe20000000000 */
[----:B------:R0:W-:Y:S01]  /*308c0*/  UTCHMMA gdesc[UR6], gdesc[UR40], tmem[UR8], tmem[UR34], idesc[UR35], UPT ;  /* 0x00ff2228060075ea */ /* 0x0001e2000b800008 */
[----:B------:R-:W-:Y:S01]  /*308d0*/  UMOV UR54, 0x0 ;  /* 0x0000000000367882 */ /* 0x000fe20000000000 */
[----:B------:R-:W-:Y:S01]  /*308e0*/  UMOV UR55, 0x4408010 ;  /* 0x0440801000377882 */ /* 0x000fe20000000000 */
[----:B-1----:R-:W-:Y:S01]  /*308f0*/  UIADD3.64 UR64, UPT, UPT, UR28, 0x680, URZ ;  /* 0x000006801c407897 */ /* 0x002fe2000fffe0ff */
[----:B------:R0:W-:Y:S01]  /*30900*/  UTCHMMA gdesc[UR16], gdesc[UR42], tmem[UR8], tmem[UR36], idesc[UR37], UPT ;  /* 0x00ff242a100075ea */ /* 0x0001e2000b800008 */
[----:B------:R-:W-:Y:S01]  /*30910*/  UIADD3.64 UR28, UPT, UPT, UR28, 0x700, URZ ;  /* 0x000007001c1c7897 */ /* 0x000fe2000fffe0ff */
[----:B------:R0:W-:Y:S01]  /*30920*/  UTCHMMA gdesc[UR60], gdesc[UR44], tmem[UR8], tmem[UR18], idesc[UR19], UPT ;  /* 0x00ff122c3c0075ea */ /* 0x0001e2000b800008 */
[----:B------:R-:W-:Y:S01]  /*30930*/  UMOV UR20, 0x0 ;  /* 0x0000000000147882 */ /* 0x000fe20000000000 */
[----:B------:R-:W-:Y:S01]  /*30940*/  UMOV UR21, 0x4408010 ;  /* 0x0440801000157882 */ /* 0x000fe20000000000 */
        /* <DEDUP_REMOVED lines=10> */
[----:B------:R0:W-:Y:S01]  /*309f0*/  UTCHMMA gdesc[UR64], gdesc[UR56], tmem[UR8], tmem[UR26], idesc[UR27], UPT ;  /* 0x00ff1a38400075ea */ /* 0x0001e2000b800008 */
[----:B------:R0:W-:Y:S01]  /*30a00*/  UTCHMMA gdesc[UR28], gdesc[UR68], tmem[UR8], tmem[UR30], idesc[UR31], UPT ;  /* 0x00ff1e441c0075ea */ /* 0x0001e2000b800008 */
[----:B------:R0:W-:Y:S01]  /*30a10*/  UTCBAR [UR5], URZ ;  /* 0x000000ff050073e9 */ /* 0x0001e200080000ff */
[----:B------:R-:W-:Y:S01]  /*30a20*/  NOP ;  /* 0x0000000000007918 */ /* 0x000fe20000000000 */
.L_x_6:
[----:B0-----:R-:W-:Y:S01]  /*30a30*/  UMOV UR6, URZ ;  /* 0x000000ff00067c82 */ /* 0x001fe20008000000 */
[----:B------:R-:W-:Y:S01]  /*30a40*/  UMOV UR5, URZ ;  /* 0x000000ff00057c82 */ /* 0x000fe20008000000 */
[----:B------:R-:W-:Y:S05]  /*30a50*/  BRA.U !UP2, `(.L_x_7) ;  /* 0x000002ed0ad87547 */ /* 0x000fea000b800000 */
[----:B------:R-:W-:Y:S01]  /*30a60*/  SHF.R.S32.HI R161, RZ, 0x1f, R165 ;  /* 0x0000001fffa17819 */ /* 0x000fe200000114a5 */
[----:B------:R-:W-:Y:S01]  /*30a70*/  UIADD3.64 UR16, UPT, UPT, UR12, 0x80, URZ ;  /* 0x000000800c107897 */ /* 0x000fe2000fffe0ff */
[----:B------:R-:W-:Y:S01]  /*30a80*/  SHF.R.S32.HI R160, RZ, 0x1f, R164 ;  /* 0x0000001fffa07819 */ /* 0x000fe200000114a4 */
[----:B------:R-:W-:Y:S01]  /*30a90*/  UIADD3.64 UR18, UPT, UPT, UR14, 0x2, URZ ;  /* 0x000000020e127897 */ /* 0x000fe2000fffe0ff */
[C---:B------:R-:W-:Y:S01]  /*30aa0*/  SHF.L.U64.HI R161, R165.reuse, 0x1, R161 ;  /* 0x00000001a5a17819 */ /* 0x040fe200000102a1 */
[----:B------:R-:W-:Y:S01]  /*30ab0*/  IMAD.SHL.U32 R165, R165, 0x2, RZ ;  /* 0x00000002a5a57824 */ /* 0x000fe200078e00ff */
[C---:B------:R-:W-:Y:S01]  /*30ac0*/  SHF.L.U64.HI R160, R164.reuse, 0x1, R160 ;  /* 0x00000001a4a07819 */ /* 0x040fe200000102a0 */
[----:B------:R-:W-:Y:S01]  /*30ad0*/  IMAD.SHL.U32 R164, R164, 0x2, RZ ;  /* 0x00000002a4a47824 */ /* 0x000fe200078e00ff */
[----:B------:R-:W-:Y:S02]  /*30ae0*/  UIADD3.64 UR20, UPT, UPT, UR12, 0x100, URZ ;  /* 0x000001000c147897 */ /* 0x000fe4000fffe0ff */
[----:B------:R-:W-:-:S02]  /*30af0*/  UIADD3.64 UR22, UPT, UPT, UR14, 0x4, URZ ;  /* 0x000000040e167897 */ /* 0x000fc4000fffe0ff */
[----:B------:R-:W-:Y:S02]  /*30b00*/  UIADD3.64 UR24, UPT, UPT, UR12, 0x180, URZ ;  /* 0x000001800c187897 */ /* 0x000fe4000fffe0ff */
[----:B------:R-:W-:Y:S02]  /*30b10*/  UIADD3.64 UR26, UPT, UPT, UR14, 0x7fe, URZ ;  /* 0x000007fe0e1a7897 */ /* 0x000fe4000fffe0ff */
[----:B------:R-:W-:Y:S02]  /*30b20*/  UIADD3.64 UR28, UPT, UPT, UR12, 0x200, URZ ;  /* 0x000002000c1c7897 */ /* 0x000fe4000fffe0ff */
[----:B------:R-:W-:Y:S02]  /*30b30*/  UIADD3.64 UR30, UPT, UPT, UR14, 0x800, URZ ;  /* 0x000008000e1e7897 */ /* 0x000fe4000fffe0ff */
        /* <DEDUP_REMOVED lines=19> */
[----:B------:R-:W-:Y:S01]  /*30c70*/  UIADD3.64 UR70, UPT, UPT, UR14, 0x1804, URZ ;  /* 0x000018040e467897 */ /* 0x000fe2000fffe0ff */
[----:B------:R-:W-:Y:S01]  /*30c80*/  UMOV UR76, 0x1 ;  /* 0x00000001004c7882 */ /* 0x000fe20000000000 */
[----:B------:R-:W-:-:S10]  /*30c90*/  UMOV UR7, URZ ;  /* 0x000000ff00077c82 */ /* 0x000fd40008000000 */
.L_x_10:
[----:B0----5:R0:W-:Y:S02]  /*30ca0*/  STL [R1+0x2004], R0 ;  /* 0x0020040001007387 */ /* 0x0211e40000100800 */
[----:B0-----:R-:W-:-:S05]  /*30cb0*/  IADD3 R0, P0, PT, R80, R165, RZ ;  /* 0x000000a550007210 */ /* 0x001fca0007f1e0ff */
[----:B------:R0:W-:Y:S01]  /*30cc0*/  STL [R1+0x19ac], R0 ;  /* 0x0019ac0001007387 */ /* 0x0001e20000100800 */
[----:B------:R-:W-:Y:S01]  /*30cd0*/  IMAD.X R81, R81, 0x1, R161, P0 ;  /* 0x0000000151517824 */ /* 0x000fe200000e06a1 */
[----:B0-----:R-:W-:-:S05]  /*30ce0*/  IADD3 R0, P1, PT, R158, R165, RZ ;  /* 0x000000a59e007210 */ /* 0x001fca0007f3e0ff */
[----:B------:R0:W-:Y:S01]  /*30cf0*/  STL [R1+0x19b0], R0 ;  /* 0x0019b00001007387 */ /* 0x0001e20000100800 */
[-C--:B------:R-:W-:Y:S02]  /*30d00*/  IADD3 R80, P0, PT, R82, R165.reuse, RZ ;  /* 0x000000a552507210 */ /* 0x080fe40007f1e0ff */
[----:B0-----:R-:W-:-:S05]  /*30d10*/  IADD3 R0, P3, PT, R162, R165, RZ ;  /* 0x000000a5a2007210 */ /* 0x001fca0007f7e0ff */
[----:B------:R0:W-:Y:S01]  /*30d20*/  STL [R1+0x19b4], R0 ;  /* 0x0019b40001007387 */ /* 0x0001e20000100800 */
[----:B------:R-:W-:-:S03]  /*30d30*/  IMAD.X R158, R163, 0x1, R161, P3 ;  /* 0x00000001a39e7824 */ /* 0x000fc600018e06a1 */
[----:B0-----:R0:W5:Y:S01]  /*30d40*/  LDL.LU R0, [R1+0x2004] ;  /* 0x0020040001007983 */ /* 0x0011620000300800 */
[----:B------:R-:W-:-:S03]  /*30d50*/  IADD3 R82, P3, PT, R86, R165, RZ ;  /* 0x000000a556527210 */ /* 0x000fc60007f7e0ff */
[----:B------:R1:W-:Y:S04]  /*30d60*/  STL [R1+0xe18], R81 ;  /* 0x000e185101007387 */ /* 0x0003e80000100800 */
[----:B------:R2:W-:Y:S01]  /*30d70*/  STL [R1+0x19b8], R80 ;  /* 0x0019b85001007387 */ /* 0x0005e20000100800 */
[----:B-1----:R-:W-:Y:S01]  /*30d80*/  IADD3 R81, P4, PT, R4, R165, RZ ;  /* 0x000000a504517210 */ /* 0x002fe20007f9e0ff */
[----:B--2---:R-:W-:-:S04]  /*30d90*/  IMAD.X R80, R159, 0x1, R161, P1 ;  /* 0x000000019f507824 */ /* 0x004fc800008e06a1 */
[----:B------:R1:W-:Y:S01]  /*30da0*/  STL [R1+0x19bc], R81 ;  /* 0x0019bc5101007387 */ /* 0x0003e20000100800 */
[----:B------:R-:W-:-:S03]  /*30db0*/  IADD3 R4, P1, PT, R6, R165, RZ ;  /* 0x000000a506047210 */ /* 0x000fc60007f3e0ff */
[----:B------:R2:W-:Y:S04]  /*30dc0*/  STL [R1+0xe1c], R80 ;  /* 0x000e1c5001007387 */ /* 0x0005e80000100800 */
[----:B------:R-:W-:Y:S01]  /*30dd0*/  STL [R1+0xe20], R158 ;  /* 0x000e209e01007387 */ /* 0x000fe20000100800 */
[--C-:B-1----:R-:W-:Y:S02]  /*30de0*/  IMAD.X R81, R83, 0x1, R161.reuse, P0 ;  /* 0x0000000153517824 */ /* 0x102fe400000e06a1 */
[--C-:B--2---:R-:W-:Y:S01]  /*30df0*/  IMAD.X R80, R5, 0x1, R161.reuse, P4 ;  /* 0x0000000105507824 */ /* 0x104fe200020e06a1 */
[----:B------:R-:W-:Y:S02]  /*30e00*/  IADD3 R5, P0, PT, R84, R165, RZ ;  /* 0x000000a554057210 */ /* 0x000fe40007f1e0ff */
[----:B------:R-:W-:Y:S04]  /*30e10*/  STL [R1+0xe24], R81 ;  /* 0x000e245101007387 */ /* 0x000fe80000100800 */
[----:B------:R1:W-:Y:S04]  /*30e20*/  STL [R1+0xe30], R80 ;  /* 0x000e305001007387 */ /* 0x0003e80000100800 */
[----:B------:R-:W-:Y:S04]  /*30e30*/  STL [R1+0x19c0], R5 ;  /* 0x0019c00501007387 */ /* 0x000fe80000100800 */
[----:B-1----:R-:W2:Y:S04]  /*30e40*/  LDL.LU.64 R80, [R1+0x9b0] ;  /* 0x0009b00001507983 */ /* 0x002ea80000300a00 */
[----:B------:R1:W-:Y:S04]  /*30e50*/  STL [R1+0x19c4], R4 ;  /* 0x0019c40401007387 */ /* 0x0003e80000100800 */
[----:B-1----:R-:W3:Y:S01]  /*30e60*/  LDL.LU.64 R4, [R1+0xac0] ;  /* 0x000ac00001047983 */ /* 0x002ee20000300a00 */
[----:B------:R-:W-:-:S02]  /*30e70*/  IMAD.X R83, R85, 0x1, R161, P0 ;  /* 0x0000000155537824 */ /* 0x000fc400000e06a1 */
[----:B------:R-:W-:Y:S01]  /*30e80*/  IMAD.X R6, R7, 0x1, R161, P1 ;  /* 0x0000000107067824 */ /* 0x000fe200008e06a1 */
[----:B------:R1:W-:Y:S02]  /*30e90*/  STL [R1+0x19c8], R82 ;  /* 0x0019c85201007387 */ /* 0x0003e40000100800 */
[-C--:B-1----:R-:W-:Y:S02]  /*30ea0*/  IADD3 R82, P4, PT, R8, R165.reuse, RZ ;  /* 0x000000a508527210 */ /* 0x082fe40007f9e0ff */
[----:B------:R-:W-:-:S03]  /*30eb0*/  IADD3 R8, P1, PT, R10, R165, RZ ;  /* 0x000000a50a087210 */ /* 0x000fc60007f3e0ff */
[----:B------:R1:W-:Y:S01]  /*30ec0*/  STL [R1+0x19cc], R82 ;  /* 0x0019cc5201007387 */ /* 0x0003e20000100800 */
[----:B------:R-:W-:-:S03]  /*30ed0*/  IMAD.X R9, R9, 0x1, R161, P4 ;  /* 0x0000000109097824 */ /* 0x000fc600020e06a1 */
[----:B------:R-:W-:Y:S04]  /*30ee0*/  STL [R1+0xe34], R83 ;  /* 0x000e345301007387 */ /* 0x000fe80000100800 */
[----:B------:R4:W-:Y:S01]  /*30ef0*/  STL [R1+0xe38], R6 ;  /* 0x000e380601007387 */ /* 0x0009e20000100800 */
[----:B-1----:R-:W-:-:S05]  /*30f00*/  IMAD.X R82, R87, 0x1, R161, P3 ;  /* 0x0000000157527824 */ /* 0x002fca00018e06a1 */
[----:B------:R-:W-:Y:S01]  /*30f10*/  STL [R1+0xe3c], R82 ;  /* 0x000e3c5201007387 */ /* 0x000fe20000100800 */
[----:B----4-:R-:W-:-:S03]  /*30f20*/  IADD3 R6, P0, PT, R88, R165, RZ ;  /* 0x000000a558067210 */ /* 0x010fc60007f1e0ff */
[----:B------:R1:W-:Y:S04]  /*30f30*/  STL [R1+0xe40], R9 ;  /* 0x000e400901007387 */ /* 0x0003e80000100800 */
[----:B------:R4:W-:Y:S04]  /*30f40*/  STL [R1+0x19d0], R6 ;  /* 0x0019d00601007387 */ /* 0x0009e80000100800 */
[----:B------:R0:W-:Y:S01]  /*30f50*/  STL [R1+0x19d4], R8 ;  /* 0x0019d40801007387 */ /* 0x0001e20000100800 */
[-C--:B-1----:R-:W-:Y:S02]  /*30f60*/  IADD3 R9, P3, PT, R90, R165.reuse, RZ ;  /* 0x000000a55a097210 */ /* 0x082fe40007f7e0ff */
[----:B----4-:R-:W-:-:S03]  /*30f70*/  IADD3 R6, P4, PT, R12, R165, RZ ;  /* 0x000000a50c067210 */ /* 0x010fc60007f9e0ff */
[----:B------:R1:W-:Y:S01]  /*30f80*/  STL [R1+0x19d8], R9 ;  /* 0x0019d80901007387 */ /* 0x0003e20000100800 */
[----:B0-----:R-:W-:-:S03]  /*30f90*/  IMAD.X R8, R89, 0x1, R161, P0 ;  /* 0x0000000159087824 */ /* 0x001fc600000e06a1 */
[----:B------:R0:W-:Y:S04]  /*30fa0*/  STL [R1+0x19dc], R6 ;  /* 0x0019dc0601007387 */ /* 0x0001e80000100800 */
[----:B------:R4:W-:Y:S01]  /*30fb0*/  STL [R1+0xe44], R8 ;  /* 0x000e440801007387 */ /* 0x0009e20000100800 */
[--C-:B-1----:R-:W-:Y:S02]  /*30fc0*/  IMAD.X R9, R11, 0x1, R161.reuse, P1 ;  /* 0x000000010b097824 */ /* 0x102fe400008e06a1 */
[----:B0-----:R-:W-:-:S03]  /*30fd0*/  IMAD.X R6, R91, 0x1, R161, P3 ;  /* 0x000000015b067824 */ /* 0x001fc600018e06a1 */
[----:B------:R0:W-:Y:S01]  /*30fe0*/  STL [R1+0xe48], R9 ;  /* 0x000e480901007387 */ /* 0x0001e20000100800 */
[----:B----4-:R-:W-:-:S03]  /*30ff0*/  IMAD.X R8, R13, 0x1, R161, P4 ;  /* 0x000000010d087824 */ /* 0x010fc600020e06a1 */
[----:B------:R-:W-:Y:S04]  /*31000*/  STL [R1+0xe4c], R6 ;  /* 0x000e4c0601007387 */ /* 0x000fe80000100800 */
[----:B------:R-:W-:Y:S01]  /*31010*/  STL [R1+0xe50], R8 ;  /* 0x000e500801007387 */ /* 0x000fe20000100800 */
[----:B0-----:R-:W-:-:S05]  /*31020*/  IADD3 R9, P0, PT, R92, R165, RZ ;  /* 0x000000a55c097210 */ /* 0x001fca0007f1e0ff */
[----:B------:R0:W-:Y:S02]  /*31030*/  STL [R1+0x19e0], R9 ;  /* 0x0019e00901007387 */ /* 0x0001e40000100800 */
[-C--:B0-----:R-:W-:Y:S02]  /*31040*/  IADD3 R9, P4, PT, R14, R165.reuse, RZ ;  /* 0x000000a50e097210 */ /* 0x081fe40007f9e0ff */
[----:B--2---:R-:W-:-:S05]  /*31050*/  IADD3 R6, P1, PT, R80, R165, RZ ;  /* 0x000000a550067210 */ /* 0x004fca0007f3e0ff */
[----:B------:R0:W-:Y:S01]  /*31060*/  STL [R1+0xdd0], R6 ;  /* 0x000dd00601007387 */ /* 0x0001e20000100800 */
[----:B---3--:R-:W-:Y:S01]  /*31070*/  IADD3 R8, P3, PT, R4, R165, RZ ;  /* 0x000000a504087210 */ /* 0x008fe20007f7e0ff */
[----:B0-----:R-:W-:-:S04]  /*31080*/  IMAD.X R6, R93, 0x1, R161, P0 ;  /* 0x000000015d067824 */ /* 0x001fc800000e06a1 */
[----:B------:R0:W-:Y:S01]  /*31090*/  STL [R1+0xdd4], R8 ;  /* 0x000dd40801007387 */ /* 0x0001e20000100800 */
[--C-:B------:R-:W-:Y:S01]  /*310a0*/  IMAD.X R4, R5, 0x1, R161.reuse, P3 ;  /* 0x0000000105047824 */ /* 0x100fe200018e06a1 */
[----:B------:R-:W-:Y:S02]  /*310b0*/  IADD3 R5, P0, PT, R94, R165, RZ ;  /* 0x000000a55e057210 */ /* 0x000fe40007f1e0ff */
[----:B------:R-:W-:Y:S04]  /*310c0*/  STL [R1+0x19e4], R9 ;  /* 0x0019e40901007387 */ /* 0x000fe80000100800 */
[----:B------:R1:W-:Y:S01]  /*310d0*/  STL [R1+0xe54], R6 ;  /* 0x000e540601007387 */ /* 0x0003e20000100800 */
[----:B0-----:R-:W-:-:S05]  /*310e0*/  IMAD.X R8, R81, 0x1, R161, P1 ;  /* 0x0000000151087824 */ /* 0x001fca00008e06a1 */
[----:B------:R0:W-:Y:S01]  /*310f0*/  STL [R1+0x9b0], R8 ;  /* 0x0009b00801007387 */ /* 0x0001e20000100800 */
[----:B-1----:R-:W-:-:S03]  /*31100*/  IMAD.X R6, R15, 0x1, R161, P4 ;  /* 0x000000010f067824 */ /* 0x002fc600020e06a1 */
[----:B------:R1:W-:Y:S04]  /*31110*/  STL [R1+0xac0], R4 ;  /* 0x000ac00401007387 */ /* 0x0003e80000100800 */
[----:B------:R-:W-:Y:S04]  /*31120*/  STL [R1+0xe58], R6 ;  /* 0x000e580601007387 */ /* 0x000fe80000100800 */
[----:B0-----:R-:W2:Y:S01]  /*31130*/  LDL.LU.64 R8, [R1+0x9b8] ;  /* 0x0009b80001087983 */ /* 0x001ea20000300a00 */
[----:B-1----:R-:W-:-:S03]  /*31140*/  IADD3 R4, P1, PT, R16, R165, RZ ;  /* 0x000000a510047210 */ /* 0x002fc60007f3e0ff */
[----:B------:R-:W-:Y:S04]  /*31150*/  STL [R1+0x19e8], R5 ;  /* 0x0019e80501007387 */ /* 0x000fe80000100800 */
[----:B------:R0:W-:Y:S04]  /*31160*/  STL [R1+0x19ec], R4 ;  /* 0x0019ec0401007387 */ /* 0x0001e80000100800 */
[----:B0-----:R-:W3:Y:S01]  /*31170*/  LDL.LU.64 R4, [R1+0xac8] ;  /* 0x000ac80001047983 */ /* 0x001ee20000300a00 */
[-C--:B------:R-:W-:Y:S01]  /*31180*/  IADD3 R10, P3, PT, R96, R165.reuse, RZ ;  /* 0x000000a5600a7210 */ /* 0x080fe20007f7e0ff */
[----:B------:R-:W-:Y:S01]  /*31190*/  IMAD.X R11, R95, 0x1, R161, P0 ;  /* 0x000000015f0b7824 */ /* 0x000fe200000e06a1 */
[----:B------:R-:W-:-:S03]  /*311a0*/  IADD3 R6, P4, PT, R18, R165, RZ ;  /* 0x000000a512067210 */ /* 0x000fc60007f9e0ff */
[----:B------:R0:W-:Y:S04]  /*311b0*/  STL [R1+0x19f0], R10 ;  /* 0x0019f00a01007387 */ /* 0x0001e80000100800 */
[----:B------:R1:W-:Y:S01]  /*311c0*/  STL [R1+0x19f4], R6 ;  /* 0x0019f40601007387 */ /* 0x0003e20000100800 */
[----:B0-----:R-:W-:-:S03]  /*311d0*/  IMAD.X R10, R17, 0x1, R161, P1 ;  /* 0x00000001110a7824 */ /* 0x001fc600008e06a1 */
[----:B------:R0:W-:Y:S01]  /*311e0*/  STL [R1+0xe5c], R11 ;  /* 0x000e5c0b01007387 */ /* 0x0001e20000100800 */
[----:B-1----:R-:W-:-:S03]  /*311f0*/  IMAD.X R6, R97, 0x1, R161, P3 ;  /* 0x0000000161067824 */ /* 0x002fc600018e06a1 */
[----:B------:R1:W-:Y:S01]  /*31200*/  STL [R1+0xe68], R10 ;  /* 0x000e680a01007387 */ /* 0x0003e20000100800 */
[----:B0-----:R-:W-:-:S03]  /*31210*/  IMAD.X R11, R19, 0x1, R161, P4 ;  /* 0x00000001130b7824 */ /* 0x001fc600020e06a1 */
[----:B------:R0:W-:Y:S01]  /*31220*/  STL [R1+0xe6c], R6 ;  /* 0x000e6c0601007387 */ /* 0x0001e20000100800 */
[----:B-1----:R-:W-:-:S03]  /*31230*/  IADD3 R10, P0, PT, R98, R165, RZ ;  /* 0x000000a5620a7210 */ /* 0x002fc60007f1e0ff */
[----:B------:R1:W-:Y:S04]  /*31240*/  STL [R1+0xe70], R11 ;  /* 0x000e700b01007387 */ /* 0x0003e80000100800 */
[----:B------:R4:W-:Y:S01]  /*31250*/  STL [R1+0x19f8], R10 ;  /* 0x0019f80a01007387 */ /* 0x0009e20000100800 */
[-C--:B0-----:R-:W-:Y:S02]  /*31260*/  IADD3 R6, P1, PT, R20, R165.reuse, RZ ;  /* 0x000000a514067210 */ /* 0x081fe40007f3e0ff */
[----:B-1----:R-:W-:-:S03]  /*31270*/  IADD3 R11, P3, PT, R100, R165, RZ ;  /* 0x000000a5640b7210 */ /* 0x002fc60007f7e0ff */
[----:B------:R0:W-:Y:S01]  /*31280*/  STL [R1+0x19fc], R6 ;  /* 0x0019fc0601007387 */ /* 0x0001e20000100800 */
[----:B----4-:R-:W-:-:S03]  /*31290*/  IADD3 R10, P4, PT, R22, R165, RZ ;  /* 0x000000a5160a7210 */ /* 0x010fc60007f9e0ff */
[----:B------:R1:W-:Y:S04]  /*312a0*/  STL [R1+0x1a00], R11 ;  /* 0x001a000b01007387 */ /* 0x0003e80000100800 */
[----:B------:R4:W-:Y:S01]  /*312b0*/  STL [R1+0x1a04], R10 ;  /* 0x001a040a01007387 */ /* 0x0009e20000100800 */
[--C-:B0-----:R-:W-:Y:S02]  /*312c0*/  IMAD.X R6, R99, 0x1, R161.reuse, P0 ;  /* 0x0000000163067824 */ /* 0x101fe400000e06a1 */
[----:B-1----:R-:W-:-:S03]  /*312d0*/  IMAD.X R11, R21, 0x1, R161, P1 ;  /* 0x00000001150b7824 */ /* 0x002fc600008e06a1 */
[----:B------:R0:W-:Y:S01]  /*312e0*/  STL [R1+0xe74], R6 ;  /* 0x000e740601007387 */ /* 0x0001e20000100800 */
[----:B----4-:R-:W-:-:S03]  /*312f0*/  IMAD.X R10, R101, 0x1, R161, P3 ;  /* 0x00000001650a7824 */ /* 0x010fc600018e06a1 */
[----:B------:R1:W-:Y:S04]  /*31300*/  STL [R1+0xe78], R11 ;  /* 0x000e780b01007387 */ /* 0x0003e80000100800 */
[----:B------:R4:W-:Y:S01]  /*31310*/  STL [R1+0xe7c], R10 ;  /* 0x000e7c0a01007387 */ /* 0x0009e20000100800 */
[----:B0-----:R-:W-:Y:S01]  /*31320*/  IMAD.X R6, R23, 0x1, R161, P4 ;  /* 0x0000000117067824 */ /* 0x001fe200020e06a1 */
[----:B-1----:R-:W-:-:S04]  /*31330*/  IADD3 R11, P0, PT, R102, R165, RZ ;  /* 0x000000a5660b7210 */ /* 0x002fc80007f1e0ff */
[----:B------:R0:W-:Y:S01]  /*31340*/  STL [R1+0xe80], R6 ;  /* 0x000e800601007387 */ /* 0x0001e20000100800 */
[----:B----4-:R-:W-:-:S03]  /*31350*/  IADD3 R10, P1, PT, R24, R165, RZ ;  /* 0x000000a5180a7210 */ /* 0x010fc60007f3e0ff */
[----:B------:R1:W-:Y:S04]  /*31360*/  STL [R1+0x1a08], R11 ;  /* 0x001a080b01007387 */ /* 0x0003e80000100800 */
[----:B------:R4:W-:Y:S01]  /*31370*/  STL [R1+0x1a0c], R10 ;  /* 0x001a0c0a01007387 */ /* 0x0009e20000100800 */
[-C--:B0-----:R-:W-:Y:S02]  /*31380*/  IADD3 R6, P3, PT, R104, R165.reuse, RZ ;  /* 0x000000a568067210 */ /* 0x081fe40007f7e0ff */
[----:B-1----:R-:W-:-:S03]  /*31390*/  IADD3 R11, P4, PT, R26, R165, RZ ;  /* 0x000000a51a0b7210 */ /* 0x002fc60007f9e0ff */
[----:B------:R0:W-:Y:S01]  /*313a0*/  STL [R1+0x1a10], R6 ;  /* 0x001a100601007387 */ /* 0x0001e20000100800 */
[----:B----4-:R-:W-:-:S03]  /*313b0*/  IMAD.X R10, R103, 0x1, R161, P0 ;  /* 0x00000001670a7824 */ /* 0x010fc600000e06a1 */
[----:B------:R1:W-:Y:S04]  /*313c0*/  STL [R1+0x1a14], R11 ;  /* 0x001a140b01007387 */ /* 0x0003e80000100800 */
[----:B------:R4:W-:Y:S01]  /*313d0*/  STL [R1+0xe84], R10 ;  /* 0x000e840a01007387 */ /* 0x0009e20000100800 */
[--C-:B0-----:R-:W-:Y:S02]  /*313e0*/  IMAD.X R6, R25, 0x1, R161.reuse, P1 ;  /* 0x0000000119067824 */ /* 0x101fe400008e06a1 */
[----:B-1----:R-:W-:-:S03]  /*313f0*/  IMAD.X R11, R105, 0x1, R161, P3 ;  /* 0x00000001690b7824 */ /* 0x002fc600018e06a1 */
        /* <DEDUP_REMOVED lines=11> */
[----:B------:R0:W-:Y:S04]  /*314b0*/  STL [R1+0xdcc], R10 ;  /* 0x000dcc0a01007387 */ /* 0x0001e80000100800 */
[----:B------:R1:W-:Y:S01]  /*314c0*/  STL [R1+0x1a1c], R6 ;  /* 0x001a1c0601007387 */ /* 0x0003e20000100800 */
[----:B0-----:R-:W-:-:S03]  /*314d0*/  IMAD.X R10, R9, 0x1, R161, P1 ;  /* 0x00000001090a7824 */ /* 0x001fc600008e06a1 */
[----:B------:R0:W-:Y:S01]  /*314e0*/  STL [R1+0xe94], R11 ;  /* 0x000e940b01007387 */ /* 0x0001e20000100800 */
[----:B-1----:R-:W-:-:S03]  /*314f0*/  IMAD.X R6, R5, 0x1, R161, P3 ;  /* 0x0000000105067824 */ /* 0x002fc600018e06a1 */
[----:B------:R-:W2:Y:S04]  /*31500*/  LDL.LU.64 R8, [R1+0x9c0] ;  /* 0x0009c00001087983 */ /* 0x000ea80000300a00 */
[----:B------:R1:W-:Y:S04]  /*31510*/  STL [R1+0x9b8], R10 ;  /* 0x0009b80a01007387 */ /* 0x0003e80000100800 */
[----:B------:R-:W3:Y:S01]  /*31520*/  LDL.LU.64 R4, [R1+0xad0] ;  /* 0x000ad00001047983 */ /* 0x000ee20000300a00 */
        /* <DEDUP_REMOVED lines=41> */
[----:B0-----:R-:W-:Y:S01]  /*317c0*/  IADD3 R6, P4, PT, R40, R165, RZ ;  /* 0x000000a528067210 */ /* 0x001fe20007f9e0ff */
[----:B-1----:R-:W-:-:S04]  /*317d0*/  IMAD.X R11, R117, 0x1, R161, P0 ;  /* 0x00000001750b7824 */ /* 0x002fc800000e06a1 */
[----:B------:R0:W-:Y:S01]  /*317e0*/  STL [R1+0x1a4c], R6 ;  /* 0x001a4c0601007387 */ /* 0x0001e20000100800 */
[----:B----4-:R-:W-:-:S03]  /*317f0*/  IMAD.X R10, R39, 0x1, R161, P1 ;  /* 0x00000001270a7824 */ /* 0x010fc600008e06a1 */
[----:B------:R1:W-:Y:S04]  /*31800*/  STL [R1+0xec4], R11 ;  /* 0x000ec40b01007387 */ /* 0x0003e80000100800 */
[----:B------:R4:W-:Y:S01]  /*31810*/  STL [R1+0xec8], R10 ;  /* 0x000ec80a01007387 */ /* 0x0009e20000100800 */
[--C-:B0-----:R-:W-:Y:S02]  /*31820*/  IMAD.X R6, R119, 0x1, R161.reuse, P3 ;  /* 0x0000000177067824 */ /* 0x101fe400018e06a1 */
[----:B-1----:R-:W-:-:S03]  /*31830*/  IMAD.X R11, R41, 0x1, R161, P4 ;  /* 0x00000001290b7824 */ /* 0x002fc600020e06a1 */
[----:B------:R-:W-:Y:S01]  /*31840*/  STL [R1+0xecc], R6 ;  /* 0x000ecc0601007387 */ /* 0x000fe20000100800 */
[----:B----4-:R-:W-:-:S03]  /*31850*/  IADD3 R10, P0, PT, R120, R165, RZ ;  /* 0x000000a5780a7210 */ /* 0x010fc60007f1e0ff */
[----:B------:R-:W-:Y:S04]  /*31860*/  STL [R1+0xed8], R11 ;  /* 0x000ed80b01007387 */ /* 0x000fe80000100800 */
[----:B------:R0:W-:Y:S02]  /*31870*/  STL [R1+0x1a50], R10 ;  /* 0x001a500a01007387 */ /* 0x0001e40000100800 */
[-C--:B0-----:R-:W-:Y:S02]  /*31880*/  IADD3 R10, P4, PT, R42, R165.reuse, RZ ;  /* 0x000000a52a0a7210 */ /* 0x081fe40007f9e0ff */
[-C--:B--2---:R-:W-:Y:S02]  /*31890*/  IADD3 R6, P1, PT, R8, R165.reuse, RZ ;  /* 0x000000a508067210 */ /* 0x084fe40007f3e0ff */
[----:B---3--:R-:W-:-:S03]  /*318a0*/  IADD3 R11, P3, PT, R4, R165, RZ ;  /* 0x000000a5040b7210 */ /* 0x008fc60007f7e0ff */
[----:B------:R-:W-:Y:S04]  /*318b0*/  STL [R1+0xdc0], R6 ;  /* 0x000dc00601007387 */ /* 0x000fe80000100800 */
[----:B------:R-:W-:Y:S04]  /*318c0*/  STL [R1+0xdc4], R11 ;  /* 0x000dc40b01007387 */ /* 0x000fe80000100800 */
[----:B------:R-:W2:Y:S04]  /*318d0*/  LDL.LU.64 R12, [R1+0x9c8] ;  /* 0x0009c800010c7983 */ /* 0x000ea80000300a00 */
[----:B------:R0:W-:Y:S04]  /*318e0*/  STL [R1+0x1a54], R10 ;  /* 0x001a540a01007387 */ /* 0x0001e80000100800 */
[----:B0-----:R-:W3:Y:S01]  /*318f0*/  LDL.LU.64 R10, [R1+0xad8] ;  /* 0x000ad800010a7983 */ /* 0x001ee20000300a00 */
[----:B------:R-:W-:-:S02]  /*31900*/  IMAD.X R6, R121, 0x1, R161, P0 ;  /* 0x0000000179067824 */ /* 0x000fc400000e06a1 */
[----:B------:R-:W-:-:S03]  /*31910*/  IMAD.X R8, R9, 0x1, R161, P1 ;  /* 0x0000000109087824 */ /* 0x000fc600008e06a1 */
[----:B------:R0:W-:Y:S01]  /*31920*/  STL [R1+0xedc], R6 ;  /* 0x000edc0601007387 */ /* 0x0001e20000100800 */
[----:B------:R-:W-:-:S03]  /*31930*/  IADD3 R4, P0, PT, R122, R165, RZ ;  /* 0x000000a57a047210 */ /* 0x000fc60007f1e0ff */
[----:B------:R-:W-:Y:S01]  /*31940*/  STL [R1+0x9c0], R8 ;  /* 0x0009c00801007387 */ /* 0x000fe20000100800 */
[--C-:B0-----:R-:W-:Y:S02]  /*31950*/  IMAD.X R6, R5, 0x1, R161.reuse, P3 ;  /* 0x0000000105067824 */ /* 0x101fe400018e06a1 */
[----:B------:R-:W-:-:S03]  /*31960*/  IMAD.X R5, R43, 0x1, R161, P4 ;  /* 0x000000012b057824 */ /* 0x000fc600020e06a1 */
[----:B------:R0:W-:Y:S04]  /*31970*/  STL [R1+0xad0], R6 ;  /* 0x000ad00601007387 */ /* 0x0001e80000100800 */
        /* <DEDUP_REMOVED lines=51> */
[----:B--2---:R-:W-:-:S05]  /*31cb0*/  IADD3 R6, P1, PT, R12, R165, RZ ;  /* 0x000000a50c067210 */ /* 0x004fca0007f3e0ff */
[----:B------:R-:W-:Y:S01]  /*31cc0*/  STL [R1+0xdb8], R6 ;  /* 0x000db80601007387 */ /* 0x000fe20000100800 */
[----:B---3--:R-:W-:-:S05]  /*31cd0*/  IADD3 R5, P3, PT, R10, R165, RZ ;  /* 0x000000a50a057210 */ /* 0x008fca0007f7e0ff */
[----:B------:R-:W-:Y:S04]  /*31ce0*/  STL [R1+0xdbc], R5 ;  /* 0x000dbc0501007387 */ /* 0x000fe80000100800 */
[----:B------:R-:W2:Y:S04]  /*31cf0*/  LDL.LU.64 R8, [R1+0x9d0] ;  /* 0x0009d00001087983 */ /* 0x000ea80000300a00 */
[----:B------:R0:W-:Y:S04]  /*31d00*/  STL [R1+0x1a8c], R4 ;  /* 0x001a8c0401007387 */ /* 0x0001e80000100800 */
[----:B0-----:R-:W3:Y:S01]  /*31d10*/  LDL.LU.64 R4, [R1+0xae0] ;  /* 0x000ae00001047983 */ /* 0x001ee20000300a00 */
[----:B------:R-:W-:-:S02]  /*31d20*/  IMAD.X R6, R135, 0x1, R161, P0 ;  /* 0x0000000187067824 */ /* 0x000fc400000e06a1 */
[--C-:B------:R-:W-:Y:S02]  /*31d30*/  IMAD.X R12, R13, 0x1, R161.reuse, P1 ;  /* 0x000000010d0c7824 */ /* 0x100fe400008e06a1 */
[----:B------:R-:W-:Y:S01]  /*31d40*/  IMAD.X R10, R11, 0x1, R161, P3 ;  /* 0x000000010b0a7824 */ /* 0x000fe200018e06a1 */
[----:B------:R0:W-:Y:S01]  /*31d50*/  STL [R1+0xf1c], R6 ;  /* 0x000f1c0601007387 */ /* 0x0001e20000100800 */
[----:B------:R-:W-:-:S03]  /*31d60*/  IADD3 R11, P0, PT, R136, R165, RZ ;  /* 0x000000a5880b7210 */ /* 0x000fc60007f1e0ff */
[----:B------:R-:W-:Y:S01]  /*31d70*/  STL [R1+0x9c8], R12 ;  /* 0x0009c80c01007387 */ /* 0x000fe20000100800 */
[----:B0-----:R-:W-:-:S03]  /*31d80*/  IMAD.X R6, R57, 0x1, R161, P4 ;  /* 0x0000000139067824 */ /* 0x001fc600020e06a1 */
[----:B------:R0:W-:Y:S04]  /*31d90*/  STL [R1+0xad8], R10 ;  /* 0x000ad80a01007387 */ /* 0x0001e80000100800 */
[----:B------:R1:W-:Y:S01]  /*31da0*/  STL [R1+0xf20], R6 ;  /* 0x000f200601007387 */ /* 0x0003e20000100800 */
[----:B0-----:R-:W-:-:S03]  /*31db0*/  IADD3 R10, P1, PT, R58, R165, RZ ;  /* 0x000000a53a0a7210 */ /* 0x001fc60007f3e0ff */
[----:B------:R0:W-:Y:S01]  /*31dc0*/  STL [R1+0x1a90], R11 ;  /* 0x001a900b01007387 */ /* 0x0001e20000100800 */
[----:B-1----:R-:W-:-:S03]  /*31dd0*/  IADD3 R6, P3, PT, R138, R165, RZ ;  /* 0x000000a58a067210 */ /* 0x002fc60007f7e0ff */
[----:B------:R1:W-:Y:S01]  /*31de0*/  STL [R1+0x1a94], R10 ;  /* 0x001a940a01007387 */ /* 0x0003e20000100800 */
[----:B0-----:R-:W-:-:S03]  /*31df0*/  IADD3 R11, P4, PT, R60, R165, RZ ;  /* 0x000000a53c0b7210 */ /* 0x001fc60007f9e0ff */
[----:B------:R0:W-:Y:S01]  /*31e00*/  STL [R1+0x1a98], R6 ;  /* 0x001a980601007387 */ /* 0x0001e20000100800 */
[----:B-1----:R-:W-:-:S03]  /*31e10*/  IMAD.X R10, R137, 0x1, R161, P0 ;  /* 0x00000001890a7824 */ /* 0x002fc600000e06a1 */
        /* <DEDUP_REMOVED lines=38> */
[----:B------:R-:W-:Y:S01]  /*32080*/  STL [R1+0xf54], R10 ;  /* 0x000f540a01007387 */ /* 0x000fe20000100800 */
[----:B-1----:R-:W-:-:S03]  /*32090*/  IADD3 R11, P0, PT, R148, R165, RZ ;  /* 0x000000a5940b7210 */ /* 0x002fc60007f1e0ff */
[----:B------:R-:W-:Y:S04]  /*320a0*/  STL [R1+0xf58], R6 ;  /* 0x000f580601007387 */ /* 0x000fe80000100800 */
[----:B------:R0:W-:Y:S02]  /*320b0*/  STL [R1+0x1ac0], R11 ;  /* 0x001ac00b01007387 */ /* 0x0001e40000100800 */
[-C--:B0-----:R-:W-:Y:S02]  /*320c0*/  IADD3 R11, P4, PT, R70, R165.reuse, RZ ;  /* 0x000000a5460b7210 */ /* 0x081fe40007f9e0ff */
[----:B--2---:R-:W-:-:S05]  /*320d0*/  IADD3 R10, P1, PT, R8, R165, RZ ;  /* 0x000000a5080a7210 */ /* 0x004fca0007f3e0ff */
[----:B------:R0:W-:Y:S01]  /*320e0*/  STL [R1+0xdb0], R10 ;  /* 0x000db00a01007387 */ /* 0x0001e20000100800 */
[----:B---3--:R-:W-:Y:S01]  /*320f0*/  IADD3 R6, P3, PT, R4, R165, RZ ;  /* 0x000000a504067210 */ /* 0x008fe20007f7e0ff */
[----:B0-----:R-:W-:-:S04]  /*32100*/  IMAD.X R10, R149, 0x1, R161, P0 ;  /* 0x00000001950a7824 */ /* 0x001fc800000e06a1 */
[----:B------:R0:W-:Y:S04]  /*32110*/  STL [R1+0xdb4], R6 ;  /* 0x000db40601007387 */ /* 0x0001e80000100800 */
[----:B------:R-:W-:Y:S04]  /*32120*/  STL [R1+0x1ac4], R11 ;  /* 0x001ac40b01007387 */ /* 0x000fe80000100800 */
[----:B------:R-:W2:Y:S01]  /*32130*/  LDL.LU.64 R16, [R1] ;  /* 0x0000000001107983 */ /* 0x000ea20000300a00 */
[----:B0-----:R-:W-:-:S03]  /*32140*/  IMAD.X R6, R9, 0x1, R161, P1 ;  /* 0x0000000109067824 */ /* 0x001fc600008e06a1 */
[----:B------:R-:W-:Y:S04]  /*32150*/  STL [R1+0xf5c], R10 ;  /* 0x000f5c0a01007387 */ /* 0x000fe80000100800 */
[----:B------:R-:W3:Y:S04]  /*32160*/  LDL.LU.64 R8, [R1+0x8] ;  /* 0x0000080001087983 */ /* 0x000ee80000300a00 */
[----:B------:R0:W-:Y:S04]  /*32170*/  STL [R1+0x9d0], R6 ;  /* 0x0009d00601007387 */ /* 0x0001e80000100800 */
[----:B------:R-:W4:Y:S04]  /*32180*/  LDL.LU.64 R24, [R1+0x10] ;  /* 0x0000100001187983 */ /* 0x000f280000300a00 */
[----:B------:R-:W4:Y:S01]  /*32190*/  LDL.LU.64 R22, [R1+0x18] ;  /* 0x0000180001167983 */ /* 0x000f220000300a00 */
[--C-:B------:R-:W-:Y:S01]  /*321a0*/  IMAD.X R4, R5, 0x1, R161.reuse, P3 ;  /* 0x0000000105047824 */ /* 0x100fe200018e06a1 */
[----:B------:R-:W-:Y:S01]  /*321b0*/  IADD3 R5, P0, PT, R150, R165, RZ ;  /* 0x000000a596057210 */ /* 0x000fe20007f1e0ff */
[----:B0-----:R-:W-:-:S03]  /*321c0*/  IMAD.X R6, R71, 0x1, R161, P4 ;  /* 0x0000000147067824 */ /* 0x001fc600020e06a1 */
[----:B------:R0:W-:Y:S04]  /*321d0*/  STL [R1+0xae0], R4 ;  /* 0x000ae00401007387 */ /* 0x0001e80000100800 */
[----:B------:R1:W-:Y:S04]  /*321e0*/  STL [R1+0xf60], R6 ;  /* 0x000f600601007387 */ /* 0x0003e80000100800 */
[----:B------:R1:W-:Y:S01]  /*321f0*/  STL [R1+0x1ac8], R5 ;  /* 0x001ac80501007387 */ /* 0x0003e20000100800 */
[-C--:B0-----:R-:W-:Y:S02]  /*32200*/  IADD3 R4, P1, PT, R72, R165.reuse, RZ ;  /* 0x000000a548047210 */ /* 0x081fe40007f3e0ff */
[----:B-1----:R-:W-:-:S03]  /*32210*/  IADD3 R6, P3, PT, R152, R165, RZ ;  /* 0x000000a598067210 */ /* 0x002fc60007f7e0ff */
[----:B------:R0:W-:Y:S01]  /*32220*/  STL [R1+0x1acc], R4 ;  /* 0x001acc0401007387 */ /* 0x0001e20000100800 */
[----:B------:R-:W-:-:S03]  /*32230*/  IADD3 R5, P4, PT, R74, R165, RZ ;  /* 0x000000a54a057210 */ /* 0x000fc60007f9e0ff */
[----:B------:R1:W-:Y:S04]  /*32240*/  STL [R1+0x1ad0], R6 ;  /* 0x001ad00601007387 */ /* 0x0003e80000100800 */
[----:B------:R-:W-:Y:S01]  /*32250*/  STL [R1+0x1ad4], R5 ;  /* 0x001ad40501007387 */ /* 0x000fe20000100800 */
[----:B0-----:R-:W-:-:S03]  /*32260*/  IMAD.X R4, R151, 0x1, R161, P0 ;  /* 0x0000000197047824 */ /* 0x001fc600000e06a1 */
[----:B------:R-:W4:Y:S01]  /*32270*/  LDL.LU.64 R14, [R1+0x20] ;  /* 0x00002000010e7983 */ /* 0x000f220000300a00 */
[----:B-1----:R-:W-:-:S03]  /*32280*/  IMAD.X R6, R73, 0x1, R161, P1 ;  /* 0x0000000149067824 */ /* 0x002fc600008e06a1 */
[----:B------:R0:W-:Y:S01]  /*32290*/  STL [R1+0xf64], R4 ;  /* 0x000f640401007387 */ /* 0x0001e20000100800 */
[--C-:B------:R-:W-:Y:S01]  /*322a0*/  IMAD.X R10, R153, 0x1, R161.reuse, P3 ;  /* 0x00000001990a7824 */ /* 0x100fe200018e06a1 */
[----:B------:R-:W-:Y:S02]  /*322b0*/  IADD3 R11, P0, PT, R154, R165, RZ ;  /* 0x000000a59a0b7210 */ /* 0x000fe40007f1e0ff */
[----:B0-----:R-:W4:Y:S04]  /*322c0*/  LDL.LU.64 R4, [R1+0x9d8] ;  /* 0x0009d80001047983 */ /* 0x001f280000300a00 */
[----:B------:R0:W-:Y:S04]  /*322d0*/  STL [R1+0xf68], R6 ;  /* 0x000f680601007387 */ /* 0x0001e80000100800 */
[----:B------:R-:W4:Y:S04]  /*322e0*/  LDL.LU.64 R20, [R1+0xae8] ;  /* 0x000ae80001147983 */ /* 0x000f280000300a00 */
[----:B------:R-:W4:Y:S01]  /*322f0*/  LDL.LU.64 R18, [R1+0x28] ;  /* 0x0000280001127983 */ /* 0x000f220000300a00 */
        /* <DEDUP_REMOVED lines=10> */
[----:B------:R-:W-:Y:S04]  /*323a0*/  STL [R1+0x1ae4], R11 ;  /* 0x001ae40b01007387 */ /* 0x000fe80000100800 */
[----:B------:R-:W4:Y:S01]  /*323b0*/  LDL.LU.64 R12, [R1+0x30] ;  /* 0x00003000010c7983 */ /* 0x000f220000300a00 */
[----:B0-----:R-:W-:-:S03]  /*323c0*/  IMAD.X R6, R77, 0x1, R161, P1 ;  /* 0x000000014d067824 */ /* 0x001fc600008e06a1 */
[----:B------:R0:W-:Y:S04]  /*323d0*/  STL [R1+0xf74], R10 ;  /* 0x000f740a01007387 */ /* 0x0001e80000100800 */
[----:B0-----:R-:W4:Y:S04]  /*323e0*/  LDL.LU.64 R10, [R1+0x38] ;  /* 0x00003800010a7983 */ /* 0x001f280000300a00 */
[----:B------:R0:W-:Y:S04]  /*323f0*/  STL [R1+0x1888], R6 ;  /* 0x0018880601007387 */ /* 0x0001e80000100800 */
[----:B------:R-:W4:Y:S04]  /*32400*/  LDL.LU.64 R32, [R1+0x40] ;  /* 0x0000400001207983 */ /* 0x000f280000300a00 */
[----:B------:R-:W4:Y:S01]  /*32410*/  LDL.LU.64 R30, [R1+0x48] ;  /* 0x00004800011e7983 */ /* 0x000f220000300a00 */
[----:B------:R-:W-:-:S02]  /*32420*/  IMAD.X R26, R157, 0x1, R161, P3 ;  /* 0x000000019d1a7824 */ /* 0x000fc400018e06a1 */
[----:B0-----:R-:W-:-:S03]  /*32430*/  IMAD.X R6, R79, 0x1, R161, P4 ;  /* 0x000000014f067824 */ /* 0x001fc600020e06a1 */
[----:B------:R3:W-:Y:S04]  /*32440*/  STL [R1+0x188c], R26 ;  /* 0x00188c1a01007387 */ /* 0x0007e80000100800 */
[----:B------:R4:W-:Y:S01]  /*32450*/  STL [R1+0x1890], R6 ;  /* 0x0018900601007387 */ /* 0x0009e20000100800 */
[----:B--2---:R-:W-:-:S05]  /*32460*/  IADD3 R27, P0, PT, R16, R165, RZ ;  /* 0x000000a5101b7210 */ /* 0x004fca0007f1e0ff */
[----:B------:R0:W-:Y:S01]  /*32470*/  STL [R1+0x1ae8], R27 ;  /* 0x001ae81b01007387 */ /* 0x0001e20000100800 */
[----:B---3--:R-:W-:-:S05]  /*32480*/  IADD3 R26, P1, PT, R8, R165, RZ ;  /* 0x000000a5081a7210 */ /* 0x008fca0007f3e0ff */
[----:B------:R1:W-:Y:S01]  /*32490*/  STL [R1+0x1aec], R26 ;  /* 0x001aec1a01007387 */ /* 0x0003e20000100800 */
[-C--:B----4-:R-:W-:Y:S02]  /*324a0*/  IADD3 R6, P3, PT, R24, R165.reuse, RZ ;  /* 0x000000a518067210 */ /* 0x090fe40007f7e0ff */
[----:B0-----:R-:W-:-:S03]  /*324b0*/  IADD3 R27, P4, PT, R22, R165, RZ ;  /* 0x000000a5161b7210 */ /* 0x001fc60007f9e0ff */
[----:B------:R0:W-:Y:S01]  /*324c0*/  STL [R1+0x1af0], R6 ;  /* 0x001af00601007387 */ /* 0x0001e20000100800 */
[----:B-1----:R-:W-:-:S03]  /*324d0*/  IMAD.X R26, R17, 0x1, R161, P0 ;  /* 0x00000001111a7824 */ /* 0x002fc600000e06a1 */
[----:B------:R-:W-:Y:S04]  /*324e0*/  STL [R1+0x1af4], R27 ;  /* 0x001af41b01007387 */ /* 0x000fe80000100800 */
[----:B------:R-:W2:Y:S01]  /*324f0*/  LDL.LU.64 R16, [R1+0x50] ;  /* 0x0000500001107983 */ /* 0x000ea20000300a00 */
[----:B0-----:R-:W-:-:S03]  /*32500*/  IMAD.X R6, R9, 0x1, R161, P1 ;  /* 0x0000000109067824 */ /* 0x001fc600008e06a1 */
[----:B------:R0:W-:Y:S04]  /*32510*/  STL [R1+0x1894], R26 ;  /* 0x0018941a01007387 */ /* 0x0001e80000100800 */
[----:B------:R-:W3:Y:S04]  /*32520*/  LDL.LU.64 R8, [R1+0x58] ;  /* 0x0000580001087983 */ /* 0x000ee80000300a00 */
[----:B------:R1:W-:Y:S04]  /*32530*/  STL [R1+0x1898], R6 ;  /* 0x0018980601007387 */ /* 0x0003e80000100800 */
[----:B------:R-:W4:Y:S04]  /*32540*/  LDL.LU.64 R28, [R1+0x60] ;  /* 0x00006000011c7983 */ /* 0x000f280000300a00 */
[----:B0-----:R-:W4:Y:S01]  /*32550*/  LDL.LU.64 R26, [R1+0x68] ;  /* 0x00006800011a7983 */ /* 0x001f220000300a00 */
[----:B------:R-:W-:-:S02]  /*32560*/  IMAD.X R24, R25, 0x1, R161, P3 ;  /* 0x0000000119187824 */ /* 0x000fc400018e06a1 */
[----:B-1----:R-:W-:Y:S01]  /*32570*/  IMAD.X R6, R23, 0x1, R161, P4 ;  /* 0x0000000117067824 */ /* 0x002fe200020e06a1 */
[-C--:B------:R-:W-:Y:S02]  /*32580*/  IADD3 R23, P0, PT, R14, R165.reuse, RZ ;  /* 0x000000a50e177210 */ /* 0x080fe40007f1e0ff */
[----:B------:R-:W-:Y:S04]  /*32590*/  STL [R1+0x189c], R24 ;  /* 0x00189c1801007387 */ /* 0x000fe80000100800 */
[----:B------:R0:W-:Y:S04]  /*325a0*/  STL [R1+0x18a0], R6 ;  /* 0x0018a00601007387 */ /* 0x0001e80000100800 */
[----:B------:R1:W-:Y:S01]  /*325b0*/  STL [R1+0x1af8], R23 ;  /* 0x001af81701007387 */ /* 0x0003e20000100800 */
[----:B------:R-:W-:-:S05]  /*325c0*/  IADD3 R22, P1, PT, R4, R165, RZ ;  /* 0x000000a504167210 */ /* 0x000fca0007f3e0ff */
[----:B------:R1:W-:Y:S01]  /*325d0*/  STL [R1+0xda8], R22 ;  /* 0x000da81601007387 */ /* 0x0003e20000100800 */
[-C--:B0-----:R-:W-:Y:S02]  /*325e0*/  IADD3 R6, P3, PT, R20, R165.reuse, RZ ;  /* 0x000000a514067210 */ /* 0x081fe40007f7e0ff */
[----:B-1----:R-:W-:-:S03]  /*325f0*/  IADD3 R23, P4, PT, R18, R165, RZ ;  /* 0x000000a512177210 */ /* 0x002fc60007f9e0ff */
[----:B------:R0:W-:Y:S01]  /*32600*/  STL [R1+0xdac], R6 ;  /* 0x000dac0601007387 */ /* 0x0001e20000100800 */
[----:B------:R-:W-:-:S03]  /*32610*/  IMAD.X R22, R15, 0x1, R161, P0 ;  /* 0x000000010f167824 */ /* 0x000fc600000e06a1 */
[----:B------:R-:W-:Y:S04]  /*32620*/  STL [R1+0x1afc], R23 ;  /* 0x001afc1701007387 */ /* 0x000fe80000100800 */
[----:B------:R-:W4:Y:S01]  /*32630*/  LDL.LU.64 R14, [R1+0x70] ;  /* 0x00007000010e7983 */ /* 0x000f220000300a00 */
[----:B0-----:R-:W-:-:S03]  /*32640*/  IMAD.X R6, R5, 0x1, R161, P1 ;  /* 0x0000000105067824 */ /* 0x001fc600008e06a1 */
[----:B------:R0:W-:Y:S04]  /*32650*/  STL [R1+0x18a4], R22 ;  /* 0x0018a41601007387 */ /* 0x0001e80000100800 */
[----:B------:R-:W4:Y:S04]  /*32660*/  LDL.LU.64 R4, [R1+0x78] ;  /* 0x0000780001047983 */ /* 0x000f280000300a00 */
[----:B------:R1:W-:Y:S01]  /*32670*/  STL [R1+0x9d8], R6 ;  /* 0x0009d80601007387 */ /* 0x0003e20000100800 */
[----:B------:R-:W-:-:S03]  /*32680*/  IMAD.X R20, R21, 0x1, R161, P3 ;  /* 0x0000000115147824 */ /* 0x000fc600018e06a1 */
[----:B------:R-:W4:Y:S04]  /*32690*/  LDL.LU.64 R24, [R1+0x80] ;  /* 0x0000800001187983 */ /* 0x000f280000300a00 */
[----:B0-----:R-:W4:Y:S01]  /*326a0*/  LDL.LU.64 R22, [R1+0x88] ;  /* 0x0000880001167983 */ /* 0x001f220000300a00 */
        /* <DEDUP_REMOVED lines=16> */
[----:B------:R1:W-:Y:S04]  /*327b0*/  STL [R1+0x18b0], R6 ;  /* 0x0018b00601007387 */ /* 0x0003e80000100800 */
[----:B------:R-:W4:Y:S04]  /*327c0*/  LDL.LU.64 R20, [R1+0xaf0] ;  /* 0x000af00001147983 */ /* 0x000f280000300a00 */
[----:B0-----:R-:W4:Y:S01]  /*327d0*/  LDL.LU.64 R18, [R1+0x98] ;  /* 0x0000980001127983 */ /* 0x001f220000300a00 */
[----:B------:R-:W-:-:S02]  /*327e0*/  IMAD.X R32, R33, 0x1, R161, P3 ;  /* 0x0000000121207824 */ /* 0x000fc400018e06a1 */
[----:B-1----:R-:W-:-:S03]  /*327f0*/  IMAD.X R6, R31, 0x1, R161, P4 ;  /* 0x000000011f067824 */ /* 0x002fc600020e06a1 */
[----:B------:R-:W-:Y:S04]  /*32800*/  STL [R1+0x18b4], R32 ;  /* 0x0018b42001007387 */ /* 0x000fe80000100800 */
        /* <DEDUP_REMOVED lines=18> */
[----:B-1----:R-:W-:-:S03]  /*32930*/  IMAD.X R6, R27, 0x1, R161, P4 ;  /* 0x000000011b067824 */ /* 0x002fc600020e06a1 */
[----:B------:R-:W-:Y:S01]  /*32940*/  STL [R1+0x18c4], R28 ;  /* 0x0018c41c01007387 */ /* 0x000fe20000100800 */
[----:B------:R-:W-:-:S03]  /*32950*/  IADD3 R27, P0, PT, R14, R165, RZ ;  /* 0x000000a50e1b7210 */ /* 0x000fc60007f1e0ff */
        /* <DEDUP_REMOVED lines=17> */
[----:B-1----:R-:W-:-:S03]  /*32a70*/  IMAD.X R6, R23, 0x1, R161, P4 ;  /* 0x0000000117067824 */ /* 0x002fc600020e06a1 */
[----:B------:R-:W-:Y:S04]  /*32a80*/  STL [R1+0x18d4], R24 ;  /* 0x0018d41801007387 */ /* 0x000fe80000100800 */
[----:B------:R0:W-:Y:S01]  /*32a90*/  STL [R1+0x18d8], R6 ;  /* 0x0018d80601007387 */ /* 0x0001e20000100800 */
[----:B------:R-:W-:-:S05]  /*32aa0*/  IADD3 R23, P0, PT, R12, R165, RZ ;  /* 0x000000a50c177210 */ /* 0x000fca0007f1e0ff */
        /* <DEDUP_REMOVED lines=1441> */
[-C--:B------:R-:W-:Y:S01]  /*384c0*/  IADD3 R23, P1, PT, R10, R165.reuse, RZ ;  /* 0x000000a50a177210 */ /* 0x080fe20007f3e0ff */
[----:B------:R-:W-:Y:S01]  /*384d0*/  IMAD.X R12, R13, 0x1, R161, P0 ;  /* 0x000000010d0c7824 */ /* 0x000fe200000e06a1 */
[----:B0-----:R-:W-:-:S03]  /*384e0*/  IADD3 R6, P3, PT, R20, R165, RZ ;  /* 0x000000a514067210 */ /* 0x001fc60007f7e0ff */
[----:B------:R-:W-:Y:S01]  /*384f0*/  STL [R1+0x154], R23 ;  /* 0x0001541701007387 */ /* 0x000fe20000100800 */
[----:B-1----:R-:W-:-:S03]  /*38500*/  IADD3 R22, P4, PT, R18, R165, RZ ;  /* 0x000000a512167210 */ /* 0x002fc60007f9e0ff */
[----:B------:R0:W-:Y:S04]  /*38510*/  STL [R1+0x158], R6 ;  /* 0x0001580601007387 */ /* 0x0001e80000100800 */
        /* <DEDUP_REMOVED lines=10> */
[----:B------:R-:W-:Y:S04]  /*385c0*/  STL [R1+0x150], R20 ;  /* 0x0001501401007387 */ /* 0x000fe80000100800 */
[----:B------:R4:W-:Y:S01]  /*385d0*/  STL [R1+0x56c], R6 ;  /* 0x00056c0601007387 */ /* 0x0009e20000100800 */
[----:B--2---:R-:W-:-:S05]  /*385e0*/  IADD3 R18, P0, PT, R16, R165, RZ ;  /* 0x000000a510127210 */ /* 0x004fca0007f1e0ff */
[----:B------:R0:W-:Y:S01]  /*385f0*/  STL [R1+0x918], R18 ;  /* 0x0009181201007387 */ /* 0x0001e20000100800 */
[-C--:B---3--:R-:W-:Y:S01]  /*38600*/  IADD3 R19, P1, PT, R8, R165.reuse, RZ ;  /* 0x000000a508137210 */ /* 0x088fe20007f3e0ff */
[----:B------:R-:W-:Y:S01]  /*38610*/  IMAD.X R16, R17, 0x1, R161, P0 ;  /* 0x0000000111107824 */ /* 0x000fe200000e06a1 */
[----:B----4-:R-:W-:-:S03]  /*38620*/  IADD3 R6, P3, PT, R32, R165, RZ ;  /* 0x000000a520067210 */ /* 0x010fc60007f7e0ff */
[----:B------:R-:W-:Y:S01]  /*38630*/  STL [R1+0x1da0], R19 ;  /* 0x001da01301007387 */ /* 0x000fe20000100800 */
[----:B0-----:R-:W-:-:S03]  /*38640*/  IADD3 R18, P4, PT, R30, R165, RZ ;  /* 0x000000a51e127210 */ /* 0x001fc60007f9e0ff */
[----:B------:R0:W-:Y:S04]  /*38650*/  STL [R1+0x920], R6 ;  /* 0x0009200601007387 */ /* 0x0001e80000100800 */
[----:B------:R1:W-:Y:S01]  /*38660*/  STL [R1+0x1da4], R18 ;  /* 0x001da41201007387 */ /* 0x0003e20000100800 */
[----:B0-----:R-:W-:-:S03]  /*38670*/  IMAD.X R6, R9, 0x1, R161, P1 ;  /* 0x0000000109067824 */ /* 0x001fc600008e06a1 */
[----:B------:R-:W2:Y:S04]  /*38680*/  LDL.LU.64 R8, [R1+0x948] ;  /* 0x0009480001087983 */ /* 0x000ea80000300a00 */
[----:B------:R0:W-:Y:S04]  /*38690*/  STL [R1+0x570], R16 ;  /* 0x0005701001007387 */ /* 0x0001e80000100800 */
[----:B------:R-:W3:Y:S04]  /*386a0*/  LDL.LU.64 R20, [R1+0xa78] ;  /* 0x000a780001147983 */ /* 0x000ee80000300a00 */
[----:B------:R4:W-:Y:S04]  /*386b0*/  STL [R1+0x574], R6 ;  /* 0x0005740601007387 */ /* 0x0009e80000100800 */
[----:B-1----:R-:W3:Y:S04]  /*386c0*/  LDL.LU.64 R18, [R1+0xb88] ;  /* 0x000b880001127983 */ /* 0x002ee80000300a00 */
[----:B0-----:R-:W3:Y:S01]  /*386d0*/  LDL.LU.64 R16, [R1+0x5a0] ;  /* 0x0005a00001107983 */ /* 0x001ee20000300a00 */
[----:B------:R-:W-:-:S02]  /*386e0*/  IMAD.X R32, R33, 0x1, R161, P3 ;  /* 0x0000000121207824 */ /* 0x000fc400018e06a1 */
[----:B----4-:R-:W-:Y:S01]  /*386f0*/  IMAD.X R6, R31, 0x1, R161, P4 ;  /* 0x000000011f067824 */ /* 0x010fe200020e06a1 */
[-C--:B------:R-:W-:Y:S02]  /*38700*/  IADD3 R31, P0, PT, R14, R165.reuse, RZ ;  /* 0x000000a50e1f7210 */ /* 0x080fe40007f1e0ff */
[----:B------:R-:W-:Y:S04]  /*38710*/  STL [R1+0x578], R32 ;  /* 0x0005782001007387 */ /* 0x000fe80000100800 */
[----:B------:R0:W-:Y:S01]  /*38720*/  STL [R1+0x57c], R6 ;  /* 0x00057c0601007387 */ /* 0x0001e20000100800 */
[----:B------:R-:W-:-:S03]  /*38730*/  IADD3 R30, P1, PT, R4, R165, RZ ;  /* 0x000000a5041e7210 */ /* 0x000fc60007f3e0ff */
[----:B------:R1:W-:Y:S04]  /*38740*/  STL [R1+0x928], R31 ;  /* 0x0009281f01007387 */ /* 0x0003e80000100800 */
[----:B------:R4:W-:Y:S01]  /*38750*/  STL [R1+0x1da8], R30 ;  /* 0x001da81e01007387 */ /* 0x0009e20000100800 */
[-C--:B0-----:R-:W-:Y:S02]  /*38760*/  IADD3 R6, P3, PT, R28, R165.reuse, RZ ;  /* 0x000000a51c067210 */ /* 0x081fe40007f7e0ff */
[----:B-1----:R-:W-:-:S03]  /*38770*/  IADD3 R31, P4, PT, R26, R165, RZ ;  /* 0x000000a51a1f7210 */ /* 0x002fc60007f9e0ff */
[----:B------:R0:W-:Y:S01]  /*38780*/  STL [R1+0x930], R6 ;  /* 0x0009300601007387 */ /* 0x0001e20000100800 */
[----:B----4-:R-:W-:-:S03]  /*38790*/  IMAD.X R30, R15, 0x1, R161, P0 ;  /* 0x000000010f1e7824 */ /* 0x010fc600000e06a1 */
        /* <DEDUP_REMOVED lines=14> */
[----:B------:R-:W-:Y:S01]  /*38880*/  IMAD.X R24, R25, 0x1, R161, P0 ;  /* 0x0000000119187824 */ /* 0x000fe200000e06a1 */
[-C--:B------:R-:W-:Y:S02]  /*38890*/  IADD3 R27, P1, PT, R12, R165.reuse, RZ ;  /* 0x000000a50c1b7210 */ /* 0x080fe40007f3e0ff */
[----:B0-----:R-:W-:-:S03]  /*388a0*/  IADD3 R6, P3, PT, R22, R165, RZ ;  /* 0x000000a516067210 */ /* 0x001fc60007f7e0ff */
[----:B------:R-:W-:Y:S01]  /*388b0*/  STL [R1+0x1db0], R27 ;  /* 0x001db01b01007387 */ /* 0x000fe20000100800 */
[----:B-1----:R-:W-:-:S03]  /*388c0*/  IADD3 R26, P4, PT, R10, R165, RZ ;  /* 0x000000a50a1a7210 */ /* 0x002fc60007f9e0ff */
[----:B------:R0:W-:Y:S04]  /*388d0*/  STL [R1+0x940], R6 ;  /* 0x0009400601007387 */ /* 0x0001e80000100800 */
[----:B------:R1:W-:Y:S04]  /*388e0*/  STL [R1+0x1db4], R26 ;  /* 0x001db41a01007387 */ /* 0x0003e80000100800 */
[----:B------:R-:W4:Y:S01]  /*388f0*/  LDL.LU.64 R28, [R1+0x960] ;  /* 0x00096000011c7983 */ /* 0x000f220000300a00 */
[----:B0-----:R-:W-:-:S03]  /*38900*/  IMAD.X R6, R13, 0x1, R161, P1 ;  /* 0x000000010d067824 */ /* 0x001fc600008e06a1 */
[----:B------:R0:W-:Y:S04]  /*38910*/  STL [R1+0x590], R24 ;  /* 0x0005901801007387 */ /* 0x0001e80000100800 */
[----:B-1----:R-:W4:Y:S04]  /*38920*/  LDL.LU.64 R26, [R1+0x5b8] ;  /* 0x0005b800011a7983 */ /* 0x002f280000300a00 */
[----:B------:R1:W-:Y:S04]  /*38930*/  STL [R1+0x594], R6 ;  /* 0x0005940601007387 */ /* 0x0003e80000100800 */
[----:B0-----:R-:W4:Y:S04]  /*38940*/  LDL.LU.64 R24, [R1+0x968] ;  /* 0x0009680001187983 */ /* 0x001f280000300a00 */
[----:B------:R-:W4:Y:S01]  /*38950*/  LDL.LU.64 R12, [R1+0x5c0] ;  /* 0x0005c000010c7983 */ /* 0x000f220000300a00 */
[----:B------:R-:W-:-:S02]  /*38960*/  IMAD.X R10, R11, 0x1, R161, P4 ;  /* 0x000000010b0a7824 */ /* 0x000fc400020e06a1 */
[----:B-1----:R-:W-:-:S05]  /*38970*/  IMAD.X R6, R23, 0x1, R161, P3 ;  /* 0x0000000117067824 */ /* 0x002fca00018e06a1 */
[----:B------:R3:W-:Y:S04]  /*38980*/  STL [R1+0x598], R6 ;  /* 0x0005980601007387 */ /* 0x0007e80000100800 */
[----:B------:R0:W-:Y:S01]  /*38990*/  STL [R1+0x59c], R10 ;  /* 0x00059c0a01007387 */ /* 0x0001e20000100800 */
[-C--:B--2---:R-:W-:Y:S02]  /*389a0*/  IADD3 R11, P0, PT, R8, R165.reuse, RZ ;  /* 0x000000a5080b7210 */ /* 0x084fe40007f1e0ff */
[----:B---3--:R-:W-:-:S03]  /*389b0*/  IADD3 R6, P1, PT, R20, R165, RZ ;  /* 0x000000a514067210 */ /* 0x008fc60007f3e0ff */
[----:B------:R-:W-:Y:S01]  /*389c0*/  STL [R1+0x948], R11 ;  /* 0x0009480b01007387 */ /* 0x000fe20000100800 */
[----:B0-----:R-:W-:-:S03]  /*389d0*/  IADD3 R10, P3, PT, R18, R165, RZ ;  /* 0x000000a5120a7210 */ /* 0x001fc60007f7e0ff */
[----:B------:R0:W-:Y:S01]  /*389e0*/  STL [R1+0x144], R6 ;  /* 0x0001440601007387 */ /* 0x0001e20000100800 */
[----:B------:R-:W-:-:S03]  /*389f0*/  IADD3 R22, P4, PT, R16, R165, RZ ;  /* 0x000000a510167210 */ /* 0x000fc60007f9e0ff */
[----:B------:R1:W-:Y:S01]  /*38a00*/  STL [R1+0x148], R10 ;  /* 0x0001480a01007387 */ /* 0x0003e20000100800 */
[----:B0-----:R-:W-:-:S03]  /*38a10*/  IMAD.X R6, R9, 0x1, R161, P0 ;  /* 0x0000000109067824 */ /* 0x001fc600000e06a1 */
[----:B-1----:R-:W2:Y:S04]  /*38a20*/  LDL.LU.64 R10, [R1+0x970] ;  /* 0x00097000010a7983 */ /* 0x002ea80000300a00 */
[----:B------:R0:W-:Y:S04]  /*38a30*/  STL [R1+0x1db8], R22 ;  /* 0x001db81601007387 */ /* 0x0001e80000100800 */
[----:B------:R-:W3:Y:S04]  /*38a40*/  LDL.LU.64 R8, [R1+0x5c8] ;  /* 0x0005c80001087983 */ /* 0x000ee80000300a00 */
[----:B------:R1:W-:Y:S04]  /*38a50*/  STL [R1+0x5a0], R6 ;  /* 0x0005a00601007387 */ /* 0x0003e80000100800 */
[----:B0-----:R-:W3:Y:S01]  /*38a60*/  LDL.LU.64 R22, [R1+0x978] ;  /* 0x0009780001167983 */ /* 0x001ee20000300a00 */
[----:B-1----:R-:W-:-:S03]  /*38a70*/  IMAD.X R6, R21, 0x1, R161, P1 ;  /* 0x0000000115067824 */ /* 0x002fc600008e06a1 */
[----:B------:R-:W3:Y:S01]  /*38a80*/  LDL.LU.64 R20, [R1+0x5d0] ;  /* 0x0005d00001147983 */ /* 0x000ee20000300a00 */
[----:B------:R-:W-:-:S03]  /*38a90*/  IMAD.X R17, R17, 0x1, R161, P4 ;  /* 0x0000000111117824 */ /* 0x000fc600020e06a1 */
[----:B------:R0:W-:Y:S01]  /*38aa0*/  STL [R1+0x13c], R6 ;  /* 0x00013c0601007387 */ /* 0x0001e20000100800 */
[----:B----4-:R-:W-:Y:S01]  /*38ab0*/  IADD3 R16, P0, PT, R14, R165, RZ ;  /* 0x000000a50e107210 */ /* 0x010fe20007f1e0ff */
[----:B0-----:R-:W-:-:S05]  /*38ac0*/  IMAD.X R6, R19, 0x1, R161, P3 ;  /* 0x0000000113067824 */ /* 0x001fca00018e06a1 */
[----:B------:R0:W-:Y:S04]  /*38ad0*/  STL [R1+0x140], R6 ;  /* 0x0001400601007387 */ /* 0x0001e80000100800 */
[----:B------:R1:W-:Y:S04]  /*38ae0*/  STL [R1+0x5a4], R17 ;  /* 0x0005a41101007387 */ /* 0x0003e80000100800 */
[----:B------:R4:W-:Y:S01]  /*38af0*/  STL [R1+0x950], R16 ;  /* 0x0009501001007387 */ /* 0x0009e20000100800 */
[-C--:B0-----:R-:W-:Y:S02]  /*38b00*/  IADD3 R6, P1, PT, R4, R165.reuse, RZ ;  /* 0x000000a504067210 */ /* 0x081fe40007f3e0ff */
[----:B-1----:R-:W-:-:S03]  /*38b10*/  IADD3 R17, P3, PT, R32, R165, RZ ;  /* 0x000000a520117210 */ /* 0x002fc60007f7e0ff */
[----:B------:R0:W-:Y:S01]  /*38b20*/  STL [R1+0x1dbc], R6 ;  /* 0x001dbc0601007387 */ /* 0x0001e20000100800 */
[----:B----4-:R-:W-:-:S03]  /*38b30*/  IADD3 R16, P4, PT, R30, R165, RZ ;  /* 0x000000a51e107210 */ /* 0x010fc60007f9e0ff */
[----:B------:R-:W-:Y:S01]  /*38b40*/  STL [R1+0x958], R17 ;  /* 0x0009581101007387 */ /* 0x000fe20000100800 */
[----:B------:R-:W-:-:S03]  /*38b50*/  IMAD.X R4, R5, 0x1, R161, P1 ;  /* 0x0000000105047824 */ /* 0x000fc600008e06a1 */
[----:B------:R1:W-:Y:S01]  /*38b60*/  STL [R1+0x1dc0], R16 ;  /* 0x001dc01001007387 */ /* 0x0003e20000100800 */
[----:B0-----:R-:W-:-:S03]  /*38b70*/  IMAD.X R6, R15, 0x1, R161, P0 ;  /* 0x000000010f067824 */ /* 0x001fc600000e06a1 */
[----:B------:R-:W4:Y:S04]  /*38b80*/  LDL.LU.64 R18, [R1+0x980] ;  /* 0x0009800001127983 */ /* 0x000f280000300a00 */
[----:B------:R0:W-:Y:S04]  /*38b90*/  STL [R1+0x5a8], R6 ;  /* 0x0005a80601007387 */ /* 0x0001e80000100800 */
[----:B-1----:R-:W4:Y:S04]  /*38ba0*/  LDL.LU.64 R16, [R1+0xa80] ;  /* 0x000a800001107983 */ /* 0x002f280000300a00 */
[----:B------:R1:W-:Y:S01]  /*38bb0*/  STL [R1+0x5ac], R4 ;  /* 0x0005ac0401007387 */ /* 0x0003e20000100800 */
[----:B------:R-:W-:-:S03]  /*38bc0*/  IMAD.X R32, R33, 0x1, R161, P3 ;  /* 0x0000000121207824 */ /* 0x000fc600018e06a1 */
[----:B------:R-:W4:Y:S01]  /*38bd0*/  LDL.LU.64 R14, [R1+0xb90] ;  /* 0x000b9000010e7983 */ /* 0x000f220000300a00 */
[----:B0-----:R-:W-:-:S03]  /*38be0*/  IMAD.X R6, R31, 0x1, R161, P4 ;  /* 0x000000011f067824 */ /* 0x001fc600020e06a1 */
[----:B-1----:R-:W4:Y:S01]  /*38bf0*/  LDL.LU.64 R4, [R1+0x5d8] ;  /* 0x0005d80001047983 */ /* 0x002f220000300a00 */
[----:B------:R-:W-:-:S03]  /*38c00*/  IADD3 R30, P0, PT, R28, R165, RZ ;  /* 0x000000a51c1e7210 */ /* 0x000fc60007f1e0ff */
[----:B------:R-:W-:Y:S01]  /*38c10*/  STL [R1+0x5b0], R32 ;  /* 0x0005b02001007387 */ /* 0x000fe20000100800 */
[----:B------:R-:W-:-:S03]  /*38c20*/  IADD3 R31, P1, PT, R26, R165, RZ ;  /* 0x000000a51a1f7210 */ /* 0x000fc60007f3e0ff */
[----:B------:R0:W-:Y:S01]  /*38c30*/  STL [R1+0x5b4], R6 ;  /* 0x0005b40601007387 */ /* 0x0001e20000100800 */
[----:B------:R-:W-:-:S03]  /*38c40*/  IMAD.X R28, R29, 0x1, R161, P0 ;  /* 0x000000011d1c7824 */ /* 0x000fc600000e06a1 */
[----:B------:R1:W-:Y:S01]  /*38c50*/  STL [R1+0x960], R30 ;  /* 0x0009601e01007387 */ /* 0x0003e20000100800 */
[----:B0-----:R-:W-:-:S03]  /*38c60*/  IADD3 R6, P3, PT, R24, R165, RZ ;  /* 0x000000a518067210 */ /* 0x001fc60007f7e0ff */
[----:B------:R-:W-:Y:S01]  /*38c70*/  STL [R1+0x1dc4], R31 ;  /* 0x001dc41f01007387 */ /* 0x000fe20000100800 */
[----:B-1----:R-:W-:-:S03]  /*38c80*/  IADD3 R30, P4, PT, R12, R165, RZ ;  /* 0x000000a50c1e7210 */ /* 0x002fc60007f9e0ff */
[----:B------:R0:W-:Y:S04]  /*38c90*/  STL [R1+0x968], R6 ;  /* 0x0009680601007387 */ /* 0x0001e80000100800 */
[----:B------:R1:W-:Y:S04]  /*38ca0*/  STL [R1+0x1dc8], R30 ;  /* 0x001dc81e01007387 */ /* 0x0003e80000100800 */
[----:B------:R-:W4:Y:S01]  /*38cb0*/  LDL.LU.64 R36, [R1+0x988] ;  /* 0x0009880001247983 */ /* 0x000f220000300a00 */
[----:B0-----:R-:W-:-:S03]  /*38cc0*/  IMAD.X R6, R27, 0x1, R161, P1 ;  /* 0x000000011b067824 */ /* 0x001fc600008e06a1 */
[----:B------:R-:W-:Y:S04]  /*38cd0*/  STL [R1+0x5b8], R28 ;  /* 0x0005b81c01007387 */ /* 0x000fe80000100800 */
[----:B------:R-:W4:Y:S04]  /*38ce0*/  LDL.LU.64 R34, [R1+0x5e0] ;  /* 0x0005e00001227983 */ /* 0x000f280000300a00 */
[----:B------:R2:W-:Y:S04]  /*38cf0*/  STL [R1+0x5bc], R6 ;  /* 0x0005bc0601007387 */ /* 0x0005e80000100800 */
[----:B------:R-:W4:Y:S01]  /*38d00*/  LDL.LU.64 R32, [R1+0x990] ;  /* 0x0009900001207983 */ /* 0x000f220000300a00 */
[----:B------:R-:W-:-:S02]  /*38d10*/  IMAD.X R24, R25, 0x1, R161, P3 ;  /* 0x0000000119187824 */ /* 0x000fc400018e06a1 */
[----:B------:R-:W-:-:S03]  /*38d20*/  IMAD.X R13, R13, 0x1, R161, P4 ;  /* 0x000000010d0d7824 */ /* 0x000fc600020e06a1 */
[----:B------:R-:W-:Y:S04]  /*38d30*/  STL [R1+0x5c0], R24 ;  /* 0x0005c01801007387 */ /* 0x000fe80000100800 */
[----:B------:R-:W-:Y:S04]  /*38d40*/  STL [R1+0x5c4], R13 ;  /* 0x0005c40d01007387 */ /* 0x000fe80000100800 */
[----:B-1----:R-:W4:Y:S01]  /*38d50*/  LDL.LU.64 R30, [R1+0x5e8] ;  /* 0x0005e800011e7983 */ /* 0x002f220000300a00 */
[-C--:B--2---:R-:W-:Y:S02]  /*38d60*/  IADD3 R6, P0, PT, R10, R165.reuse, RZ ;  /* 0x000000a50a067210 */ /* 0x084fe40007f1e0ff */
[----:B---3--:R-:W-:-:S03]  /*38d70*/  IADD3 R12, P1, PT, R8, R165, RZ ;  /* 0x000000a5080c7210 */ /* 0x008fc60007f3e0ff */
[----:B------:R0:W-:Y:S04]  /*38d80*/  STL [R1+0x970], R6 ;  /* 0x0009700601007387 */ /* 0x0001e80000100800 */
[----:B------:R1:W-:Y:S01]  /*38d90*/  STL [R1+0x1dcc], R12 ;  /* 0x001dcc0c01007387 */ /* 0x0003e20000100800 */
[----:B------:R-:W-:Y:S01]  /*38da0*/  IMAD.X R10, R11, 0x1, R161, P0 ;  /* 0x000000010b0a7824 */ /* 0x000fe200000e06a1 */
[-C--:B0-----:R-:W-:Y:S02]  /*38db0*/  IADD3 R6, P3, PT, R22, R165.reuse, RZ ;  /* 0x000000a516067210 */ /* 0x081fe40007f7e0ff */
[----:B-1----:R-:W-:-:S03]  /*38dc0*/  IADD3 R12, P4, PT, R20, R165, RZ ;  /* 0x000000a5140c7210 */ /* 0x002fc60007f9e0ff */
[----:B------:R0:W-:Y:S04]  /*38dd0*/  STL [R1+0x978], R6 ;  /* 0x0009780601007387 */ /* 0x0001e80000100800 */
[----:B------:R1:W-:Y:S04]  /*38de0*/  STL [R1+0x1dd0], R12 ;  /* 0x001dd00c01007387 */ /* 0x0003e80000100800 */
[----:B------:R-:W2:Y:S01]  /*38df0*/  LDL.LU.64 R28, [R1+0x998] ;  /* 0x00099800011c7983 */ /* 0x000ea20000300a00 */
[----:B0-----:R-:W-:-:S03]  /*38e00*/  IMAD.X R6, R9, 0x1, R161, P1 ;  /* 0x0000000109067824 */ /* 0x001fc600008e06a1 */
[----:B------:R0:W-:Y:S04]  /*38e10*/  STL [R1+0x5c8], R10 ;  /* 0x0005c80a01007387 */ /* 0x0001e80000100800 */
[----:B-1----:R-:W3:Y:S04]  /*38e20*/  LDL.LU.64 R12, [R1+0x5f0] ;  /* 0x0005f000010c7983 */ /* 0x002ee80000300a00 */
[----:B------:R1:W-:Y:S04]  /*38e30*/  STL [R1+0x5cc], R6 ;  /* 0x0005cc0601007387 */ /* 0x0003e80000100800 */
[----:B0-----:R-:W3:Y:S04]  /*38e40*/  LDL.LU.64 R10, [R1+0x9a0] ;  /* 0x0009a000010a7983 */ /* 0x001ee80000300a00 */
[----:B------:R-:W3:Y:S01]  /*38e50*/  LDL.LU.64 R8, [R1+0x5f8] ;  /* 0x0005f80001087983 */ /* 0x000ee20000300a00 */
[----:B------:R-:W-:-:S02]  /*38e60*/  IMAD.X R22, R23, 0x1, R161, P3 ;  /* 0x0000000117167824 */ /* 0x000fc400018e06a1 */
[----:B-1----:R-:W-:-:S03]  /*38e70*/  IMAD.X R6, R21, 0x1, R161, P4 ;  /* 0x0000000115067824 */ /* 0x002fc600020e06a1 */
[----:B------:R-:W-:Y:S04]  /*38e80*/  STL [R1+0x5d0], R22 ;  /* 0x0005d01601007387 */ /* 0x000fe80000100800 */
[----:B------:R0:W-:Y:S01]  /*38e90*/  STL [R1+0x5d4], R6 ;  /* 0x0005d40601007387 */ /* 0x0001e20000100800 */
[----:B----4-:R-:W-:-:S05]  /*38ea0*/  IADD3 R20, P0, PT, R18, R165, RZ ;  /* 0x000000a512147210 */ /* 0x010fca0007f1e0ff */
[----:B------:R1:W-:Y:S01]  /*38eb0*/  STL [R1+0x980], R20 ;  /* 0x0009801401007387 */ /* 0x0003e20000100800 */
[-C--:B------:R-:W-:Y:S01]  /*38ec0*/  IADD3 R21, P1, PT, R16, R165.reuse, RZ ;  /* 0x000000a510157210 */ /* 0x080fe20007f3e0ff */
[----:B------:R-:W-:Y:S01]  /*38ed0*/  IMAD.X R18, R19, 0x1, R161, P0 ;  /* 0x0000000113127824 */ /* 0x000fe200000e06a1 */
        /* <DEDUP_REMOVED lines=9> */
[----:B------:R0:W-:Y:S01]  /*38f70*/  STL [R1+0x12c], R6 ;  /* 0x00012c0601007387 */ /* 0x0001e20000100800 */
[----:B------:R-:W-:-:S03]  /*38f80*/  IMAD.X R14, R15, 0x1, R161, P3 ;  /* 0x000000010f0e7824 */ /* 0x000fc600018e06a1 */
[----:B------:R-:W4:Y:S01]  /*38f90*/  LDL.LU.64 R22, [R1+0xa88] ;  /* 0x000a880001167983 */ /* 0x000f220000300a00 */
[----:B------:R-:W-:-:S03]  /*38fa0*/  IMAD.X R4, R5, 0x1, R161, P4 ;  /* 0x0000000105047824 */ /* 0x000fc600020e06a1 */
[----:B-1----:R-:W4:Y:S01]  /*38fb0*/  LDL.LU.64 R20, [R1+0xb98] ;  /* 0x000b980001147983 */ /* 0x002f220000300a00 */
[----:B0-----:R-:W-:-:S03]  /*38fc0*/  IADD3 R6, P0, PT, R36, R165, RZ ;  /* 0x000000a524067210 */ /* 0x001fc60007f1e0ff */
[----:B------:R-:W-:Y:S04]  /*38fd0*/  STL [R1+0x130], R14 ;  /* 0x0001300e01007387 */ /* 0x000fe80000100800 */
[----:B------:R0:W-:Y:S01]  /*38fe0*/  STL [R1+0x5dc], R4 ;  /* 0x0005dc0401007387 */ /* 0x0001e20000100800 */
[----:B------:R-:W-:-:S03]  /*38ff0*/  IADD3 R5, P1, PT, R34, R165, RZ ;  /* 0x000000a522057210 */ /* 0x000fc60007f3e0ff */
[----:B------:R-:W-:Y:S04]  /*39000*/  STL [R1+0x988], R6 ;  /* 0x0009880601007387 */ /* 0x000fe80000100800 */
[----:B------:R-:W4:Y:S01]  /*39010*/  LDL.LU.64 R18, [R1+0xba0] ;  /* 0x000ba00001127983 */ /* 0x000f220000300a00 */
[----:B0-----:R-:W-:-:S03]  /*39020*/  IADD3 R4, P3, PT, R32, R165, RZ ;  /* 0x000000a520047210 */ /* 0x001fc60007f7e0ff */
[----:B------:R-:W-:Y:S04]  /*39030*/  STL [R1+0x1dd8], R5 ;  /* 0x001dd80501007387 */ /* 0x000fe80000100800 */
[----:B------:R-:W4:Y:S04]  /*39040*/  LDL.LU.64 R16, [R1+0xa90] ;  /* 0x000a900001107983 */ /* 0x000f280000300a00 */
[----:B------:R0:W-:Y:S04]  /*39050*/  STL [R1+0x990], R4 ;  /* 0x0009900401007387 */ /* 0x0001e80000100800 */
[----:B------:R-:W4:Y:S04]  /*39060*/  LDL.LU.64 R14, [R1+0xba8] ;  /* 0x000ba800010e7983 */ /* 0x000f280000300a00 */
[----:B0-----:R-:W4:Y:S01]  /*39070*/  LDL.LU.64 R4, [R1+0xa98] ;  /* 0x000a980001047983 */ /* 0x001f220000300a00 */
[----:B------:R-:W-:Y:S01]  /*39080*/  IADD3 R38, P4, PT, R30, R165, RZ ;  /* 0x000000a51e267210 */ /* 0x000fe20007f9e0ff */
[----:B------:R-:W-:-:S02]  /*39090*/  IMAD.X R6, R37, 0x1, R161, P0 ;  /* 0x0000000125067824 */ /* 0x000fc400000e06a1 */
[--C-:B------:R-:W-:Y:S02]  /*390a0*/  IMAD.X R34, R35, 0x1, R161.reuse, P1 ;  /* 0x0000000123227824 */ /* 0x100fe400008e06a1 */
[----:B------:R-:W-:Y:S01]  /*390b0*/  STL [R1+0x1ddc], R38 ;  /* 0x001ddc2601007387 */ /* 0x000fe20000100800 */
[----:B------:R-:W-:-:S03]  /*390c0*/  IMAD.X R32, R33, 0x1, R161, P3 ;  /* 0x0000000121207824 */ /* 0x000fc600018e06a1 */
[----:B------:R0:W-:Y:S04]  /*390d0*/  STL [R1+0x5e0], R6 ;  /* 0x0005e00601007387 */ /* 0x0001e80000100800 */
[----:B------:R-:W-:Y:S01]  /*390e0*/  STL [R1+0x5e4], R34 ;  /* 0x0005e42201007387 */ /* 0x000fe20000100800 */
[----:B0-----:R-:W-:-:S03]  /*390f0*/  IMAD.X R6, R31, 0x1, R161, P4 ;  /* 0x000000011f067824 */ /* 0x001fc600020e06a1 */
[----:B------:R-:W-:Y:S04]  /*39100*/  STL [R1+0x5e8], R32 ;  /* 0x0005e82001007387 */ /* 0x000fe80000100800 */
[----:B------:R0:W-:Y:S01]  /*39110*/  STL [R1+0x5ec], R6 ;  /* 0x0005ec0601007387 */ /* 0x0001e20000100800 */
[----:B--2---:R-:W-:-:S05]  /*39120*/  IADD3 R30, P0, PT, R28, R165, RZ ;  /* 0x000000a51c1e7210 */ /* 0x004fca0007f1e0ff */
[----:B------:R1:W-:Y:S01]  /*39130*/  STL [R1+0x998], R30 ;  /* 0x0009981e01007387 */ /* 0x0003e20000100800 */
[-C--:B---3--:R-:W-:Y:S02]  /*39140*/  IADD3 R31, P1, PT, R12, R165.reuse, RZ ;  /* 0x000000a50c1f7210 */ /* 0x088fe40007f3e0ff */
[----:B0-----:R-:W-:-:S03]  /*39150*/  IADD3 R6, P3, PT, R10, R165, RZ ;  /* 0x000000a50a067210 */ /* 0x001fc60007f7e0ff */
[----:B------:R-:W-:Y:S01]  /*39160*/  STL [R1+0x1de0], R31 ;  /* 0x001de01f01007387 */ /* 0x000fe20000100800 */
[----:B-1----:R-:W-:-:S03]  /*39170*/  IADD3 R30, P4, PT, R8, R165, RZ ;  /* 0x000000a5081e7210 */ /* 0x002fc60007f9e0ff */
[----:B------:R0:W-:Y:S04]  /*39180*/  STL [R1+0x9a0], R6 ;  /* 0x0009a00601007387 */ /* 0x0001e80000100800 */
[----:B------:R-:W-:Y:S01]  /*39190*/  STL [R1+0x1de4], R30 ;  /* 0x001de41e01007387 */ /* 0x000fe20000100800 */
[----:B0-----:R-:W-:-:S03]  /*391a0*/  IMAD.X R6, R13, 0x1, R161, P1 ;  /* 0x000000010d067824 */ /* 0x001fc600008e06a1 */
[----:B------:R-:W2:Y:S01]  /*391b0*/  LDL.LU.64 R12, [R1+0xbb0] ;  /* 0x000bb000010c7983 */ /* 0x000ea20000300a00 */
[----:B------:R-:W-:-:S05]  /*391c0*/  IMAD.X R28, R29, 0x1, R161, P0 ;  /* 0x000000011d1c7824 */ /* 0x000fca00000e06a1 */
[----:B------:R0:W-:Y:S04]  /*391d0*/  STL [R1+0x5f0], R28 ;  /* 0x0005f01c01007387 */ /* 0x0001e80000100800 */
[----:B------:R1:W-:Y:S01]  /*391e0*/  STL [R1+0x5f4], R6 ;  /* 0x0005f40601007387 */ /* 0x0003e20000100800 */
[----:B0-----:R-:W-:-:S03]  /*391f0*/  IMAD.X R28, R11, 0x1, R161, P3 ;  /* 0x000000010b1c7824 */ /* 0x001fc600018e06a1 */
[----:B------:R-:W3:Y:S01]  /*39200*/  LDL.LU.64 R10, [R1+0xaa0] ;  /* 0x000aa000010a7983 */ /* 0x000ee20000300a00 */
[----:B-1----:R-:W-:-:S03]  /*39210*/  IMAD.X R6, R9, 0x1, R161, P4 ;  /* 0x0000000109067824 */ /* 0x002fc600020e06a1 */
[----:B------:R-:W-:Y:S04]  /*39220*/  STL [R1+0x5f8], R28 ;  /* 0x0005f81c01007387 */ /* 0x000fe80000100800 */
[----:B------:R-:W3:Y:S04]  /*39230*/  LDL.LU.64 R8, [R1+0xbb8] ;  /* 0x000bb80001087983 */ /* 0x000ee80000300a00 */
[----:B------:R-:W3:Y:S04]  /*39240*/  LDL.LU.64 R32, [R1+0xaa8] ;  /* 0x000aa80001207983 */ /* 0x000ee80000300a00 */
[----:B------:R4:W-:Y:S02]  /*39250*/  STL [R1+0x5fc], R6 ;  /* 0x0005fc0601007387 */ /* 0x0009e40000100800 */
[----:B----4-:R-:W-:-:S02]  /*39260*/  IADD3 R6, P0, PT, R26, R165, RZ ;  /* 0x000000a51a067210 */ /* 0x010fc40007f1e0ff */
[----:B------:R-:W-:-:S03]  /*39270*/  IADD3 R29, P1, PT, R24, R165, RZ ;  /* 0x000000a5181d7210 */ /* 0x000fc60007f3e0ff */
[----:B------:R0:W-:Y:S01]  /*39280*/  STL [R1+0x9a8], R6 ;  /* 0x0009a80601007387 */ /* 0x0001e20000100800 */
[-C--:B------:R-:W-:Y:S01]  /*39290*/  IADD3 R28, P3, PT, R22, R165.reuse, RZ ;  /* 0x000000a5161c7210 */ /* 0x080fe20007f7e0ff */
[--C-:B------:R-:W-:Y:S02]  /*392a0*/  IMAD.X R26, R27, 0x1, R161.reuse, P0 ;  /* 0x000000011b1a7824 */ /* 0x100fe400000e06a1 */
[----:B------:R-:W-:Y:S01]  /*392b0*/  STL [R1+0x1de8], R29 ;  /* 0x001de81d01007387 */ /* 0x000fe20000100800 */
[--C-:B------:R-:W-:Y:S01]  /*392c0*/  IMAD.X R24, R25, 0x1, R161.reuse, P1 ;  /* 0x0000000119187824 */ /* 0x100fe200008e06a1 */
[----:B0-----:R-:W-:Y:S02]  /*392d0*/  IADD3 R6, P4, PT, R20, R165, RZ ;  /* 0x000000a514067210 */ /* 0x001fe40007f9e0ff */
[----:B------:R-:W-:Y:S04]  /*392e0*/  STL [R1+0x124], R28 ;  /* 0x0001241c01007387 */ /* 0x000fe80000100800 */
[----:B------:R0:W-:Y:S01]  /*392f0*/  STL [R1+0x128], R6 ;  /* 0x0001280601007387 */ /* 0x0001e20000100800 */
[----:B------:R-:W-:-:S03]  /*39300*/  IMAD.X R20, R21, 0x1, R161, P4 ;  /* 0x0000000115147824 */ /* 0x000fc600020e06a1 */
[----:B------:R-:W-:Y:S01]  /*39310*/  STL [R1+0x600], R26 ;  /* 0x0006001a01007387 */ /* 0x000fe20000100800 */
[----:B0-----:R-:W-:-:S03]  /*39320*/  IMAD.X R6, R23, 0x1, R161, P3 ;  /* 0x0000000117067824 */ /* 0x001fc600018e06a1 */
[----:B------:R-:W-:Y:S04]  /*39330*/  STL [R1+0x604], R24 ;  /* 0x0006041801007387 */ /* 0x000fe80000100800 */
[----:B------:R0:W-:Y:S01]  /*39340*/  STL [R1+0xa4], R6 ;  /* 0x0000a40601007387 */ /* 0x0001e20000100800 */
[----:B------:R-:W-:-:S03]  /*39350*/  IADD3 R21, P1, PT, R16, R165, RZ ;  /* 0x000000a510157210 */ /* 0x000fc60007f3e0ff */
[----:B------:R1:W-:Y:S01]  /*39360*/  STL [R1+0xa8], R20 ;  /* 0x0000a81401007387 */ /* 0x0003e20000100800 */
[-C--:B0-----:R-:W-:Y:S02]  /*39370*/  IADD3 R6, P0, PT, R18, R165.reuse, RZ ;  /* 0x000000a512067210 */ /* 0x081fe40007f1e0ff */
[----:B-1----:R-:W-:-:S03]  /*39380*/  IADD3 R20, P3, PT, R14, R165, RZ ;  /* 0x000000a50e147210 */ /* 0x002fc60007f7e0ff */
[----:B------:R0:W-:Y:S04]  /*39390*/  STL [R1+0xe8], R6 ;  /* 0x0000e80601007387 */ /* 0x0001e80000100800 */
[----:B------:R-:W-:Y:S04]  /*393a0*/  STL [R1+0xec], R21 ;  /* 0x0000ec1501007387 */ /* 0x000fe80000100800 */
[----:B------:R-:W4:Y:S01]  /*393b0*/  LDL.LU.64 R30, [R1+0xbc0] ;  /* 0x000bc000011e7983 */ /* 0x000f220000300a00 */
[----:B0-----:R-:W-:-:S03]  /*393c0*/  IADD3 R6, P4, PT, R4, R165, RZ ;  /* 0x000000a504067210 */ /* 0x001fc60007f9e0ff */
[----:B------:R-:W-:Y:S04]  /*393d0*/  STL [R1+0xf0], R20 ;  /* 0x0000f01401007387 */ /* 0x000fe80000100800 */
[----:B------:R-:W4:Y:S04]  /*393e0*/  LDL.LU.64 R28, [R1+0xab0] ;  /* 0x000ab000011c7983 */ /* 0x000f280000300a00 */
[----:B------:R0:W-:Y:S04]  /*393f0*/  STL [R1+0xf4], R6 ;  /* 0x0000f40601007387 */ /* 0x0001e80000100800 */
[----:B------:R-:W4:Y:S04]  /*39400*/  LDL.LU.64 R26, [R1+0xbc8] ;  /* 0x000bc800011a7983 */ /* 0x000f280000300a00 */
[----:B------:R-:W4:Y:S01]  /*39410*/  LDL.LU.64 R24, [R1+0xab8] ;  /* 0x000ab80001187983 */ /* 0x000f220000300a00 */
[----:B------:R-:W-:-:S02]  /*39420*/  IMAD.X R18, R19, 0x1, R161, P0 ;  /* 0x0000000113127824 */ /* 0x000fc400000e06a1 */
[--C-:B------:R-:W-:Y:S02]  /*39430*/  IMAD.X R16, R17, 0x1, R161.reuse, P1 ;  /* 0x0000000111107824 */ /* 0x100fe400008e06a1 */
[--C-:B0-----:R-:W-:Y:S01]  /*39440*/  IMAD.X R6, R15, 0x1, R161.reuse, P3 ;  /* 0x000000010f067824 */ /* 0x101fe200018e06a1 */
[----:B------:R-:W-:Y:S01]  /*39450*/  STL [R1+0xac], R18 ;  /* 0x0000ac1201007387 */ /* 0x000fe20000100800 */
[----:B------:R-:W-:-:S03]  /*39460*/  IMAD.X R5, R5, 0x1, R161, P4 ;  /* 0x0000000105057824 */ /* 0x000fc600020e06a1 */
[----:B------:R-:W-:Y:S04]  /*39470*/  STL [R1+0xb0], R16 ;  /* 0x0000b01001007387 */ /* 0x000fe80000100800 */
[----:B------:R-:W4:Y:S04]  /*39480*/  LDL.LU.64 R22, [R1+0xbd0] ;  /* 0x000bd00001167983 */ /* 0x000f280000300a00 */
[----:B------:R-:W-:Y:S04]  /*39490*/  STL [R1+0xb4], R6 ;  /* 0x0000b40601007387 */ /* 0x000fe80000100800 */
[----:B------:R2:W-:Y:S04]  /*394a0*/  STL [R1+0xb8], R5 ;  /* 0x0000b80501007387 */ /* 0x0005e80000100800 */
[----:B------:R-:W4:Y:S01]  /*394b0*/  LDL.LU.64 R20, [R1+0xbd8] ;  /* 0x000bd80001147983 */ /* 0x000f220000300a00 */
[----:B--2---:R-:W-:-:S05]  /*394c0*/  IADD3 R5, P0, PT, R12, R165, RZ ;  /* 0x000000a50c057210 */ /* 0x004fca0007f1e0ff */
[----:B------:R0:W-:Y:S04]  /*394d0*/  STL [R1+0xf8], R5 ;  /* 0x0000f80501007387 */ /* 0x0001e80000100800 */
[----:B------:R-:W2:Y:S01]  /*394e0*/  LDL.LU.64 R18, [R1+0xbe0] ;  /* 0x000be00001127983 */ /* 0x000ea20000300a00 */
[----:B---3--:R-:W-:-:S05]  /*394f0*/  IADD3 R6, P1, PT, R10, R165, RZ ;  /* 0x000000a50a067210 */ /* 0x008fca0007f3e0ff */
[----:B------:R1:W-:Y:S01]  /*39500*/  STL [R1+0xfc], R6 ;  /* 0x0000fc0601007387 */ /* 0x0003e20000100800 */
[-C--:B0-----:R-:W-:Y:S02]  /*39510*/  IADD3 R5, P3, PT, R8, R165.reuse, RZ ;  /* 0x000000a508057210 */ /* 0x081fe40007f7e0ff */
[----:B------:R-:W-:-:S03]  /*39520*/  IADD3 R14, P4, PT, R32, R165, RZ ;  /* 0x000000a5200e7210 */ /* 0x000fc60007f9e0ff */
[----:B------:R0:W-:Y:S01]  /*39530*/  STL [R1+0x100], R5 ;  /* 0x0001000501007387 */ /* 0x0001e20000100800 */
[----:B-1----:R-:W-:-:S03]  /*39540*/  IMAD.X R6, R13, 0x1, R161, P0 ;  /* 0x000000010d067824 */ /* 0x002fc600000e06a1 */
[----:B------:R1:W-:Y:S04]  /*39550*/  STL [R1+0x104], R14 ;  /* 0x0001040e01007387 */ /* 0x0003e80000100800 */
[----:B------:R-:W3:Y:S01]  /*39560*/  LDL.LU R16, [R1+0x16dc] ;  /* 0x0016dc0001107983 */ /* 0x000ee20000300800 */
[----:B0-----:R-:W-:-:S03]  /*39570*/  IMAD.X R5, R11, 0x1, R161, P1 ;  /* 0x000000010b057824 */ /* 0x001fc600008e06a1 */
[----:B------:R-:W-:Y:S04]  /*39580*/  STL [R1+0xbc], R6 ;  /* 0x0000bc0601007387 */ /* 0x000fe80000100800 */
[----:B-1----:R-:W3:Y:S04]  /*39590*/  LDL.LU R14, [R1+0x16d4] ;  /* 0x0016d400010e7983 */ /* 0x002ee80000300800 */
[----:B------:R0:W-:Y:S04]  /*395a0*/  STL [R1+0xc0], R5 ;  /* 0x0000c00501007387 */ /* 0x0001e80000100800 */
[----:B------:R-:W3:Y:S04]  /*395b0*/  LDL.LU R13, [R1+0x1834] ;  /* 0x00183400010d7983 */ /* 0x000ee80000300800 */
[----:B------:R-:W3:Y:S01]  /*395c0*/  LDL.LU R12, [R1+0x182c] ;  /* 0x00182c00010c7983 */ /* 0x000ee20000300800 */
[----:B0-----:R-:W-:-:S03]  /*395d0*/  IMAD.X R5, R9, 0x1, R161, P3 ;  /* 0x0000000109057824 */ /* 0x001fc600018e06a1 */
[----:B------:R-:W3:Y:S04]  /*395e0*/  LDL.LU R11, [R1+0x1824] ;  /* 0x00182400010b7983 */ /* 0x000ee80000300800 */
[----:B------:R0:W-:Y:S04]  /*395f0*/  STL [R1+0xc4], R5 ;  /* 0x0000c40501007387 */ /* 0x0001e80000100800 */
[----:B------:R-:W3:Y:S04]  /*39600*/  LDL.LU R10, [R1+0x16d8] ;  /* 0x0016d800010a7983 */ /* 0x000ee80000300800 */
[----:B------:R-:W3:Y:S01]  /*39610*/  LDL.LU R8, [R1+0x181c] ;  /* 0x00181c0001087983 */ /* 0x000ee20000300800 */
[----:B0-----:R-:W-:-:S03]  /*39620*/  IMAD.X R5, R33, 0x1, R161, P4 ;  /* 0x0000000121057824 */ /* 0x001fc600020e06a1 */
[----:B------:R-:W3:Y:S04]  /*39630*/  LDL.LU R9, [R1+0x16d0] ;  /* 0x0016d00001097983 */ /* 0x000ee80000300800 */
[----:B------:R-:W3:Y:S04]  /*39640*/  LDL.LU R6, [R1+0x1814] ;  /* 0x0018140001067983 */ /* 0x000ee80000300800 */
[----:B------:R0:W-:Y:S01]  /*39650*/  STL [R1+0xc8], R5 ;  /* 0x0000c80501007387 */ /* 0x0001e20000100800 */
[-C--:B----4-:R-:W-:Y:S02]  /*39660*/  IADD3 R17, P0, PT, R30, R165.reuse, RZ ;  /* 0x000000a51e117210 */ /* 0x090fe40007f1e0ff */
[----:B------:R-:W-:-:S03]  /*39670*/  IADD3 R15, P1, PT, R28, R165, RZ ;  /* 0x000000a51c0f7210 */ /* 0x000fc60007f3e0ff */
[----:B------:R1:W-:Y:S04]  /*39680*/  STL [R1+0x108], R17 ;  /* 0x0001081101007387 */ /* 0x0003e80000100800 */
[----:B------:R4:W-:Y:S01]  /*39690*/  STL [R1+0x10c], R15 ;  /* 0x00010c0f01007387 */ /* 0x0009e20000100800 */
[-C--:B0-----:R-:W-:Y:S02]  /*396a0*/  IADD3 R5, P3, PT, R26, R165.reuse, RZ ;  /* 0x000000a51a057210 */ /* 0x081fe40007f7e0ff */
[----:B-1----:R-:W-:Y:S01]  /*396b0*/  IADD3 R17, P4, PT, R24, R165, RZ ;  /* 0x000000a518117210 */ /* 0x002fe20007f9e0ff */
[----:B----4-:R-:W-:Y:S02]  /*396c0*/  IMAD.X R15, R31, 0x1, R161, P0 ;  /* 0x000000011f0f7824 */ /* 0x010fe400000e06a1 */
[----:B------:R-:W-:Y:S04]  /*396d0*/  STL [R1+0x110], R5 ;  /* 0x0001100501007387 */ /* 0x000fe80000100800 */
[----:B------:R-:W-:Y:S04]  /*396e0*/  STL [R1+0x114], R17 ;  /* 0x0001141101007387 */ /* 0x000fe80000100800 */
[----:B------:R0:W-:Y:S01]  /*396f0*/  STL [R1+0xcc], R15 ;  /* 0x0000cc0f01007387 */ /* 0x0001e20000100800 */
[----:B------:R-:W-:Y:S01]  /*39700*/  USHF.L.U32 UR5, UR5, 0x1f, URZ ;  /* 0x0000001f05057899 */ /* 0x000fe200080006ff */
[----:B0-----:R-:W0:Y:S05]  /*39710*/  S2R R15, SR_TID.X ;  /* 0x00000000000f7919 */ /* 0x001e2a0000002100 */
[----:B------:R-:W-:-:S05]  /*39720*/  IMAD.U32 R4, RZ, RZ, UR5 ;  /* 0x00000005ff047e24 */ /* 0x000fca000f8e00ff */
[----:B------:R-:W1:Y:S01]  /*39730*/  LDCU UR5, c[0x0][0x3a0] ;  /* 0x00007400ff0577ac */ /* 0x000e620008000800 */
[--C-:B------:R-:W-:Y:S02]  /*39740*/  IMAD.X R5, R29, 0x1, R161.reuse, P1 ;  /* 0x000000011d057824 */ /* 0x100fe400008e06a1 */
[----:B------:R-:W-:-:S03]  /*39750*/  IMAD.X R17, R27, 0x1, R161, P3 ;  /* 0x000000011b117824 */ /* 0x000fc600018e06a1 */
[----:B------:R4:W-:Y:S04]  /*39760*/  STL [R1+0xd0], R5 ;  /* 0x0000d00501007387 */ /* 0x0009e80000100800 */
[----:B------:R1:W-:Y:S01]  /*39770*/  STL [R1+0xd4], R17 ;  /* 0x0000d41101007387 */ /* 0x0003e20000100800 */
[----:B----4-:R-:W-:Y:S01]  /*39780*/  IMAD.X R5, R25, 0x1, R161, P4 ;  /* 0x0000000119057824 */ /* 0x010fe200020e06a1 */
[----:B-1----:R-:W-:-:S04]  /*39790*/  IADD3 R17, P0, PT, R22, R165, RZ ;  /* 0x000000a516117210 */ /* 0x002fc80007f1e0ff */
[----:B------:R0:W-:Y:S01]  /*397a0*/  STL [R1+0xd8], R5 ;  /* 0x0000d80501007387 */ /* 0x0001e20000100800 */
[----:B------:R-:W-:Y:S01]  /*397b0*/  IADD3 R24, P1, PT, R20, R165, RZ ;  /* 0x000000a514187210 */ /* 0x000fe20007f3e0ff */
[----:B------:R-:W-:Y:S02]  /*397c0*/  UIADD3 UR6, UPT, UPT, UR6, 0x1, URZ ;  /* 0x0000000106067890 */ /* 0x000fe4000fffe0ff */
[----:B------:R2:W-:Y:S01]  /*397d0*/  STL [R1+0x118], R17 ;  /* 0x0001181101007387 */ /* 0x0005e20000100800 */
[--C-:B------:R-:W-:Y:S01]  /*397e0*/  IMAD.X R22, R23, 0x1, R161.reuse, P0 ;  /* 0x0000000117167824 */ /* 0x100fe200000e06a1 */
[----:B------:R-:W-:Y:S01]  /*397f0*/  UIMAD UR5, UR6, -0x100, UR5 ;  /* 0xffffff00060578a4 */ /* 0x000fe2000f8e0205 */
[----:B------:R-:W-:Y:S01]  /*39800*/  IMAD.X R20, R21, 0x1, R161, P1 ;  /* 0x0000000115147824 */ /* 0x000fe200008e06a1 */
[----:B------:R-:W-:Y:S01]  /*39810*/  STL [R1+0x11c], R24 ;  /* 0x00011c1801007387 */ /* 0x000fe20000100800 */
[----:B0-----:R-:W-:-:S04]  /*39820*/  SHF.R.U32.HI R5, RZ, 0x6, R15 ;  /* 0x00000006ff057819 */ /* 0x001fc8000001160f */
[----:B------:R-:W-:-:S04]  /*39830*/  SGXT.U32 R5, R5, 0x1 ;  /* 0x000000010505781a */ /* 0x000fc80000000000 */
[----:B------:R-:W-:Y:S02]  /*39840*/  ISETP.GE.AND P0, PT, R5, UR5, PT ;  /* 0x0000000505007c0c */ /* 0x000fe4000bf06270 */
[----:B--2---:R-:W-:-:S05]  /*39850*/  IADD3 R17, P3, PT, R18, R165, RZ ;  /* 0x000000a512117210 */ /* 0x004fca0007f7e0ff */
[----:B------:R0:W-:Y:S04]  /*39860*/  STL [R1+0x120], R17 ;  /* 0x0001201101007387 */ /* 0x0001e80000100800 */
[----:B------:R-:W-:Y:S01]  /*39870*/  STL [R1+0xdc], R22 ;  /* 0x0000dc1601007387 */ /* 0x000fe20000100800 */
[----:B0-----:R-:W-:-:S03]  /*39880*/  IMAD.X R17, R19, 0x1, R161, P3 ;  /* 0x0000000113117824 */ /* 0x001fc600018e06a1 */
[----:B------:R-:W-:Y:S04]  /*39890*/  STL [R1+0xe0], R20 ;  /* 0x0000e01401007387 */ /* 0x000fe80000100800 */
[----:B------:R-:W-:Y:S04]  /*398a0*/  STL [R1+0xe4], R17 ;  /* 0x0000e41101007387 */ /* 0x000fe80000100800 */
[----:B------:R-:W2:Y:S01]  /*398b0*/  LDL.LU R5, [R1+0x1830] ;  /* 0x0018300001057983 */ /* 0x000ea20000300800 */
[-C--:B---3--:R-:W-:Y:S02]  /*398c0*/  IADD3 R16, P4, PT, R16, R164.reuse, RZ ;  /* 0x000000a410107210 */ /* 0x088fe40007f9e0ff */
[----:B------:R-:W-:-:S03]  /*398d0*/  IADD3 R14, P5, PT, R14, R164, RZ ;  /* 0x000000a40e0e7210 */ /* 0x000fc60007fbe0ff */
[----:B------:R-:W-:Y:S01]  /*398e0*/  STL [R1+0x16dc], R16 ;  /* 0x0016dc1001007387 */ /* 0x000fe20000100800 */
[----:B------:R-:W-:-:S03]  /*398f0*/  IADD3 R13, P6, PT, R13, R164, RZ ;  /* 0x000000a40d0d7210 */ /* 0x000fc60007fde0ff */
[----:B------:R-:W-:Y:S01]  /*39900*/  STL [R1+0x16d4], R14 ;  /* 0x0016d40e01007387 */ /* 0x000fe20000100800 */
[----:B------:R-:W-:-:S03]  /*39910*/  IADD3 R12, P1, PT, R12, R164, RZ ;  /* 0x000000a40c0c7210 */ /* 0x000fc60007f3e0ff */
[----:B------:R-:W-:Y:S01]  /*39920*/  STL [R1+0x1834], R13 ;  /* 0x0018340d01007387 */ /* 0x000fe20000100800 */
[----:B------:R-:W-:-:S03]  /*39930*/  IADD3 R11, P3, PT, R11, R164, RZ ;  /* 0x000000a40b0b7210 */ /* 0x000fc60007f7e0ff */
[----:B------:R-:W-:Y:S01]  /*39940*/  STL [R1+0x182c], R12 ;  /* 0x00182c0c01007387 */ /* 0x000fe20000100800 */
[--C-:B------:R-:W-:Y:S01]  /*39950*/  IMAD.X R10, R10, 0x1, R160.reuse, P4 ;  /* 0x000000010a0a7824 */ /* 0x100fe200020e06a0 */
[----:B------:R-:W-:Y:S01]  /*39960*/  IADD3 R8, P4, PT, R8, R164, RZ ;  /* 0x000000a408087210 */ /* 0x000fe20007f9e0ff */
[----:B------:R-:W-:-:S04]  /*39970*/  IMAD.X R9, R9, 0x1, R160, P5 ;  /* 0x0000000109097824 */ /* 0x000fc800028e06a0 */
[----:B------:R0:W-:Y:S04]  /*39980*/  STL [R1+0x181c], R8 ;  /* 0x00181c0801007387 */ /* 0x0001e80000100800 */
[----:B------:R-:W-:Y:S01]  /*39990*/  STL [R1+0x1824], R11 ;  /* 0x0018240b01007387 */ /* 0x000fe20000100800 */
[----:B------:R-:W-:-:S03]  /*399a0*/  IADD3 R6, P5, PT, R6, R164, RZ ;  /* 0x000000a406067210 */ /* 0x000fc60007fbe0ff */
[----:B0-----:R-:W3:Y:S04]  /*399b0*/  LDL.LU R8, [R1+0x180c] ;  /* 0x00180c0001087983 */ /* 0x001ee80000300800 */
[----:B------:R-:W-:Y:S04]  /*399c0*/  STL [R1+0x16d8], R10 ;  /* 0x0016d80a01007387 */ /* 0x000fe80000100800 */
[----:B------:R-:W4:Y:S04]  /*399d0*/  LDL.LU R35, [R1+0x1828] ;  /* 0x0018280001237983 */ /* 0x000f280000300800 */
[----:B------:R-:W4:Y:S04]  /*399e0*/  LDL.LU R34, [R1+0x1804] ;  /* 0x0018040001227983 */ /* 0x000f280000300800 */
[----:B------:R-:W-:Y:S04]  /*399f0*/  STL [R1+0x16d0], R9 ;  /* 0x0016d00901007387 */ /* 0x000fe80000100800 */
[----:B------:R-:W4:Y:S04]  /*39a00*/  LDL.LU R33, [R1+0x1820] ;  /* 0x0018200001217983 */ /* 0x000f280000300800 */
        /* <DEDUP_REMOVED lines=21> */
[----:B------:R-:W4:Y:S04]  /*39b60*/  LDL.LU R12, [R1+0x17ac] ;  /* 0x0017ac00010c7983 */ /* 0x000f280000300800 */
[----:B------:R-:W4:Y:S04]  /*39b70*/  LDL.LU R11, [R1+0x17c8] ;  /* 0x0017c800010b7983 */ /* 0x000f280000300800 */
[----:B------:R-:W4:Y:S01]  /*39b80*/  LDL.LU R10, [R1+0x17a4] ;  /* 0x0017a400010a7983 */ /* 0x000f220000300800 */
[----:B--2---:R-:W-:-:S05]  /*39b90*/  IMAD.X R5, R5, 0x1, R160, P6 ;  /* 0x0000000105057824 */ /* 0x004fca00030e06a0 */
[----:B------:R0:W-:Y:S04]  /*39ba0*/  STL [R1+0x1830], R5 ;  /* 0x0018300501007387 */ /* 0x0001e80000100800 */
[----:B0-----:R-:W2:Y:S04]  /*39bb0*/  LDL.LU R5, [R1+0x17c0] ;  /* 0x0017c00001057983 */ /* 0x001ea80000300800 */
[----:B------:R-:W2:Y:S01]  /*39bc0*/  LDL.LU R9, [R1+0x179c] ;  /* 0x00179c0001097983 */ /* 0x000ea20000300800 */
[----:B---3--:R-:W-:-:S05]  /*39bd0*/  IADD3 R8, P6, PT, R8, R164, RZ ;  /* 0x000000a408087210 */ /* 0x008fca0007fde0ff */
[----:B------:R0:W-:Y:S01]  /*39be0*/  STL [R1+0x180c], R8 ;  /* 0x00180c0801007387 */ /* 0x0001e20000100800 */
[--C-:B----4-:R-:W-:Y:S01]  /*39bf0*/  IMAD.X R35, R35, 0x1, R160.reuse, P1 ;  /* 0x0000000123237824 */ /* 0x110fe200008e06a0 */
[----:B------:R-:W-:Y:S02]  /*39c00*/  IADD3 R34, P1, PT, R34, R164, RZ ;  /* 0x000000a422227210 */ /* 0x000fe40007f3e0ff */
[----:B0-----:R-:W3:Y:S01]  /*39c10*/  LDL.LU R8, [R1+0x17b8] ;  /* 0x0017b80001087983 */ /* 0x001ee20000300800 */
[----:B------:R-:W-:-:S03]  /*39c20*/  IMAD.X R33, R33, 0x1, R160, P3 ;  /* 0x0000000121217824 */ /* 0x000fc600018e06a0 */
[----:B------:R-:W-:Y:S04]  /*39c30*/  STL [R1+0x1828], R35 ;  /* 0x0018282301007387 */ /* 0x000fe80000100800 */
[----:B------:R-:W-:Y:S01]  /*39c40*/  STL [R1+0x1804], R34 ;  /* 0x0018042201007387 */ /* 0x000fe20000100800 */
[----:B------:R-:W-:-:S03]  /*39c50*/  IADD3 R32, P3, PT, R32, R164, RZ ;  /* 0x000000a420207210 */ /* 0x000fc60007f7e0ff */
[----:B------:R-:W-:Y:S01]  /*39c60*/  STL [R1+0x1820], R33 ;  /* 0x0018202101007387 */ /* 0x000fe20000100800 */
[----:B------:R-:W-:-:S03]  /*39c70*/  IMAD.X R31, R31, 0x1, R160, P4 ;  /* 0x000000011f1f7824 */ /* 0x000fc600020e06a0 */
        /* <DEDUP_REMOVED lines=33> */
[----:B------:R-:W-:Y:S01]  /*39e90*/  IMAD.X R6, R6, 0x1, R160, P3 ;  /* 0x0000000106067824 */ /* 0x000fe200018e06a0 */
[----:B------:R-:W-:-:S04]  /*39ea0*/  IADD3 R13, P1, PT, R13, R164, RZ ;  /* 0x000000a40d0d7210 */ /* 0x000fc80007f3e0ff */
[----:B------:R0:W-:Y:S01]  /*39eb0*/  STL [R1+0x17d0], R6 ;  /* 0x0017d00601007387 */ /* 0x0001e20000100800 */
[----:B------:R-:W-:-:S03]  /*39ec0*/  IADD3 R12, P3, PT, R12, R164, RZ ;  /* 0x000000a40c0c7210 */ /* 0x000fc60007f7e0ff */
[----:B------:R-:W-:Y:S01]  /*39ed0*/  STL [R1+0x17d8], R14 ;  /* 0x0017d80e01007387 */ /* 0x000fe20000100800 */
[----:B------:R-:W-:-:S03]  /*39ee0*/  IMAD.X R11, R11, 0x1, R160, P4 ;  /* 0x000000010b0b7824 */ /* 0x000fc600020e06a0 */
[----:B0-----:R-:W4:Y:S04]  /*39ef0*/  LDL.LU R6, [R1+0x1794] ;  /* 0x0017940001067983 */ /* 0x001f280000300800 */
[----:B------:R-:W-:Y:S04]  /*39f00*/  STL [R1+0x17b4], R13 ;  /* 0x0017b40d01007387 */ /* 0x000fe80000100800 */
[----:B------:R-:W-:Y:S01]  /*39f10*/  STL [R1+0x17ac], R12 ;  /* 0x0017ac0c01007387 */ /* 0x000fe20000100800 */
[----:B--2---:R-:W-:-:S05]  /*39f20*/  IMAD.X R5, R5, 0x1, R160, P5 ;  /* 0x0000000105057824 */ /* 0x004fca00028e06a0 */
[----:B------:R0:W-:Y:S04]  /*39f30*/  STL [R1+0x17c0], R5 ;  /* 0x0017c00501007387 */ /* 0x0001e80000100800 */
[----:B------:R-:W-:Y:S04]  /*39f40*/  STL [R1+0x17c8], R11 ;  /* 0x0017c80b01007387 */ /* 0x000fe80000100800 */
[----:B0-----:R-:W2:Y:S01]  /*39f50*/  LDL.LU R5, [R1+0x17b0] ;  /* 0x0017b00001057983 */ /* 0x001ea20000300800 */
[-C--:B------:R-:W-:Y:S02]  /*39f60*/  IADD3 R10, P4, PT, R10, R164.reuse, RZ ;  /* 0x000000a40a0a7210 */ /* 0x080fe40007f9e0ff */
[----:B------:R-:W-:-:S03]  /*39f70*/  IADD3 R9, P5, PT, R9, R164, RZ ;  /* 0x000000a409097210 */ /* 0x000fc60007fbe0ff */
[----:B------:R-:W-:Y:S04]  /*39f80*/  STL [R1+0x17a4], R10 ;  /* 0x0017a40a01007387 */ /* 0x000fe80000100800 */
[----:B------:R-:W2:Y:S04]  /*39f90*/  LDL.LU R35, [R1+0x178c] ;  /* 0x00178c0001237983 */ /* 0x000ea80000300800 */
[----:B------:R-:W2:Y:S04]  /*39fa0*/  LDL.LU R34, [R1+0x17a8] ;  /* 0x0017a80001227983 */ /* 0x000ea80000300800 */
[----:B------:R-:W-:Y:S04]  /*39fb0*/  STL [R1+0x179c], R9 ;  /* 0x00179c0901007387 */ /* 0x000fe80000100800 */
[----:B------:R-:W2:Y:S01]  /*39fc0*/  LDL.LU R33, [R1+0x1784] ;  /* 0x0017840001217983 */ /* 0x000ea20000300800 */
[----:B---3--:R-:W-:-:S05]  /*39fd0*/  IMAD.X R8, R8, 0x1, R160, P6 ;  /* 0x0000000108087824 */ /* 0x008fca00030e06a0 */
        /* <DEDUP_REMOVED lines=21> */
[----:B------:R-:W3:Y:S04]  /*3a130*/  LDL.LU R12, [R1+0x1750] ;  /* 0x00175000010c7983 */ /* 0x000ee80000300800 */
[----:B------:R-:W3:Y:S04]  /*3a140*/  LDL.LU R11, [R1+0x172c] ;  /* 0x00172c00010b7983 */ /* 0x000ee80000300800 */
[----:B------:R-:W3:Y:S01]  /*3a150*/  LDL.LU R10, [R1+0x1748] ;  /* 0x00174800010a7983 */ /* 0x000ee20000300800 */
[----:B----4-:R-:W-:-:S05]  /*3a160*/  IADD3 R6, P6, PT, R6, R164, RZ ;  /* 0x000000a406067210 */ /* 0x010fca0007fde0ff */
[----:B------:R0:W-:Y:S04]  /*3a170*/  STL [R1+0x1794], R6 ;  /* 0x0017940601007387 */ /* 0x0001e80000100800 */
[----:B0-----:R-:W4:Y:S04]  /*3a180*/  LDL.LU R6, [R1+0x1724] ;  /* 0x0017240001067983 */ /* 0x001f280000300800 */
[----:B------:R-:W4:Y:S01]  /*3a190*/  LDL.LU R9, [R1+0x1740] ;  /* 0x0017400001097983 */ /* 0x000f220000300800 */
[----:B--2---:R-:W-:-:S05]  /*3a1a0*/  IMAD.X R5, R5, 0x1, R160, P1 ;  /* 0x0000000105057824 */ /* 0x004fca00008e06a0 */
[----:B------:R0:W-:Y:S04]  /*3a1b0*/  STL [R1+0x17b0], R5 ;  /* 0x0017b00501007387 */ /* 0x0001e80000100800 */
[----:B0-----:R-:W2:Y:S01]  /*3a1c0*/  LDL.LU R5, [R1+0x171c] ;  /* 0x00171c0001057983 */ /* 0x001ea20000300800 */
[-C--:B------:R-:W-:Y:S01]  /*3a1d0*/  IADD3 R35, P1, PT, R35, R164.reuse, RZ ;  /* 0x000000a423237210 */ /* 0x080fe20007f3e0ff */
[----:B------:R-:W-:Y:S01]  /*3a1e0*/  IMAD.X R34, R34, 0x1, R160, P3 ;  /* 0x0000000122227824 */ /* 0x000fe200018e06a0 */
[----:B------:R-:W-:-:S03]  /*3a1f0*/  IADD3 R33, P3, PT, R33, R164, RZ ;  /* 0x000000a421217210 */ /* 0x000fc60007f7e0ff */
[----:B------:R-:W-:Y:S04]  /*3a200*/  STL [R1+0x178c], R35 ;  /* 0x00178c2301007387 */ /* 0x000fe80000100800 */
[----:B------:R-:W-:Y:S04]  /*3a210*/  STL [R1+0x17a8], R34 ;  /* 0x0017a82201007387 */ /* 0x000fe80000100800 */
[----:B------:R-:W-:Y:S01]  /*3a220*/  STL [R1+0x1784], R33 ;  /* 0x0017842101007387 */ /* 0x000fe20000100800 */
[----:B---3--:R-:W-:Y:S01]  /*3a230*/  IMAD.X R32, R32, 0x1, R160, P4 ;  /* 0x0000000120207824 */ /* 0x008fe200020e06a0 */
[----:B------:R-:W-:-:S04]  /*3a240*/  IADD3 R31, P4, PT, R31, R164, RZ ;  /* 0x000000a41f1f7210 */ /* 0x000fc80007f9e0ff */
        /* <DEDUP_REMOVED lines=31> */
[-C--:B------:R-:W-:Y:S01]  /*3a440*/  IADD3 R14, P1, PT, R14, R164.reuse, RZ ;  /* 0x000000a40e0e7210 */ /* 0x080fe20007f3e0ff */
[--C-:B------:R-:W-:Y:S01]  /*3a450*/  IMAD.X R13, R13, 0x1, R160.reuse, P3 ;  /* 0x000000010d0d7824 */ /* 0x100fe200018e06a0 */
[----:B------:R-:W-:Y:S01]  /*3a460*/  IADD3 R8, P3, PT, R8, R164, RZ ;  /* 0x000000a408087210 */ /* 0x000fe20007f7e0ff */
[----:B------:R-:W-:Y:S04]  /*3a470*/  STL [R1+0x1760], R16 ;  /* 0x0017601001007387 */ /* 0x000fe80000100800 */
[----:B------:R0:W-:Y:S01]  /*3a480*/  STL [R1+0x1734], R8 ;  /* 0x0017340801007387 */ /* 0x0001e20000100800 */
[----:B------:R-:W-:-:S03]  /*3a490*/  IMAD.X R12, R12, 0x1, R160, P4 ;  /* 0x000000010c0c7824 */ /* 0x000fc600020e06a0 */
[----:B------:R-:W-:Y:S01]  /*3a4a0*/  STL [R1+0x173c], R14 ;  /* 0x00173c0e01007387 */ /* 0x000fe20000100800 */
[-C--:B------:R-:W-:Y:S01]  /*3a4b0*/  IADD3 R11, P4, PT, R11, R164.reuse, RZ ;  /* 0x000000a40b0b7210 */ /* 0x080fe20007f9e0ff */
[--C-:B------:R-:W-:Y:S02]  /*3a4c0*/  IMAD.X R10, R10, 0x1, R160.reuse, P5 ;  /* 0x000000010a0a7824 */ /* 0x100fe400028e06a0 */
[----:B0-----:R-:W3:Y:S04]  /*3a4d0*/  LDL.LU R8, [R1+0x1738] ;  /* 0x0017380001087983 */ /* 0x001ee80000300800 */
[----:B------:R-:W-:Y:S04]  /*3a4e0*/  STL [R1+0x1758], R13 ;  /* 0x0017580d01007387 */ /* 0x000fe80000100800 */
[----:B------:R-:W-:Y:S01]  /*3a4f0*/  STL [R1+0x1750], R12 ;  /* 0x0017500c01007387 */ /* 0x000fe20000100800 */
[----:B----4-:R-:W-:Y:S01]  /*3a500*/  IADD3 R6, P5, PT, R6, R164, RZ ;  /* 0x000000a406067210 */ /* 0x010fe20007fbe0ff */
[----:B------:R-:W-:-:S04]  /*3a510*/  IMAD.X R9, R9, 0x1, R160, P6 ;  /* 0x0000000109097824 */ /* 0x000fc800030e06a0 */
[----:B------:R0:W-:Y:S04]  /*3a520*/  STL [R1+0x1724], R6 ;  /* 0x0017240601007387 */ /* 0x0001e80000100800 */
[----:B------:R-:W-:Y:S04]  /*3a530*/  STL [R1+0x172c], R11 ;  /* 0x00172c0b01007387 */ /* 0x000fe80000100800 */
[----:B0-----:R-:W4:Y:S04]  /*3a540*/  LDL.LU R6, [R1+0x1714] ;  /* 0x0017140001067983 */ /* 0x001f280000300800 */
[----:B------:R-:W-:Y:S04]  /*3a550*/  STL [R1+0x1748], R10 ;  /* 0x0017480a01007387 */ /* 0x000fe80000100800 */
[----:B------:R-:W4:Y:S04]  /*3a560*/  LDL.LU R35, [R1+0x1730] ;  /* 0x0017300001237983 */ /* 0x000f280000300800 */
[----:B------:R-:W4:Y:S04]  /*3a570*/  LDL.LU R34, [R1+0x170c] ;  /* 0x00170c0001227983 */ /* 0x000f280000300800 */
[----:B------:R-:W-:Y:S04]  /*3a580*/  STL [R1+0x1740], R9 ;  /* 0x0017400901007387 */ /* 0x000fe80000100800 */
[----:B------:R-:W4:Y:S01]  /*3a590*/  LDL.LU R33, [R1+0x1728] ;  /* 0x0017280001217983 */ /* 0x000f220000300800 */
[----:B--2---:R-:W-:-:S05]  /*3a5a0*/  IADD3 R5, P6, PT, R5, R164, RZ ;  /* 0x000000a405057210 */ /* 0x004fca0007fde0ff */
[----:B------:R0:W-:Y:S04]  /*3a5b0*/  STL [R1+0x171c], R5 ;  /* 0x00171c0501007387 */ /* 0x0001e80000100800 */
        /* <DEDUP_REMOVED lines=19> */
[----:B0-----:R-:W2:Y:S04]  /*3a6f0*/  LDL.LU R5, [R1+0x16cc] ;  /* 0x0016cc0001057983 */ /* 0x001ea80000300800 */
[----:B------:R-:W2:Y:S04]  /*3a700*/  LDL.LU R12, [R1+0x1854] ;  /* 0x00185400010c7983 */ /* 0x000ea80000300800 */
[----:B------:R-:W2:Y:S04]  /*3a710*/  LDL.LU R11, [R1+0x183c] ;  /* 0x00183c00010b7983 */ /* 0x000ea80000300800 */
[----:B------:R-:W2:Y:S01]  /*3a720*/  LDL.LU R10, [R1+0x16c0] ;  /* 0x0016c000010a7983 */ /* 0x000ea20000300800 */
[----:B---3--:R-:W-:-:S05]  /*3a730*/  IMAD.X R8, R8, 0x1, R160, P1 ;  /* 0x0000000108087824 */ /* 0x008fca00008e06a0 */
[----:B------:R0:W-:Y:S04]  /*3a740*/  STL [R1+0x1738], R8 ;  /* 0x0017380801007387 */ /* 0x0001e80000100800 */
[----:B0-----:R-:W3:Y:S04]  /*3a750*/  LDL.LU R8, [R1+0x16c8] ;  /* 0x0016c80001087983 */ /* 0x001ee80000300800 */
[----:B------:R-:W3:Y:S01]  /*3a760*/  LDL.LU R9, [R1+0x16b8] ;  /* 0x0016b80001097983 */ /* 0x000ee20000300800 */
[----:B----4-:R-:W-:-:S05]  /*3a770*/  IADD3 R6, P1, PT, R6, R164, RZ ;  /* 0x000000a406067210 */ /* 0x010fca0007f3e0ff */
[----:B------:R0:W-:Y:S01]  /*3a780*/  STL [R1+0x1714], R6 ;  /* 0x0017140601007387 */ /* 0x0001e20000100800 */
[--C-:B------:R-:W-:Y:S01]  /*3a790*/  IMAD.X R35, R35, 0x1, R160.reuse, P3 ;  /* 0x0000000123237824 */ /* 0x100fe200018e06a0 */
[----:B------:R-:W-:Y:S02]  /*3a7a0*/  IADD3 R34, P3, PT, R34, R164, RZ ;  /* 0x000000a422227210 */ /* 0x000fe40007f7e0ff */
[----:B0-----:R-:W4:Y:S01]  /*3a7b0*/  LDL.LU R6, [R1+0x184c] ;  /* 0x00184c0001067983 */ /* 0x001f220000300800 */
[----:B------:R-:W-:-:S03]  /*3a7c0*/  IMAD.X R33, R33, 0x1, R160, P4 ;  /* 0x0000000121217824 */ /* 0x000fc600020e06a0 */
[----:B------:R-:W-:Y:S04]  /*3a7d0*/  STL [R1+0x1730], R35 ;  /* 0x0017302301007387 */ /* 0x000fe80000100800 */
[----:B------:R-:W-:Y:S04]  /*3a7e0*/  STL [R1+0x170c], R34 ;  /* 0x00170c2201007387 */ /* 0x000fe80000100800 */
[----:B------:R-:W-:Y:S01]  /*3a7f0*/  STL [R1+0x1728], R33 ;  /* 0x0017282101007387 */ /* 0x000fe20000100800 */
[----:B--2---:R-:W-:Y:S01]  /*3a800*/  IADD3 R32, P4, PT, R32, R164, RZ ;  /* 0x000000a420207210 */ /* 0x004fe20007f9e0ff */
[----:B------:R-:W-:-:S04]  /*3a810*/  IMAD.X R31, R31, 0x1, R160, P5 ;  /* 0x000000011f1f7824 */ /* 0x000fc800028e06a0 */
        /* <DEDUP_REMOVED lines=33> */
[----:B------:R-:W-:-:S05]  /*3aa30*/  IMAD.X R5, R5, 0x1, R160, P4 ;  /* 0x0000000105057824 */ /* 0x000fca00020e06a0 */
[----:B------:R0:W-:Y:S04]  /*3aa40*/  STL [R1+0x16cc], R5 ;  /* 0x0016cc0501007387 */ /* 0x0001e80000100800 */
[----:B------:R-:W-:Y:S04]  /*3aa50*/  STL [R1+0x16e0], R14 ;  /* 0x0016e00e01007387 */ /* 0x000fe80000100800 */
[----:B0-----:R-:W2:Y:S01]  /*3aa60*/  LDL.LU R5, [R1+0x16b0] ;  /* 0x0016b00001057983 */ /* 0x001ea20000300800 */
[-C--:B------:R-:W-:Y:S02]  /*3aa70*/  IADD3 R13, P3, PT, R13, R164.reuse, RZ ;  /* 0x000000a40d0d7210 */ /* 0x080fe40007f7e0ff */
[-C--:B------:R-:W-:Y:S01]  /*3aa80*/  IADD3 R12, P4, PT, R12, R164.reuse, RZ ;  /* 0x000000a40c0c7210 */ /* 0x080fe20007f9e0ff */
[--C-:B------:R-:W-:Y:S01]  /*3aa90*/  IMAD.X R11, R11, 0x1, R160.reuse, P5 ;  /* 0x000000010b0b7824 */ /* 0x100fe200028e06a0 */
[-C--:B------:R-:W-:Y:S01]  /*3aaa0*/  IADD3 R10, P5, PT, R10, R164.reuse, RZ ;  /* 0x000000a40a0a7210 */ /* 0x080fe20007fbe0ff */
[----:B------:R-:W-:Y:S04]  /*3aab0*/  STL [R1+0x1858], R13 ;  /* 0x0018580d01007387 */ /* 0x000fe80000100800 */
[----:B------:R-:W-:Y:S01]  /*3aac0*/  STL [R1+0x1854], R12 ;  /* 0x0018540c01007387 */ /* 0x000fe20000100800 */
[----:B---3--:R-:W-:Y:S01]  /*3aad0*/  IMAD.X R8, R8, 0x1, R160, P6 ;  /* 0x0000000108087824 */ /* 0x008fe200030e06a0 */
[----:B------:R-:W-:-:S04]  /*3aae0*/  IADD3 R9, P6, PT, R9, R164, RZ ;  /* 0x000000a409097210 */ /* 0x000fc80007fde0ff */
[----:B------:R0:W-:Y:S04]  /*3aaf0*/  STL [R1+0x16c8], R8 ;  /* 0x0016c80801007387 */ /* 0x0001e80000100800 */
[----:B------:R-:W-:Y:S04]  /*3ab00*/  STL [R1+0x183c], R11 ;  /* 0x00183c0b01007387 */ /* 0x000fe80000100800 */
[----:B0-----:R-:W3:Y:S04]  /*3ab10*/  LDL.LU R8, [R1+0x1844] ;  /* 0x0018440001087983 */ /* 0x001ee80000300800 */
[----:B------:R-:W-:Y:S04]  /*3ab20*/  STL [R1+0x16c0], R10 ;  /* 0x0016c00a01007387 */ /* 0x000fe80000100800 */
[----:B------:R-:W3:Y:S04]  /*3ab30*/  LDL.LU R35, [R1+0x16a8] ;  /* 0x0016a80001237983 */ /* 0x000ee80000300800 */
[----:B------:R-:W3:Y:S04]  /*3ab40*/  LDL.LU R34, [R1+0x16c4] ;  /* 0x0016c40001227983 */ /* 0x000ee80000300800 */
[----:B------:R-:W-:Y:S01]  /*3ab50*/  STL [R1+0x16b8], R9 ;  /* 0x0016b80901007387 */ /* 0x000fe20000100800 */
[----:B----4-:R-:W-:-:S03]  /*3ab60*/  IMAD.X R6, R6, 0x1, R160, P1 ;  /* 0x0000000106067824 */ /* 0x010fc600008e06a0 */
        /* <DEDUP_REMOVED lines=25> */
[----:B--2---:R-:W-:-:S05]  /*3ad00*/  IADD3 R5, P1, PT, R5, R164, RZ ;  /* 0x000000a405057210 */ /* 0x004fca0007f3e0ff */
[----:B------:R0:W-:Y:S04]  /*3ad10*/  STL [R1+0x16b0], R5 ;  /* 0x0016b00501007387 */ /* 0x0001e80000100800 */
[----:B0-----:R-:W2:Y:S04]  /*3ad20*/  LDL.LU R5, [R1+0x1860] ;  /* 0x0018600001057983 */ /* 0x001ea80000300800 */
[----:B------:R-:W2:Y:S01]  /*3ad30*/  LDL.LU R9, [R1+0x165c] ;  /* 0x00165c0001097983 */ /* 0x000ea20000300800 */
[----:B---3--:R-:W-:-:S05]  /*3ad40*/  IMAD.X R8, R8, 0x1, R160, P3 ;  /* 0x0000000108087824 */ /* 0x008fca00018e06a0 */
[----:B------:R0:W-:Y:S01]  /*3ad50*/  STL [R1+0x1844], R8 ;  /* 0x0018440801007387 */ /* 0x0001e20000100800 */
[-C--:B------:R-:W-:Y:S01]  /*3ad60*/  IADD3 R35, P3, PT, R35, R164.reuse, RZ ;  /* 0x000000a423237210 */ /* 0x080fe20007f7e0ff */
[----:B------:R-:W-:Y:S02]  /*3ad70*/  IMAD.X R34, R34, 0x1, R160, P4 ;  /* 0x0000000122227824 */ /* 0x000fe400020e06a0 */
[----:B0-----:R-:W3:Y:S01]  /*3ad80*/  LDL.LU R8, [R1+0x1648] ;  /* 0x0016480001087983 */ /* 0x001ee20000300800 */
[----:B----4-:R-:W-:-:S03]  /*3ad90*/  IADD3 R33, P4, PT, R33, R164, RZ ;  /* 0x000000a421217210 */ /* 0x010fc60007f9e0ff */
[----:B------:R-:W-:Y:S04]  /*3ada0*/  STL [R1+0x16a8], R35 ;  /* 0x0016a82301007387 */ /* 0x000fe80000100800 */
        /* <DEDUP_REMOVED lines=43> */
[----:B------:R-:W-:Y:S02]  /*3b060*/  IMAD.X R10, R10, 0x1, R160, P6 ;  /* 0x000000010a0a7824 */ /* 0x000fe400030e06a0 */
[----:B0-----:R-:W4:Y:S04]  /*3b070*/  LDL.LU R6, [R1+0x1654] ;  /* 0x0016540001067983 */ /* 0x001f280000300800 */
[----:B------:R-:W-:Y:S04]  /*3b080*/  STL [R1+0x1674], R13 ;  /* 0x0016740d01007387 */ /* 0x000fe80000100800 */
[----:B------:R-:W-:Y:S01]  /*3b090*/  STL [R1+0x166c], R12 ;  /* 0x00166c0c01007387 */ /* 0x000fe20000100800 */
[----:B--2---:R-:W-:-:S05]  /*3b0a0*/  IADD3 R5, P6, PT, R5, R164, RZ ;  /* 0x000000a405057210 */ /* 0x004fca0007fde0ff */
[----:B------:R0:W-:Y:S04]  /*3b0b0*/  STL [R1+0x1860], R5 ;  /* 0x0018600501007387 */ /* 0x0001e80000100800 */
[----:B------:R-:W-:Y:S04]  /*3b0c0*/  STL [R1+0x1868], R11 ;  /* 0x0018680b01007387 */ /* 0x000fe80000100800 */
[----:B0-----:R-:W2:Y:S01]  /*3b0d0*/  LDL.LU R5, [R1+0x1640] ;  /* 0x0016400001057983 */ /* 0x001ea20000300800 */
[----:B------:R-:W-:-:S03]  /*3b0e0*/  IMAD.X R9, R9, 0x1, R160, P1 ;  /* 0x0000000109097824 */ /* 0x000fc600008e06a0 */
[----:B------:R-:W-:Y:S04]  /*3b0f0*/  STL [R1+0x1664], R10 ;  /* 0x0016640a01007387 */ /* 0x000fe80000100800 */
[----:B------:R-:W2:Y:S04]  /*3b100*/  LDL.LU R35, [R1+0x164c] ;  /* 0x00164c0001237983 */ /* 0x000ea80000300800 */
[----:B------:R-:W2:Y:S04]  /*3b110*/  LDL.LU R34, [R1+0x1638] ;  /* 0x0016380001227983 */ /* 0x000ea80000300800 */
[----:B------:R-:W-:Y:S04]  /*3b120*/  STL [R1+0x165c], R9 ;  /* 0x00165c0901007387 */ /* 0x000fe80000100800 */
[----:B------:R-:W2:Y:S01]  /*3b130*/  LDL.LU R33, [R1+0x1864] ;  /* 0x0018640001217983 */ /* 0x000ea20000300800 */
[----:B---3--:R-:W-:-:S05]  /*3b140*/  IADD3 R8, P1, PT, R8, R164, RZ ;  /* 0x000000a408087210 */ /* 0x008fca0007f3e0ff */
        /* <DEDUP_REMOVED lines=24> */
[----:B----4-:R-:W-:-:S05]  /*3b2d0*/  IMAD.X R6, R6, 0x1, R160, P3 ;  /* 0x0000000106067824 */ /* 0x010fca00018e06a0 */
[----:B------:R0:W-:Y:S04]  /*3b2e0*/  STL [R1+0x1654], R6 ;  /* 0x0016540601007387 */ /* 0x0001e80000100800 */
[----:B0-----:R-:W4:Y:S04]  /*3b2f0*/  LDL.LU R6, [R1+0x15f4] ;  /* 0x0015f40001067983 */ /* 0x001f280000300800 */
[----:B------:R-:W4:Y:S01]  /*3b300*/  LDL.LU R9, [R1+0x15d0] ;  /* 0x0015d00001097983 */ /* 0x000f220000300800 */
[----:B--2---:R-:W-:-:S05]  /*3b310*/  IADD3 R5, P3, PT, R5, R164, RZ ;  /* 0x000000a405057210 */ /* 0x004fca0007f7e0ff */
[----:B------:R0:W-:Y:S04]  /*3b320*/  STL [R1+0x1640], R5 ;  /* 0x0016400501007387 */ /* 0x0001e80000100800 */
[----:B0-----:R-:W2:Y:S01]  /*3b330*/  LDL.LU R5, [R1+0x15ec] ;  /* 0x0015ec0001057983 */ /* 0x001ea20000300800 */
[--C-:B------:R-:W-:Y:S01]  /*3b340*/  IMAD.X R35, R35, 0x1, R160.reuse, P4 ;  /* 0x0000000123237824 */ /* 0x100fe200020e06a0 */
[----:B------:R-:W-:Y:S01]  /*3b350*/  IADD3 R34, P4, PT, R34, R164, RZ ;  /* 0x000000a422227210 */ /* 0x000fe20007f9e0ff */
[----:B------:R-:W-:-:S03]  /*3b360*/  IMAD.X R33, R33, 0x1, R160, P5 ;  /* 0x0000000121217824 */ /* 0x000fc600028e06a0 */
[----:B------:R-:W-:Y:S04]  /*3b370*/  STL [R1+0x164c], R35 ;  /* 0x00164c2301007387 */ /* 0x000fe80000100800 */
[----:B------:R-:W-:Y:S04]  /*3b380*/  STL [R1+0x1638], R34 ;  /* 0x0016382201007387 */ /* 0x000fe80000100800 */
[----:B------:R-:W-:Y:S01]  /*3b390*/  STL [R1+0x1864], R33 ;  /* 0x0018642101007387 */ /* 0x000fe20000100800 */
[----:B---3--:R-:W-:Y:S01]  /*3b3a0*/  IADD3 R32, P5, PT, R32, R164, RZ ;  /* 0x000000a420207210 */ /* 0x008fe20007fbe0ff */
        /* <DEDUP_REMOVED lines=35> */
[----:B------:R-:W-:Y:S01]  /*3b5e0*/  IMAD.X R8, R8, 0x1, R160, P5 ;  /* 0x0000000108087824 */ /* 0x000fe200028e06a0 */
[----:B------:R-:W-:-:S04]  /*3b5f0*/  IADD3 R12, P5, PT, R12, R164, RZ ;  /* 0x000000a40c0c7210 */ /* 0x000fc80007fbe0ff */
[----:B------:R0:W-:Y:S01]  /*3b600*/  STL [R1+0x1604], R8 ;  /* 0x0016040801007387 */ /* 0x0001e20000100800 */
[----:B------:R-:W-:-:S03]  /*3b610*/  IMAD.X R11, R11, 0x1, R160, P6 ;  /* 0x000000010b0b7824 */ /* 0x000fc600030e06a0 */
[----:B------:R-:W-:Y:S01]  /*3b620*/  STL [R1+0x160c], R14 ;  /* 0x00160c0e01007387 */ /* 0x000fe20000100800 */
[----:B------:R-:W-:-:S03]  /*3b630*/  IADD3 R10, P6, PT, R10, R164, RZ ;  /* 0x000000a40a0a7210 */ /* 0x000fc60007fde0ff */
[----:B0-----:R-:W3:Y:S04]  /*3b640*/  LDL.LU R8, [R1+0x15c8] ;  /* 0x0015c80001087983 */ /* 0x001ee80000300800 */
[----:B------:R-:W-:Y:S04]  /*3b650*/  STL [R1+0x15e8], R13 ;  /* 0x0015e80d01007387 */ /* 0x000fe80000100800 */
[----:B------:R-:W-:Y:S01]  /*3b660*/  STL [R1+0x15e0], R12 ;  /* 0x0015e00c01007387 */ /* 0x000fe20000100800 */
[----:B----4-:R-:W-:Y:S01]  /*3b670*/  IMAD.X R6, R6, 0x1, R160, P1 ;  /* 0x0000000106067824 */ /* 0x010fe200008e06a0 */
[----:B------:R-:W-:-:S04]  /*3b680*/  IADD3 R9, P1, PT, R9, R164, RZ ;  /* 0x000000a409097210 */ /* 0x000fc80007f3e0ff */
        /* <DEDUP_REMOVED lines=8> */
[----:B--2---:R-:W-:-:S05]  /*3b710*/  IMAD.X R5, R5, 0x1, R160, P3 ;  /* 0x0000000105057824 */ /* 0x004fca00018e06a0 */
        /* <DEDUP_REMOVED lines=24> */
[----:B---3--:R-:W-:-:S05]  /*3b8a0*/  IADD3 R8, P3, PT, R8, R164, RZ ;  /* 0x000000a408087210 */ /* 0x008fca0007f7e0ff */
[----:B------:R0:W-:Y:S04]  /*3b8b0*/  STL [R1+0x15c8], R8 ;  /* 0x0015c80801007387 */ /* 0x0001e80000100800 */
[----:B0-----:R-:W3:Y:S04]  /*3b8c0*/  LDL.LU R8, [R1+0x1558] ;  /* 0x0015580001087983 */ /* 0x001ee80000300800 */
[----:B------:R-:W3:Y:S01]  /*3b8d0*/  LDL.LU R9, [R1+0x1574] ;  /* 0x0015740001097983 */ /* 0x000ee20000300800 */
[----:B----4-:R-:W-:-:S05]  /*3b8e0*/  IMAD.X R6, R6, 0x1, R160, P4 ;  /* 0x0000000106067824 */ /* 0x010fca00020e06a0 */
[----:B------:R0:W-:Y:S01]  /*3b8f0*/  STL [R1+0x15e4], R6 ;  /* 0x0015e40601007387 */ /* 0x0001e20000100800 */
[-C--:B------:R-:W-:Y:S01]  /*3b900*/  IADD3 R35, P4, PT, R35, R164.reuse, RZ ;  /* 0x000000a423237210 */ /* 0x080fe20007f9e0ff */
[----:B------:R-:W-:Y:S02]  /*3b910*/  IMAD.X R34, R34, 0x1, R160, P5 ;  /* 0x0000000122227824 */ /* 0x000fe400028e06a0 */
[----:B0-----:R-:W4:Y:S01]  /*3b920*/  LDL.LU R6, [R1+0x1550] ;  /* 0x0015500001067983 */ /* 0x001f220000300800 */
[----:B------:R-:W-:-:S03]  /*3b930*/  IADD3 R33, P5, PT, R33, R164, RZ ;  /* 0x000000a421217210 */ /* 0x000fc60007fbe0ff */
[----:B------:R-:W-:Y:S04]  /*3b940*/  STL [R1+0x15c0], R35 ;  /* 0x0015c02301007387 */ /* 0x000fe80000100800 */
[----:B------:R-:W-:Y:S04]  /*3b950*/  STL [R1+0x15dc], R34 ;  /* 0x0015dc2201007387 */ /* 0x000fe80000100800 */
[----:B------:R-:W-:Y:S01]  /*3b960*/  STL [R1+0x15b8], R33 ;  /* 0x0015b82101007387 */ /* 0x000fe20000100800 */
[----:B--2---:R-:W-:Y:S01]  /*3b970*/  IMAD.X R32, R32, 0x1, R160, P6 ;  /* 0x0000000120207824 */ /* 0x004fe200030e06a0 */
        /* <DEDUP_REMOVED lines=36> */
[----:B------:R0:W-:Y:S04]  /*3bbc0*/  STL [R1+0x1568], R5 ;  /* 0x0015680501007387 */ /* 0x0001e80000100800 */
[----:B------:R-:W-:Y:S04]  /*3bbd0*/  STL [R1+0x1570], R14 ;  /* 0x0015700e01007387 */ /* 0x000fe80000100800 */
[----:B0-----:R-:W2:Y:S01]  /*3bbe0*/  LDL.LU R5, [R1+0x156c] ;  /* 0x00156c0001057983 */ /* 0x001ea20000300800 */
[----:B------:R-:W-:-:S02]  /*3bbf0*/  IMAD.X R12, R12, 0x1, R160, P6 ;  /* 0x000000010c0c7824 */ /* 0x000fc400030e06a0 */
[--C-:B------:R-:W-:Y:S01]  /*3bc00*/  IMAD.X R10, R10, 0x1, R160.reuse, P1 ;  /* 0x000000010a0a7824 */ /* 0x100fe200008e06a0 */
[-C--:B------:R-:W-:Y:S01]  /*3bc10*/  IADD3 R11, P6, PT, R11, R164.reuse, RZ ;  /* 0x000000a40b0b7210 */ /* 0x080fe20007fde0ff */
[----:B------:R-:W-:Y:S04]  /*3bc20*/  STL [R1+0x158c], R13 ;  /* 0x00158c0d01007387 */ /* 0x000fe80000100800 */
[----:B------:R-:W-:Y:S01]  /*3bc30*/  STL [R1+0x1584], R12 ;  /* 0x0015840c01007387 */ /* 0x000fe20000100800 */
[----:B---3--:R-:W-:Y:S01]  /*3bc40*/  IADD3 R8, P1, PT, R8, R164, RZ ;  /* 0x000000a408087210 */ /* 0x008fe20007f3e0ff */
[----:B------:R-:W-:-:S04]  /*3bc50*/  IMAD.X R9, R9, 0x1, R160, P3 ;  /* 0x0000000109097824 */ /* 0x000fc800018e06a0 */
[----:B------:R0:W-:Y:S04]  /*3bc60*/  STL [R1+0x1558], R8 ;  /* 0x0015580801007387 */ /* 0x0001e80000100800 */
[----:B------:R-:W-:Y:S04]  /*3bc70*/  STL [R1+0x1560], R11 ;  /* 0x0015600b01007387 */ /* 0x000fe80000100800 */
[----:B0-----:R-:W3:Y:S04]  /*3bc80*/  LDL.LU R8, [R1+0x1548] ;  /* 0x0015480001087983 */ /* 0x001ee80000300800 */
[----:B------:R-:W-:Y:S04]  /*3bc90*/  STL [R1+0x157c], R10 ;  /* 0x00157c0a01007387 */ /* 0x000fe80000100800 */
[----:B------:R-:W3:Y:S04]  /*3bca0*/  LDL.LU R35, [R1+0x1564] ;  /* 0x0015640001237983 */ /* 0x000ee80000300800 */
[----:B------:R-:W3:Y:S04]  /*3bcb0*/  LDL.LU R34, [R1+0x1540] ;  /* 0x0015400001227983 */ /* 0x000ee80000300800 */
[----:B------:R-:W-:Y:S01]  /*3bcc0*/  STL [R1+0x1574], R9 ;  /* 0x0015740901007387 */ /* 0x000fe20000100800 */
[----:B----4-:R-:W-:-:S03]  /*3bcd0*/  IADD3 R6, P3, PT, R6, R164, RZ ;  /* 0x000000a406067210 */ /* 0x010fc60007f7e0ff */
        /* <DEDUP_REMOVED lines=31> */
[--C-:B------:R-:W-:Y:S01]  /*3bed0*/  IMAD.X R35, R35, 0x1, R160.reuse, P5 ;  /* 0x0000000123237824 */ /* 0x100fe200028e06a0 */
[----:B------:R-:W-:Y:S02]  /*3bee0*/  IADD3 R34, P5, PT, R34, R164, RZ ;  /* 0x000000a422227210 */ /* 0x000fe40007fbe0ff */
[----:B0-----:R-:W3:Y:S01]  /*3bef0*/  LDL.LU R8, [R1+0x14f4] ;  /* 0x0014f40001087983 */ /* 0x001ee20000300800 */
[----:B----4-:R-:W-:-:S03]  /*3bf00*/  IMAD.X R33, R33, 0x1, R160, P6 ;  /* 0x0000000121217824 */ /* 0x010fc600030e06a0 */
        /* <DEDUP_REMOVED lines=43> */
[----:B------:R-:W-:Y:S04]  /*3c1c0*/  STL [R1+0x1514], R14 ;  /* 0x0015140e01007387 */ /* 0x000fe80000100800 */
[----:B0-----:R-:W4:Y:S04]  /*3c1d0*/  LDL.LU R6, [R1+0x14ec] ;  /* 0x0014ec0001067983 */ /* 0x001f280000300800 */
[----:B------:R-:W-:Y:S04]  /*3c1e0*/  STL [R1+0x14f0], R13 ;  /* 0x0014f00d01007387 */ /* 0x000fe80000100800 */
[----:B------:R-:W-:Y:S01]  /*3c1f0*/  STL [R1+0x14e8], R12 ;  /* 0x0014e80c01007387 */ /* 0x000fe20000100800 */
[----:B--2---:R-:W-:-:S05]  /*3c200*/  IMAD.X R5, R5, 0x1, R160, P3 ;  /* 0x0000000105057824 */ /* 0x004fca00018e06a0 */
[----:B------:R0:W-:Y:S04]  /*3c210*/  STL [R1+0x14fc], R5 ;  /* 0x0014fc0501007387 */ /* 0x0001e80000100800 */
[----:B------:R1:W-:Y:S04]  /*3c220*/  STL [R1+0x1504], R11 ;  /* 0x0015040b01007387 */ /* 0x0003e80000100800 */
[----:B0-----:R-:W2:Y:S01]  /*3c230*/  LDL.LU R5, [R1+0x14d0] ;  /* 0x0014d00001057983 */ /* 0x001ea20000300800 */
[-C--:B------:R-:W-:Y:S02]  /*3c240*/  IADD3 R10, P1, PT, R10, R164.reuse, RZ ;  /* 0x000000a40a0a7210 */ /* 0x080fe40007f3e0ff */
[----:B------:R-:W-:-:S03]  /*3c250*/  IADD3 R9, P3, PT, R9, R164, RZ ;  /* 0x000000a409097210 */ /* 0x000fc60007f7e0ff */
[----:B------:R0:W-:Y:S04]  /*3c260*/  STL [R1+0x14e0], R10 ;  /* 0x0014e00a01007387 */ /* 0x0001e80000100800 */
[----:B------:R-:W2:Y:S04]  /*3c270*/  LDL.LU R34, [R1+0x14e4] ;  /* 0x0014e40001227983 */ /* 0x000ea80000300800 */
[----:B------:R-:W2:Y:S04]  /*3c280*/  LDL.LU R33, [R1+0x14c8] ;  /* 0x0014c80001217983 */ /* 0x000ea80000300800 */
[----:B------:R0:W-:Y:S04]  /*3c290*/  STL [R1+0x14d8], R9 ;  /* 0x0014d80901007387 */ /* 0x0001e80000100800 */
[----:B------:R-:W2:Y:S01]  /*3c2a0*/  LDL.LU R32, [R1+0x14dc] ;  /* 0x0014dc0001207983 */ /* 0x000ea20000300800 */
[--C-:B---3--:R-:W-:Y:S01]  /*3c2b0*/  IMAD.X R8, R8, 0x1, R160.reuse, P4 ;  /* 0x0000000108087824 */ /* 0x108fe200020e06a0 */
[----:B------:R-:W3:Y:S04]  /*3c2c0*/  SYNCS.PHASECHK.TRANS64.TRYWAIT P4, [UR4], R4 ;  /* 0x00000004ff0075a7 */ /* 0x000ee80008081104 */
        /* <DEDUP_REMOVED lines=18> */
[----:B-1----:R-:W3:Y:S04]  /*3c3f0*/  LDL.LU R11, [R1+0x1494] ;  /* 0x00149400010b7983 */ /* 0x002ee80000300800 */
[----:B0-----:R-:W3:Y:S04]  /*3c400*/  LDL.LU R10, [R1+0x1478] ;  /* 0x00147800010a7983 */ /* 0x001ee80000300800 */
[----:B------:R-:W3:Y:S04]  /*3c410*/  LDL.LU R13, [R1+0x148c] ;  /* 0x00148c00010d7983 */ /* 0x000ee80000300800 */
[----:B------:R-:W3:Y:S04]  /*3c420*/  LDL.LU R12, [R1+0x1484] ;  /* 0x00148400010c7983 */ /* 0x000ee80000300800 */
[----:B------:R-:W3:Y:S01]  /*3c430*/  LDL.LU R9, [R1+0x147c] ;  /* 0x00147c0001097983 */ /* 0x000ee20000300800 */
[----:B----4-:R-:W-:-:S05]  /*3c440*/  IMAD.X R6, R6, 0x1, R160, P5 ;  /* 0x0000000106067824 */ /* 0x010fca00028e06a0 */
[----:B------:R0:W-:Y:S04]  /*3c450*/  STL [R1+0x14ec], R6 ;  /* 0x0014ec0601007387 */ /* 0x0001e80000100800 */
[----:B------:R-:W4:Y:S04]  /*3c460*/  LDL.LU R8, [R1+0x1470] ;  /* 0x0014700001087983 */ /* 0x000f280000300800 */
[----:B0-----:R-:W4:Y:S01]  /*3c470*/  LDL.LU R6, [R1+0x1474] ;  /* 0x0014740001067983 */ /* 0x001f220000300800 */
        /* <DEDUP_REMOVED lines=21> */
[----:B------:R-:W-:Y:S02]  /*3c5d0*/  IMAD.X R24, R24, 0x1, R160, P1 ;  /* 0x0000000118187824 */ /* 0x000fe400008e06a0 */
        /* <DEDUP_REMOVED lines=16> */
[----:B------:R-:W-:Y:S01]  /*3c6e0*/  STL [R1+0x1490], R19 ;  /* 0x0014901301007387 */ /* 0x000fe20000100800 */
[----:B------:R-:W-:-:S03]  /*3c6f0*/  IMAD.X R11, R11, 0x1, R160, P3 ;  /* 0x000000010b0b7824 */ /* 0x000fc600018e06a0 */
[----:B------:R-:W-:Y:S01]  /*3c700*/  STL [R1+0x14a4], R18 ;  /* 0x0014a41201007387 */ /* 0x000fe20000100800 */
[----:B------:R-:W-:-:S03]  /*3c710*/  IADD3 R10, P3, PT, R10, R164, RZ ;  /* 0x000000a40a0a7210 */ /* 0x000fc60007f7e0ff */
[----:B------:R-:W-:Y:S01]  /*3c720*/  STL [R1+0x1488], R17 ;  /* 0x0014881101007387 */ /* 0x000fe20000100800 */
[----:B------:R-:W-:-:S03]  /*3c730*/  IMAD.X R13, R13, 0x1, R160, P5 ;  /* 0x000000010d0d7824 */ /* 0x000fc600028e06a0 */
[----:B------:R-:W-:Y:S01]  /*3c740*/  STL [R1+0x149c], R16 ;  /* 0x00149c1001007387 */ /* 0x000fe20000100800 */
[----:B------:R-:W-:-:S03]  /*3c750*/  IMAD.X R12, R12, 0x1, R160, P6 ;  /* 0x000000010c0c7824 */ /* 0x000fc600030e06a0 */
[----:B------:R0:W-:Y:S01]  /*3c760*/  STL [R1+0x1478], R10 ;  /* 0x0014780a01007387 */ /* 0x0001e20000100800 */
[----:B------:R-:W-:-:S03]  /*3c770*/  IMAD.X R9, R9, 0x1, R160, P1 ;  /* 0x0000000109097824 */ /* 0x000fc600008e06a0 */
[----:B------:R-:W-:Y:S01]  /*3c780*/  STL [R1+0x1480], R14 ;  /* 0x0014800e01007387 */ /* 0x000fe20000100800 */
[----:B------:R-:W-:-:S03]  /*3c790*/  PRMT R7, RZ, 0x7610, R7 ;  /* 0x00007610ff077816 */ /* 0x000fc60000000007 */
[----:B------:R1:W-:Y:S04]  /*3c7a0*/  STL [R1+0x1494], R11 ;  /* 0x0014940b01007387 */ /* 0x0003e80000100800 */
[----:B------:R3:W-:Y:S04]  /*3c7b0*/  STL [R1+0x148c], R13 ;  /* 0x00148c0d01007387 */ /* 0x0007e80000100800 */
[----:B------:R3:W-:Y:S01]  /*3c7c0*/  STL [R1+0x1484], R12 ;  /* 0x0014840c01007387 */ /* 0x0007e20000100800 */
[----:B----4-:R-:W-:-:S03]  /*3c7d0*/  IADD3 R8, P1, PT, R8, R164, RZ ;  /* 0x000000a408087210 */ /* 0x010fc60007f3e0ff */
[----:B------:R3:W-:Y:S01]  /*3c7e0*/  STL [R1+0x147c], R9 ;  /* 0x00147c0901007387 */ /* 0x0007e20000100800 */
[----:B------:R-:W-:-:S03]  /*3c7f0*/  IMAD.X R6, R6, 0x1, R160, P3 ;  /* 0x0000000106067824 */ /* 0x000fc600018e06a0 */
[----:B------:R3:W-:Y:S04]  /*3c800*/  STL [R1+0x1470], R8 ;  /* 0x0014700801007387 */ /* 0x0007e80000100800 */
[----:B------:R3:W-:Y:S01]  /*3c810*/  STL.S16 [R1+0xa0], R7 ;  /* 0x0000a00701007387 */ /* 0x0007e20000100600 */
[----:B------:R-:W-:-:S04]  /*3c820*/  SHF.R.U32.HI R81, RZ, 0x6, R15 ;  /* 0x00000006ff517819 */ /* 0x000fc8000001160f */
[C---:B0-----:R-:W-:Y:S02]  /*3c830*/  SGXT.U32 R10, R81.reuse, 0x1 ;  /* 0x00000001510a781a */ /* 0x041fe40000000000 */
[----:B-1----:R-:W-:Y:S02]  /*3c840*/  SGXT.U32 R11, R81, 0x1 ;  /* 0x00000001510b781a */ /* 0x002fe40000000000 */
[----:B------:R-:W-:Y:S02]  /*3c850*/  LOP3.LUT R10, R10, 0x4, RZ, 0xfc, !PT ;  /* 0x000000040a0a7812 */ /* 0x000fe400078efcff */
[----:B------:R-:W-:Y:S02]  /*3c860*/  LOP3.LUT R11, R11, 0x2, RZ, 0xfc, !PT ;  /* 0x000000020b0b7812 */ /* 0x000fe400078efcff */
[----:B------:R-:W-:Y:S02]  /*3c870*/  ISETP.GE.AND P5, PT, R10, UR5, PT ;  /* 0x000000050a007c0c */ /* 0x000fe4000bfa6270 */
[----:B------:R-:W-:Y:S01]  /*3c880*/  ISETP.GE.AND P6, PT, R11, UR5, PT ;  /* 0x000000050b007c0c */ /* 0x000fe2000bfc6270 */
[----:B--2---:R-:W-:-:S05]  /*3c890*/  IMAD.X R5, R5, 0x1, R160, P1 ;  /* 0x0000000105057824 */ /* 0x004fca00008e06a0 */
[----:B------:R3:W-:Y:S04]  /*3c8a0*/  STL [R1+0x146c], R5 ;  /* 0x00146c0501007387 */ /* 0x0007e80000100800 */
[----:B------:R3:W-:Y:S01]  /*3c8b0*/  STL [R1+0x1474], R6 ;  /* 0x0014740601007387 */ /* 0x0007e20000100800 */
[----:B------:R-:W-:Y:S05]  /*3c8c0*/  @!P4 BRA `(.L_x_8) ;  /* 0x0000028000bcc947 */ /* 0x000fea0003800000 */
.L_x_16:
[----:B---3--:R-:W2:Y:S04]  /*3c8d0*/  LDL R5, [R1+0x1470] ;  /* 0x0014700001057983 */ /* 0x008ea80000100800 */
[----:B------:R-:W3:Y:S04]  /*3c8e0*/  LDL R9, [R1+0x146c] ;  /* 0x00146c0001097983 */ /* 0x000ee80000100800 */
[----:B------:R0:W-:Y:S04]  /*3c8f0*/  STL [R1+0x35d8], R132 ;  /* 0x0035d88401007387 */ /* 0x0001e80000100800 */
[----:B------:R-:W4:Y:S04]  /*3c900*/  LDL R21, [R1+0x1474] ;  /* 0x0014740001157983 */ /* 0x000f280000100800 */
[----:B------:R-:W4:Y:S04]  /*3c910*/  LDL R19, [R1+0x1478] ;  /* 0x0014780001137983 */ /* 0x000f280000100800 */
[----:B0-----:R-:W4:Y:S04]  /*3c920*/  LDL R132, [R1+0xa0] ;  /* 0x0000a00001847983 */ /* 0x001f280000100800 */
[----:B------:R-:W-:Y:S04]  /*3c930*/  STL [R1+0x35d4], R133 ;  /* 0x0035d48501007387 */ /* 0x000fe80000100800 */
[----:B------:R-:W4:Y:S04]  /*3c940*/  LDL R20, [R1+0x147c] ;  /* 0x00147c0001147983 */ /* 0x000f280000100800 */
[----:B------:R-:W4:Y:S04]  /*3c950*/  LDL R18, [R1+0x1480] ;  /* 0x0014800001127983 */ /* 0x000f280000100800 */
        /* <DEDUP_REMOVED lines=27> */
[----:B------:R0:W-:Y:S04]  /*3cb10*/  STL [R1+0x333c], R3 ;  /* 0x00333c0301007387 */ /* 0x0001e80000100800 */
[----:B------:R-:W-:Y:S04]  /*3cb20*/  STL [R1+0x330c], R2 ;  /* 0x00330c0201007387 */ /* 0x000fe80000100800 */
[----:B------:R-:W-:Y:S04]  /*3cb30*/  STL [R1+0x200c], R164 ;  /* 0x00200ca401007387 */ /* 0x000fe80000100800 */
[----:B------:R-:W-:Y:S04]  /*3cb40*/  STL [R1+0x2008], R160 ;  /* 0x002008a001007387 */ /* 0x000fe80000100800 */
[----:B------:R-:W-:Y:S04]  /*3cb50*/  STL.64 [R1+0x3388], R160 ;  /* 0x003388a001007387 */ /* 0x000fe80000100a00 */
[----:B-----5:R-:W-:Y:S04]  /*3cb60*/  STL [R1+0x2004], R0 ;  /* 0x0020040001007387 */ /* 0x020fe80000100800 */
        /* <DEDUP_REMOVED lines=14> */
[----:B--2---:R-:W-:-:S02]  /*3cc50*/  @!P0 IMAD.MOV.U32 R4, RZ, RZ, R5 ;  /* 0x000000ffff048224 */ /* 0x004fc400078e0005 */
[----:B---3--:R-:W-:-:S05]  /*3cc60*/  @!P0 IMAD.MOV.U32 R5, RZ, RZ, R9 ;  /* 0x000000ffff058224 */ /* 0x008fca00078e0009 */
[----:B----4-:R1:W2:Y:S04]  /*3cc70*/  @!P0 LDG.E.U16 R132, desc[UR10][R4.64] ;  /* 0x0000000a04848981 */ /* 0x0102a8000c1e1500 */
        /* <DEDUP_REMOVED lines=160> */
[----:B------:R-:W3:Y:S04]  /*3d680*/  LDL R9, [R1+0x1484] ;  /* 0x0014840001097983 */ /* 0x000ee80000100800 */
[----:B0-----:R-:W4:Y:S01]  /*3d690*/  LDL R3, [R1+0x1488] ;  /* 0x0014880001037983 */ /* 0x001f220000100800 */
[----:B------:R-:W-:Y:S01]  /*3d6a0*/  PRMT R133, RZ, 0x7610, R133 ;  /* 0x00007610ff857816 */ /* 0x000fe20000000085 */
[----:B-1----:R-:W-:-:S02]  /*3d6b0*/  @!P6 IMAD.MOV.U32 R4, RZ, RZ, R19 ;  /* 0x000000ffff04e224 */ /* 0x002fc400078e0013 */
[----:B--2---:R0:W-:Y:S01]  /*3d6c0*/  @!P0 STL [R1+0xa0], R132 ;  /* 0x0000a08401008387 */ /* 0x0041e20000100800 */
[----:B------:R-:W-:Y:S01]  /*3d6d0*/  @!P6 IMAD.MOV.U32 R5, RZ, RZ, R21 ;  /* 0x000000ffff05e224 */ /* 0x000fe200078e0015 */
[----:B------:R-:W-:-:S04]  /*3d6e0*/  PRMT R134, RZ, 0x7610, R134 ;  /* 0x00007610ff867816 */ /* 0x000fc80000000086 */
[----:B------:R1:W2:Y:S04]  /*3d6f0*/  @!P6 LDG.E.U16 R133, desc[UR10][R4.64] ;  /* 0x0000000a0485e981 */ /* 0x0002a8000c1e1500 */
[----:B0-----:R-:W2:Y:S04]  /*3d700*/  LDL.LU R132, [R1+0x35d8] ;  /* 0x0035d80001847983 */ /* 0x001ea80000300800 */
[----:B------:R-:W2:Y:S04]  /*3d710*/  LDL R21, [R1+0x148c] ;  /* 0x00148c0001157983 */ /* 0x000ea80000100800 */
[----:B------:R-:W2:Y:S01]  /*3d720*/  LDL R19, [R1+0x1490] ;  /* 0x0014900001137983 */ /* 0x000ea20000100800 */
[----:B-1----:R-:W-:-:S02]  /*3d730*/  @!P5 IMAD.MOV.U32 R4, RZ, RZ, R18 ;  /* 0x000000ffff04d224 */ /* 0x002fc400078e0012 */
[----:B------:R-:W-:-:S05]  /*3d740*/  @!P5 IMAD.MOV.U32 R5, RZ, RZ, R20 ;  /* 0x000000ffff05d224 */ /* 0x000fca00078e0014 */
[----:B------:R3:W2:Y:S01]  /*3d750*/  @!P5 LDG.E.U16 R134, desc[UR10][R4.64] ;  /* 0x0000000a0486d981 */ /* 0x0006a2000c1e1500 */
[----:B------:R-:W0:Y:S01]  /*3d760*/  S2R R22, SR_TID.X ;  /* 0x0000000000167919 */ /* 0x000e220000002100 */
[----:B------:R-:W-:Y:S02]  /*3d770*/  PRMT R135, RZ, 0x7610, R135 ;  /* 0x00007610ff877816 */ /* 0x000fe40000000087 */
[----:B0-----:R-:W-:-:S04]  /*3d780*/  SHF.R.U32.HI R22, RZ, 0x6, R22 ;  /* 0x00000006ff167819 */ /* 0x001fc80000011616 */
[----:B------:R-:W-:-:S04]  /*3d790*/  SGXT.U32 R23, R22, 0x1 ;  /* 0x000000011617781a */ /* 0x000fc80000000000 */
[----:B------:R-:W-:-:S04]  /*3d7a0*/  LOP3.LUT R23, R23, 0x6, RZ, 0xfc, !PT ;  /* 0x0000000617177812 */ /* 0x000fc800078efcff */
[----:B------:R-:W-:Y:S01]  /*3d7b0*/  ISETP.GE.AND P1, PT, R23, UR5, PT ;  /* 0x0000000517007c0c */ /* 0x000fe2000bf26270 */
[----:B------:R-:W0:Y:S01]  /*3d7c0*/  S2R R22, SR_TID.X ;  /* 0x0000000000167919 */ /* 0x000e220000002100 */
[----:B------:R-:W-:Y:S02]  /*3d7d0*/  PRMT R136, RZ, 0x7610, R136 ;  /* 0x00007610ff887816 */ /* 0x000fe40000000088 */
[----:B0-----:R-:W-:-:S04]  /*3d7e0*/  SHF.R.U32.HI R22, RZ, 0x6, R22 ;  /* 0x00000006ff167819 */ /* 0x001fc80000011616 */
[----:B------:R-:W-:-:S04]  /*3d7f0*/  SGXT.U32 R23, R22, 0x1 ;  /* 0x000000011617781a */ /* 0x000fc80000000000 */
[----:B------:R-:W-:-:S04]  /*3d800*/  LOP3.LUT R23, R23, 0x8, RZ, 0xfc, !PT ;  /* 0x0000000817177812 */ /* 0x000fc800078efcff */
[----:B------:R-:W-:Y:S01]  /*3d810*/  ISETP.GE.AND P0, PT, R23, UR5, PT ;  /* 0x0000000517007c0c */ /* 0x000fe2000bf06270 */
[----:B---3--:R-:W-:Y:S02]  /*3d820*/  @!P1 IMAD.MOV.U32 R5, RZ, RZ, R9 ;  /* 0x000000ffff059224 */ /* 0x008fe400078e0009 */
[----:B----4-:R-:W-:-:S05]  /*3d830*/  @!P1 IMAD.MOV.U32 R4, RZ, RZ, R3 ;  /* 0x000000ffff049224 */ /* 0x010fca00078e0003 */
[----:B------:R0:W3:Y:S04]  /*3d840*/  @!P1 LDG.E.U16 R135, desc[UR10][R4.64] ;  /* 0x0000000a04879981 */ /* 0x0000e8000c1e1500 */
[----:B--2---:R1:W-:Y:S01]  /*3d850*/  STL [R1+0x9c], R133 ;  /* 0x00009c8501007387 */ /* 0x0043e20000100800 */
[----:B0-----:R-:W-:-:S03]  /*3d860*/  @!P0 IMAD.MOV.U32 R5, RZ, RZ, R21 ;  /* 0x000000ffff058224 */ /* 0x001fc600078e0015 */
[----:B-1----:R-:W2:Y:S01]  /*3d870*/  LDL.LU R133, [R1+0x35d4] ;  /* 0x0035d40001857983 */ /* 0x002ea20000300800 */
[----:B------:R-:W-:-:S03]  /*3d880*/  @!P0 IMAD.MOV.U32 R4, RZ, RZ, R19 ;  /* 0x000000ffff048224 */ /* 0x000fc600078e0013 */
[----:B------:R-:W4:Y:S04]  /*3d890*/  LDL R20, [R1+0x1494] ;  /* 0x0014940001147983 */ /* 0x000f280000100800 */
[----:B------:R4:W2:Y:S04]  /*3d8a0*/  @!P0 LDG.E.U16 R136, desc[UR10][R4.64] ;  /* 0x0000000a04888981 */ /* 0x0008a8000c1e1500 */
[----:B------:R-:W2:Y:S04]  /*3d8b0*/  LDL R18, [R1+0x1498] ;  /* 0x0014980001127983 */ /* 0x000ea80000100800 */
[----:B------:R0:W-:Y:S04]  /*3d8c0*/  STL [R1+0x98], R134 ;  /* 0x0000988601007387 */ /* 0x0001e80000100800 */
[----:B0-----:R-:W2:Y:S04]  /*3d8d0*/  LDL.LU R134, [R1+0x35d0] ;  /* 0x0035d00001867983 */ /* 0x001ea80000300800 */
[----:B------:R-:W2:Y:S04]  /*3d8e0*/  LDL R9, [R1+0x149c] ;  /* 0x00149c0001097983 */ /* 0x000ea80000100800 */
[----:B------:R-:W2:Y:S01]  /*3d8f0*/  LDL R3, [R1+0x14a0] ;  /* 0x0014a00001037983 */ /* 0x000ea20000100800 */
[----:B------:R-:W0:Y:S02]  /*3d900*/  S2R R22, SR_TID.X ;  /* 0x0000000000167919 */ /* 0x000e240000002100 */
[----:B0-----:R-:W-:-:S04]  /*3d910*/  SHF.R.U32.HI R22, RZ, 0x6, R22 ;  /* 0x00000006ff167819 */ /* 0x001fc80000011616 */
[----:B------:R-:W-:Y:S02]  /*3d920*/  SGXT.U32 R23, R22, 0x1 ;  /* 0x000000011617781a */ /* 0x000fe40000000000 */
[----:B------:R-:W0:Y:S02]  /*3d930*/  S2R R22, SR_TID.X ;  /* 0x0000000000167919 */ /* 0x000e240000002100 */
[----:B------:R-:W-:-:S04]  /*3d940*/  LOP3.LUT R23, R23, 0xa, RZ, 0xfc, !PT ;  /* 0x0000000a17177812 */ /* 0x000fc800078efcff */
[----:B------:R-:W-:Y:S02]  /*3d950*/  ISETP.GE.AND P3, PT, R23, UR5, PT ;  /* 0x0000000517007c0c */ /* 0x000fe4000bf66270 */
[----:B------:R-:W-:Y:S02]  /*3d960*/  PRMT R137, RZ, 0x7610, R137 ;  /* 0x00007610ff897816 */ /* 0x000fe40000000089 */
[----:B0-----:R-:W-:-:S04]  /*3d970*/  SHF.R.U32.HI R22, RZ, 0x6, R22 ;  /* 0x00000006ff167819 */ /* 0x001fc80000011616 */
[----:B------:R-:W-:-:S04]  /*3d980*/  SGXT.U32 R23, R22, 0x1 ;  /* 0x000000011617781a */ /* 0x000fc80000000000 */
[----:B------:R-:W-:-:S04]  /*3d990*/  LOP3.LUT R23, R23, 0xc, RZ, 0xfc, !PT ;  /* 0x0000000c17177812 */ /* 0x000fc800078efcff */
[----:B------:R-:W-:Y:S02]  /*3d9a0*/  ISETP.GE.AND P4, PT, R23, UR5, PT ;  /* 0x0000000517007c0c */ /* 0x000fe4000bf86270 */
[----:B------:R-:W-:Y:S01]  /*3d9b0*/  PRMT R138, RZ, 0x7610, R138 ;  /* 0x00007610ff8a7816 */ /* 0x000fe2000000008a */
[----:B---3--:R0:W-:Y:S04]  /*3d9c0*/  STL [R1+0x94], R135 ;  /* 0x0000948701007387 */ /* 0x0081e80000100800 */
[----:B0-----:R-:W3:Y:S04]  /*3d9d0*/  LDL.LU R135, [R1+0x35cc] ;  /* 0x0035cc0001877983 */ /* 0x001ee80000300800 */
[----:B------:R-:W3:Y:S04]  /*3d9e0*/  LDL R21, [R1+0x14a4] ;  /* 0x0014a40001157983 */ /* 0x000ee80000100800 */
[----:B------:R-:W3:Y:S01]  /*3d9f0*/  LDL R19, [R1+0x14a8] ;  /* 0x0014a80001137983 */ /* 0x000ee20000100800 */
[----:B----4-:R-:W-:-:S03]  /*3da00*/  @!P3 IMAD.MOV.U32 R5, RZ, RZ, R20 ;  /* 0x000000ffff05b224 */ /* 0x010fc600078e0014 */
[----:B--2---:R0:W-:Y:S01]  /*3da10*/  STL [R1+0x90], R136 ;  /* 0x0000908801007387 */ /* 0x0041e20000100800 */
[----:B------:R-:W-:-:S05]  /*3da20*/  @!P3 IMAD.MOV.U32 R4, RZ, RZ, R18 ;  /* 0x000000ffff04b224 */ /* 0x000fca00078e0012 */
[----:B------:R1:W2:Y:S04]  /*3da30*/  @!P3 LDG.E.U16 R137, desc[UR10][R4.64] ;  /* 0x0000000a0489b981 */ /* 0x0002a8000c1e1500 */
[----:B0-----:R-:W4:Y:S04]  /*3da40*/  LDL.LU R136, [R1+0x35c8] ;  /* 0x0035c80001887983 */ /* 0x001f280000300800 */
[----:B------:R-:W4:Y:S04]  /*3da50*/  LDL R20, [R1+0x14ac] ;  /* 0x0014ac0001147983 */ /* 0x000f280000100800 */
[----:B------:R-:W4:Y:S01]  /*3da60*/  LDL R18, [R1+0x14b0] ;  /* 0x0014b00001127983 */ /* 0x000f220000100800 */
[----:B-1----:R-:W-:-:S02]  /*3da70*/  @!P4 IMAD.MOV.U32 R5, RZ, RZ, R9 ;  /* 0x000000ffff05c224 */ /* 0x002fc400078e0009 */
[----:B------:R-:W-:-:S05]  /*3da80*/  @!P4 IMAD.MOV.U32 R4, RZ, RZ, R3 ;  /* 0x000000ffff04c224 */ /* 0x000fca00078e0003 */
[----:B------:R3:W4:Y:S01]  /*3da90*/  @!P4 LDG.E.U16 R138, desc[UR10][R4.64] ;  /* 0x0000000a048ac981 */ /* 0x000722000c1e1500 */
        /* <DEDUP_REMOVED lines=13> */
[----:B------:R-:W-:-:S05]  /*3db70*/  @!P1 IMAD.MOV.U32 R4, RZ, RZ, R19 ;  /* 0x000000ffff049224 */ /* 0x000fca00078e0013 */
[----:B------:R4:W3:Y:S04]  /*3db80*/  @!P1 LDG.E.U16 R139, desc[UR10][R4.64] ;  /* 0x0000000a048b9981 */ /* 0x0008e8000c1e1500 */
[----:B--2---:R0:W-:Y:S01]  /*3db90*/  STL [R1+0x8c], R137 ;  /* 0x00008c8901007387 */ /* 0x0041e20000100800 */
[----:B----4-:R-:W-:-:S03]  /*3dba0*/  @!P0 IMAD.MOV.U32 R5, RZ, RZ, R20 ;  /* 0x000000ffff058224 */ /* 0x010fc600078e0014 */
[----:B0-----:R-:W2:Y:S01]  /*3dbb0*/  LDL.LU R137, [R1+0x35c4] ;  /* 0x0035c40001897983 */ /* 0x001ea20000300800 */
        /* <DEDUP_REMOVED lines=278> */
[----:B------:R-:W-:Y:S01]  /*3ed20*/  ISETP.GE.AND P4, PT, R23, UR5, PT ;  /* 0x0000000517007c0c */ /* 0x000fe2000bf86270 */
        /* <DEDUP_REMOVED lines=9> */
[----:B------:R-:W2:Y:S04]  /*3edc0*/  LDL R20, [R1+0x156c] ;  /* 0x00156c0001147983 */ /* 0x000ea80000100800 */
[----:B------:R-:W4:Y:S01]  /*3edd0*/  LDL R18, [R1+0x1570] ;  /* 0x0015700001127983 */ /* 0x000f220000100800 */
[----:B-1----:R-:W-:-:S03]  /*3ede0*/  @!P4 IMAD.MOV.U32 R5, RZ, RZ, R9 ;  /* 0x000000ffff05c224 */ /* 0x002fc600078e0009 */
[----:B------:R-:W4:Y:S01]  /*3edf0*/  LDL R9, [R1+0x1574] ;  /* 0x0015740001097983 */ /* 0x000f220000100800 */
[----:B------:R-:W-:-:S03]  /*3ee00*/  @!P4 IMAD.MOV.U32 R4, RZ, RZ, R3 ;  /* 0x000000ffff04c224 */ /* 0x000fc600078e0003 */
[----:B------:R-:W4:Y:S01]  /*3ee10*/  LDL R3, [R1+0x1578] ;  /* 0x0015780001037983 */ /* 0x000f220000100800 */
[----:B------:R-:W0:Y:S01]  /*3ee20*/  S2R R22, SR_TID.X ;  /* 0x0000000000167919 */ /* 0x000e220000002100 */
[----:B------:R-:W-:-:S06]  /*3ee30*/  PRMT R160, RZ, 0x7610, R160 ;  /* 0x00007610ffa07816 */ /* 0x000fcc00000000a0 */
[----:B------:R3:W4:Y:S01]  /*3ee40*/  @!P4 LDG.E.U16 R160, desc[UR10][R4.64] ;  /* 0x0000000a04a0c981 */ /* 0x000722000c1e1500 */
[----:B0-----:R-:W-:-:S04]  /*3ee50*/  SHF.R.U32.HI R22, RZ, 0x6, R22 ;  /* 0x00000006ff167819 */ /* 0x001fc80000011616 */
[----:B------:R-:W-:Y:S02]  /*3ee60*/  SGXT.U32 R23, R22, 0x1 ;  /* 0x000000011617781a */ /* 0x000fe40000000000 */
[----:B------:R-:W0:Y:S02]  /*3ee70*/  S2R R22, SR_TID.X ;  /* 0x0000000000167919 */ /* 0x000e240000002100 */
[----:B------:R-:W-:-:S04]  /*3ee80*/  LOP3.LUT R23, R23, 0x3e, RZ, 0xfc, !PT ;  /* 0x0000003e17177812 */ /* 0x000fc800078efcff */
[----:B------:R-:W-:Y:S02]  /*3ee90*/  ISETP.GE.AND P1, PT, R23, UR5, PT ;  /* 0x0000000517007c0c */ /* 0x000fe4000bf26270 */
[----:B0-----:R-:W-:-:S04]  /*3eea0*/  SHF.R.U32.HI R22, RZ, 0x6, R22 ;  /* 0x00000006ff167819 */ /* 0x001fc80000011616 */
[----:B------:R-:W-:Y:S02]  /*3eeb0*/  SGXT.U32 R23, R22, 0x1 ;  /* 0x000000011617781a */ /* 0x000fe40000000000 */
[----:B------:R-:W0:Y:S02]  /*3eec0*/  S2R R22, SR_TID.X ;  /* 0x0000000000167919 */ /* 0x000e240000002100 */
[----:B------:R-:W-:-:S04]  /*3eed0*/  LOP3.LUT R23, R23, 0x40, RZ, 0xfc, !PT ;  /* 0x0000004017177812 */ /* 0x000fc800078efcff */
[----:B------:R-:W-:Y:S02]  /*3eee0*/  ISETP.GE.AND P0, PT, R23, UR5, PT ;  /* 0x0000000517007c0c */ /* 0x000fe4000bf06270 */
[----:B------:R-:W-:Y:S02]  /*3eef0*/  PRMT R79, RZ, 0x7610, R79 ;  /* 0x00007610ff4f7816 */ /* 0x000fe4000000004f */
[----:B------:R-:W-:Y:S02]  /*3ef00*/  PRMT R78, RZ, 0x7610, R78 ;  /* 0x00007610ff4e7816 */ /* 0x000fe4000000004e */
[----:B0-----:R-:W-:-:S04]  /*3ef10*/  SHF.R.U32.HI R22, RZ, 0x6, R22 ;  /* 0x00000006ff167819 */ /* 0x001fc80000011616 */
[----:B------:R-:W-:-:S04]  /*3ef20*/  SGXT.U32 R23, R22, 0x1 ;  /* 0x000000011617781a */ /* 0x000fc80000000000 */
[----:B------:R-:W-:-:S04]  /*3ef30*/  LOP3.LUT R23, R23, 0x42, RZ, 0xfc, !PT ;  /* 0x0000004217177812 */ /* 0x000fc800078efcff */
[----:B------:R-:W-:Y:S01]  /*3ef40*/  ISETP.GE.AND P3, PT, R23, UR5, PT ;  /* 0x0000000517007c0c */ /* 0x000fe2000bf66270 */
[----:B---3--:R-:W-:Y:S02]  /*3ef50*/  @!P1 IMAD.MOV.U32 R5, RZ, RZ, R21 ;  /* 0x000000ffff059224 */ /* 0x008fe400078e0015 */
[----:B------:R-:W3:Y:S01]  /*3ef60*/  LDL R21, [R1+0x157c] ;  /* 0x00157c0001157983 */ /* 0x000ee20000100800 */
[----:B------:R-:W-:-:S03]  /*3ef70*/  @!P1 IMAD.MOV.U32 R4, RZ, RZ, R19 ;  /* 0x000000ffff049224 */ /* 0x000fc600078e0013 */
[----:B------:R-:W3:Y:S04]  /*3ef80*/  LDL R19, [R1+0x1580] ;  /* 0x0015800001137983 */ /* 0x000ee80000100800 */
[----:B------:R2:W3:Y:S02]  /*3ef90*/  @!P1 LDG.E.U16 R79, desc[UR10][R4.64] ;  /* 0x0000000a044f9981 */ /* 0x0004e4000c1e1500 */
[----:B--2---:R-:W-:Y:S02]  /*3efa0*/  @!P0 IMAD.MOV.U32 R5, RZ, RZ, R20 ;  /* 0x000000ffff058224 */ /* 0x004fe400078e0014 */
[----:B------:R-:W2:Y:S01]  /*3efb0*/  LDL R20, [R1+0x1584] ;  /* 0x0015840001147983 */ /* 0x000ea20000100800 */
[----:B----4-:R-:W-:-:S03]  /*3efc0*/  @!P0 IMAD.MOV.U32 R4, RZ, RZ, R18 ;  /* 0x000000ffff048224 */ /* 0x010fc600078e0012 */
[----:B------:R-:W4:Y:S04]  /*3efd0*/  LDL R18, [R1+0x1588] ;  /* 0x0015880001127983 */ /* 0x000f280000100800 */
[----:B------:R0:W4:Y:S04]  /*3efe0*/  @!P0 LDG.E.U16 R78, desc[UR10][R4.64] ;  /* 0x0000000a044e8981 */ /* 0x000128000c1e1500 */
[----:B------:R-:W-:Y:S01]  /*3eff0*/  STL [R1+0x2c], R161 ;  /* 0x00002ca101007387 */ /* 0x000fe20000100800 */
[----:B0-----:R-:W-:Y:S02]  /*3f000*/  @!P3 IMAD.MOV.U32 R4, RZ, RZ, R3 ;  /* 0x000000ffff04b224 */ /* 0x001fe400078e0003 */
[----:B------:R-:W-:Y:S01]  /*3f010*/  @!P3 IMAD.MOV.U32 R5, RZ, RZ, R9 ;  /* 0x000000ffff05b224 */ /* 0x000fe200078e0009 */
[----:B------:R-:W4:Y:S04]  /*3f020*/  LDL R3, [R1+0x1590] ;  /* 0x0015900001037983 */ /* 0x000f280000100800 */
[----:B------:R-:W4:Y:S01]  /*3f030*/  LDL R9, [R1+0x158c] ;  /* 0x00158c0001097983 */ /* 0x000f220000100800 */
[----:B------:R-:W0:Y:S01]  /*3f040*/  S2R R22, SR_TID.X ;  /* 0x0000000000167919 */ /* 0x000e220000002100 */
[----:B------:R-:W-:-:S02]  /*3f050*/  PRMT R49, RZ, 0x7610, R49 ;  /* 0x00007610ff317816 */ /* 0x000fc40000000031 */
[----:B------:R-:W-:Y:S04]  /*3f060*/  STL [R1+0x28], R160 ;  /* 0x000028a001007387 */ /* 0x000fe80000100800 */
        /* <DEDUP_REMOVED lines=21> */
[----:B------:R2:W3:Y:S04]  /*3f1c0*/  @!P4 LDG.E.U16 R48, desc[UR10][R4.64] ;  /* 0x0000000a0430c981 */ /* 0x0004e8000c1e1500 */
[----:B------:R-:W-:Y:S01]  /*3f1d0*/  STL [R1+0x24], R79 ;  /* 0x0000244f01007387 */ /* 0x000fe20000100800 */
[----:B--2---:R-:W-:-:S03]  /*3f1e0*/  @!P1 IMAD.MOV.U32 R5, RZ, RZ, R20 ;  /* 0x000000ffff059224 */ /* 0x004fc600078e0014 */
[----:B------:R-:W2:Y:S01]  /*3f1f0*/  LDL R20, [R1+0x159c] ;  /* 0x00159c0001147983 */ /* 0x000ea20000100800 */
[----:B----4-:R-:W-:-:S03]  /*3f200*/  @!P1 IMAD.MOV.U32 R4, RZ, RZ, R18 ;  /* 0x000000ffff049224 */ /* 0x010fc600078e0012 */
[----:B------:R-:W4:Y:S04]  /*3f210*/  LDL R18, [R1+0x15a0] ;  /* 0x0015a00001127983 */ /* 0x000f280000100800 */
[----:B------:R0:W4:Y:S04]  /*3f220*/  @!P1 LDG.E.U16 R31, desc[UR10][R4.64] ;  /* 0x0000000a041f9981 */ /* 0x000128000c1e1500 */
[----:B------:R-:W-:Y:S01]  /*3f230*/  STL [R1+0x20], R78 ;  /* 0x0000204e01007387 */ /* 0x000fe20000100800 */
[----:B0-----:R-:W-:-:S03]  /*3f240*/  @!P0 IMAD.MOV.U32 R4, RZ, RZ, R3 ;  /* 0x000000ffff048224 */ /* 0x001fc600078e0003 */
[----:B------:R-:W4:Y:S01]  /*3f250*/  LDL R3, [R1+0x15a8] ;  /* 0x0015a80001037983 */ /* 0x000f220000100800 */
[----:B------:R-:W-:-:S03]  /*3f260*/  @!P0 IMAD.MOV.U32 R5, RZ, RZ, R9 ;  /* 0x000000ffff058224 */ /* 0x000fc600078e0009 */
[----:B------:R-:W4:Y:S01]  /*3f270*/  LDL R9, [R1+0x15a4] ;  /* 0x0015a40001097983 */ /* 0x000f220000100800 */
[----:B------:R-:W0:Y:S01]  /*3f280*/  S2R R22, SR_TID.X ;  /* 0x0000000000167919 */ /* 0x000e220000002100 */
[----:B------:R-:W-:Y:S02]  /*3f290*/  PRMT R30, RZ, 0x7610, R30 ;  /* 0x00007610ff1e7816 */ /* 0x000fe4000000001e */
[----:B------:R-:W-:-:S04]  /*3f2a0*/  PRMT R8, RZ, 0x7610, R8 ;  /* 0x00007610ff087816 */ /* 0x000fc80000000008 */
        /* <DEDUP_REMOVED lines=17> */
[----:B------:R-:W-:Y:S01]  /*3f3c0*/  STL [R1+0x1c], R49 ;  /* 0x00001c3101007387 */ /* 0x000fe20000100800 */
[----:B---3--:R-:W-:Y:S02]  /*3f3d0*/  @!P3 IMAD.MOV.U32 R5, RZ, RZ, R21 ;  /* 0x000000ffff05b224 */ /* 0x008fe400078e0015 */
[----:B------:R-:W-:Y:S01]  /*3f3e0*/  @!P3 IMAD.MOV.U32 R4, RZ, RZ, R19 ;  /* 0x000000ffff04b224 */ /* 0x000fe200078e0013 */
[----:B------:R-:W0:Y:S04]  /*3f3f0*/  S2R R22, SR_TID.X ;  /* 0x0000000000167919 */ /* 0x000e280000002100 */
[----:B------:R2:W3:Y:S04]  /*3f400*/  @!P3 LDG.E.U16 R8, desc[UR10][R4.64] ;  /* 0x0000000a0408b981 */ /* 0x0004e8000c1e1500 */
[----:B------:R-:W3:Y:S04]  /*3f410*/  LDL R19, [R1+0x15b0] ;  /* 0x0015b00001137983 */ /* 0x000ee80000100800 */
[----:B------:R-:W3:Y:S01]  /*3f420*/  LDL R21, [R1+0x15ac] ;  /* 0x0015ac0001157983 */ /* 0x000ee20000100800 */
[----:B--2---:R-:W-:-:S02]  /*3f430*/  @!P4 IMAD.MOV.U32 R5, RZ, RZ, R20 ;  /* 0x000000ffff05c224 */ /* 0x004fc400078e0014 */
[----:B----4-:R-:W-:-:S05]  /*3f440*/  @!P4 IMAD.MOV.U32 R4, RZ, RZ, R18 ;  /* 0x000000ffff04c224 */ /* 0x010fca00078e0012 */
[----:B------:R1:W2:Y:S02]  /*3f450*/  @!P4 LDG.E.U16 R0, desc[UR10][R4.64] ;  /* 0x0000000a0400c981 */ /* 0x0002a4000c1e1500 */
[----:B-1----:R-:W-:Y:S02]  /*3f460*/  @!P1 IMAD.MOV.U32 R4, RZ, RZ, R3 ;  /* 0x000000ffff049224 */ /* 0x002fe400078e0003 */
[----:B------:R-:W-:-:S05]  /*3f470*/  @!P1 IMAD.MOV.U32 R5, RZ, RZ, R9 ;  /* 0x000000ffff059224 */ /* 0x000fca00078e0009 */
[----:B------:R1:W4:Y:S01]  /*3f480*/  @!P1 LDG.E.U16 R2, desc[UR10][R4.64] ;  /* 0x0000000a04029981 */ /* 0x000322000c1e1500 */
[----:B0-----:R-:W-:-:S04]  /*3f490*/  SHF.R.U32.HI R22, RZ, 0x6, R22 ;  /* 0x00000006ff167819 */ /* 0x001fc80000011616 */
[----:B------:R-:W-:Y:S02]  /*3f4a0*/  SGXT.U32 R23, R22, 0x1 ;  /* 0x000000011617781a */ /* 0x000fe40000000000 */
[----:B------:R-:W0:Y:S02]  /*3f4b0*/  S2R R22, SR_TID.X ;  /* 0x0000000000167919 */ /* 0x000e240000002100 */
[----:B0-----:R-:W-:-:S04]  /*3f4c0*/  SHF.R.U32.HI R22, RZ, 0x6, R22 ;  /* 0x00000006ff167819 */ /* 0x001fc80000011616 */
[----:B------:R-:W-:-:S04]  /*3f4d0*/  SGXT.U32 R22, R22, 0x1 ;  /* 0x000000011616781a */ /* 0x000fc80000000000 */
[----:B------:R-:W-:-:S04]  /*3f4e0*/  LOP3.LUT R22, R22, 0x52, RZ, 0xfc, !PT ;  /* 0x0000005216167812 */ /* 0x000fc800078efcff */
[----:B------:R-:W-:Y:S02]  /*3f4f0*/  ISETP.GE.AND P3, PT, R22, UR5, PT ;  /* 0x0000000516007c0c */ /* 0x000fe4000bf66270 */
[----:B------:R-:W-:-:S04]  /*3f500*/  LOP3.LUT R23, R23, 0x50, RZ, 0xfc, !PT ;  /* 0x0000005017177812 */ /* 0x000fc800078efcff */
[----:B------:R-:W-:Y:S01]  /*3f510*/  ISETP.GE.AND P0, PT, R23, UR5, PT ;  /* 0x0000000517007c0c */ /* 0x000fe2000bf06270 */
[----:B---3--:R0:W-:Y:S02]  /*3f520*/  STL [R1+0xc], R8 ;  /* 0x00000c0801007387 */ /* 0x0081e40000100800 */
[----:B0-----:R-:W0:Y:S02]  /*3f530*/  S2R R8, SR_TID.X ;  /* 0x0000000000087919 */ /* 0x001e240000002100 */
[----:B0-----:R-:W-:-:S04]  /*3f540*/  SHF.R.U32.HI R8, RZ, 0x6, R8 ;  /* 0x00000006ff087819 */ /* 0x001fc80000011608 */
[----:B------:R-:W-:Y:S02]  /*3f550*/  SGXT.U32 R22, R8, 0x1 ;  /* 0x000000010816781a */ /* 0x000fe40000000000 */
[----:B------:R-:W0:Y:S01]  /*3f560*/  S2R R8, SR_TID.X ;  /* 0x0000000000087919 */ /* 0x000e220000002100 */
[----:B------:R-:W-:Y:S04]  /*3f570*/  STL [R1+0x18], R48 ;  /* 0x0000183001007387 */ /* 0x000fe80000100800 */
[----:B------:R-:W3:Y:S04]  /*3f580*/  LDL R20, [R1+0x15b4] ;  /* 0x0015b40001147983 */ /* 0x000ee80000100800 */
[----:B------:R-:W3:Y:S04]  /*3f590*/  LDL R18, [R1+0x15b8] ;  /* 0x0015b80001127983 */ /* 0x000ee80000100800 */
[----:B--2---:R-:W-:Y:S04]  /*3f5a0*/  STL [R1+0x3338], R0 ;  /* 0x0033380001007387 */ /* 0x004fe80000100800 */
[----:B------:R-:W-:Y:S04]  /*3f5b0*/  STL [R1+0x14], R31 ;  /* 0x0000141f01007387 */ /* 0x000fe80000100800 */
[----:B------:R-:W2:Y:S01]  /*3f5c0*/  LDL R3, [R1+0x15c0] ;  /* 0x0015c00001037983 */ /* 0x000ea20000100800 */
[----:B-1----:R-:W-:Y:S01]  /*3f5d0*/  @!P0 IMAD.MOV.U32 R4, RZ, RZ, R19 ;  /* 0x000000ffff048224 */ /* 0x002fe200078e0013 */
[----:B0-----:R-:W-:-:S02]  /*3f5e0*/  SHF.R.U32.HI R9, RZ, 0x6, R8 ;  /* 0x00000006ff097819 */ /* 0x001fc40000011608 */
[----:B------:R-:W2:Y:S04]  /*3f5f0*/  LDL R8, [R1+0x15bc] ;  /* 0x0015bc0001087983 */ /* 0x000ea80000100800 */
[----:B------:R-:W-:Y:S04]  /*3f600*/  STL [R1+0x10], R30 ;  /* 0x0000101e01007387 */ /* 0x000fe80000100800 */
[----:B----4-:R0:W-:Y:S04]  /*3f610*/  STL [R1+0x3310], R2 ;  /* 0x0033100201007387 */ /* 0x0101e80000100800 */
[----:B------:R-:W4:Y:S04]  /*3f620*/  LDL R19, [R1+0x15c4] ;  /* 0x0015c40001137983 */ /* 0x000f280000100800 */
[----:B0-----:R-:W4:Y:S01]  /*3f630*/  LDL R2, [R1+0x15c8] ;  /* 0x0015c80001027983 */ /* 0x001f220000100800 */
[----:B------:R-:W-:-:S04]  /*3f640*/  LOP3.LUT R22, R22, 0x54, RZ, 0xfc, !PT ;  /* 0x0000005416167812 */ /* 0x000fc800078efcff */
[----:B------:R-:W-:Y:S02]  /*3f650*/  ISETP.GE.AND P4, PT, R22, UR5, PT ;  /* 0x0000000516007c0c */ /* 0x000fe4000bf86270 */
[----:B------:R-:W-:Y:S01]  /*3f660*/  SGXT.U32 R22, R9, 0x1 ;  /* 0x000000010916781a */ /* 0x000fe20000000000 */
[----:B------:R-:W-:Y:S01]  /*3f670*/  @!P0 IMAD.MOV.U32 R5, RZ, RZ, R21 ;  /* 0x000000ffff058224 */ /* 0x000fe200078e0015 */
[----:B------:R-:W-:Y:S02]  /*3f680*/  PRMT R0, RZ, 0x7610, R0 ;  /* 0x00007610ff007816 */ /* 0x000fe40000000000 */
[----:B------:R-:W-:Y:S02]  /*3f690*/  LOP3.LUT R22, R22, 0x56, RZ, 0xfc, !PT ;  /* 0x0000005616167812 */ /* 0x000fe400078efcff */
[----:B------:R-:W-:Y:S02]  /*3f6a0*/  PRMT R163, RZ, 0x7610, R163 ;  /* 0x00007610ffa37816 */ /* 0x000fe400000000a3 */
[----:B------:R-:W-:Y:S01]  /*3f6b0*/  ISETP.GE.AND P1, PT, R22, UR5, PT ;  /* 0x0000000516007c0c */ /* 0x000fe2000bf26270 */
[----:B------:R3:W4:Y:S01]  /*3f6c0*/  @!P0 LDG.E.U16 R0, desc[UR10][R4.64] ;  /* 0x0000000a04008981 */ /* 0x000722000c1e1500 */
[----:B------:R-:W-:-:S02]  /*3f6d0*/  PRMT R66, RZ, 0x7610, R66 ;  /* 0x00007610ff427816 */ /* 0x000fc40000000042 */
[----:B------:R-:W-:Y:S01]  /*3f6e0*/  PRMT R47, RZ, 0x7610, R47 ;  /* 0x00007610ff2f7816 */ /* 0x000fe2000000002f */
[----:B---3--:R-:W-:Y:S02]  /*3f6f0*/  @!P3 IMAD.MOV.U32 R5, RZ, RZ, R20 ;  /* 0x000000ffff05b224 */ /* 0x008fe400078e0014 */
[----:B------:R-:W3:Y:S01]  /*3f700*/  LDL R20, [R1+0x15cc] ;  /* 0x0015cc0001147983 */ /* 0x000ee20000100800 */
[----:B------:R-:W-:-:S03]  /*3f710*/  @!P3 IMAD.MOV.U32 R4, RZ, RZ, R18 ;  /* 0x000000ffff04b224 */ /* 0x000fc600078e0012 */
[----:B------:R-:W3:Y:S04]  /*3f720*/  LDL R18, [R1+0x15d0] ;  /* 0x0015d00001127983 */ /* 0x000ee80000100800 */
[----:B------:R2:W3:Y:S02]  /*3f730*/  @!P3 LDG.E.U16 R163, desc[UR10][R4.64] ;  /* 0x0000000a04a3b981 */ /* 0x0004e4000c1e1500 */
[----:B--2---:R-:W-:Y:S01]  /*3f740*/  @!P4 IMAD.MOV.U32 R4, RZ, RZ, R3 ;  /* 0x000000ffff04c224 */ /* 0x004fe200078e0003 */
[----:B------:R-:W0:Y:S01]  /*3f750*/  S2R R9, SR_TID.X ;  /* 0x0000000000097919 */ /* 0x000e220000002100 */
[----:B------:R-:W2:Y:S01]  /*3f760*/  LDL R3, [R1+0x15d8] ;  /* 0x0015d80001037983 */ /* 0x000ea20000100800 */
[----:B------:R-:W-:-:S03]  /*3f770*/  @!P4 IMAD.MOV.U32 R5, RZ, RZ, R8 ;  /* 0x000000ffff05c224 */ /* 0x000fc600078e0008 */
[----:B------:R-:W2:Y:S04]  /*3f780*/  LDL R8, [R1+0x15d4] ;  /* 0x0015d40001087983 */ /* 0x000ea80000100800 */
[----:B------:R4:W2:Y:S02]  /*3f790*/  @!P4 LDG.E.U16 R66, desc[UR10][R4.64] ;  /* 0x0000000a0442c981 */ /* 0x0008a4000c1e1500 */
[----:B----4-:R-:W-:Y:S02]  /*3f7a0*/  @!P1 IMAD.MOV.U32 R5, RZ, RZ, R19 ;  /* 0x000000ffff059224 */ /* 0x010fe400078e0013 */
[----:B------:R-:W-:Y:S01]  /*3f7b0*/  @!P1 IMAD.MOV.U32 R4, RZ, RZ, R2 ;  /* 0x000000ffff049224 */ /* 0x000fe200078e0002 */
[----:B------:R-:W4:Y:S04]  /*3f7c0*/  LDL R19, [R1+0x15dc] ;  /* 0x0015dc0001137983 */ /* 0x000f280000100800 */
[----:B------:R3:W2:Y:S01]  /*3f7d0*/  @!P1 LDG.E.U16 R47, desc[UR10][R4.64] ;  /* 0x0000000a042f9981 */ /* 0x0006a2000c1e1500 */
[----:B0-----:R-:W-:-:S03]  /*3f7e0*/  SHF.R.U32.HI R9, RZ, 0x6, R9 ;  /* 0x00000006ff097819 */ /* 0x001fc60000011609 */
[----:B------:R-:W4:Y:S01]  /*3f7f0*/  LDL R2, [R1+0x15e0] ;  /* 0x0015e00001027983 */ /* 0x000f220000100800 */
[----:B------:R-:W-:-:S04]  /*3f800*/  SGXT.U32 R21, R9, 0x1 ;  /* 0x000000010915781a */ /* 0x000fc80000000000 */
[----:B------:R-:W-:-:S04]  /*3f810*/  LOP3.LUT R21, R21, 0x58, RZ, 0xfc, !PT ;  /* 0x0000005815157812 */ /* 0x000fc800078efcff */
[----:B------:R-:W-:Y:S01]  /*3f820*/  ISETP.GE.AND P0, PT, R21, UR5, PT ;  /* 0x0000000515007c0c */ /* 0x000fe2000bf06270 */
[----:B------:R-:W0:Y:S02]  /*3f830*/  S2R R9, SR_TID.X ;  /* 0x0000000000097919 */ /* 0x000e240000002100 */
[----:B0-----:R-:W-:-:S10]  /*3f840*/  SHF.R.U32.HI R9, RZ, 0x6, R9 ;  /* 0x00000006ff097819 */ /* 0x001fd40000011609 */
[----:B---3--:R-:W-:Y:S02]  /*3f850*/  @!P0 IMAD.MOV.U32 R5, RZ, RZ, R20 ;  /* 0x000000ffff058224 */ /* 0x008fe400078e0014 */
[----:B------:R-:W-:Y:S01]  /*3f860*/  @!P0 IMAD.MOV.U32 R4, RZ, RZ, R18 ;  /* 0x000000ffff048224 */ /* 0x000fe200078e0012 */
[----:B--2---:R-:W-:Y:S04]  /*3f870*/  STL [R1+0x3314], R47 ;  /* 0x0033142f01007387 */ /* 0x004fe80000100800 */
[----:B------:R-:W2:Y:S04]  /*3f880*/  LDL R20, [R1+0x15e4] ;  /* 0x0015e40001147983 */ /* 0x000ea80000100800 */
[----:B------:R-:W3:Y:S01]  /*3f890*/  LDL R18, [R1+0x15e8] ;  /* 0x0015e80001127983 */ /* 0x000ee20000100800 */
[----:B------:R-:W-:-:S02]  /*3f8a0*/  SGXT.U32 R21, R9, 0x1 ;  /* 0x000000010915781a */ /* 0x000fc40000000000 */
[----:B------:R-:W0:Y:S02]  /*3f8b0*/  S2R R9, SR_TID.X ;  /* 0x0000000000097919 */ /* 0x000e240000002100 */
[----:B------:R-:W-:Y:S02]  /*3f8c0*/  LOP3.LUT R21, R21, 0x5a, RZ, 0xfc, !PT ;  /* 0x0000005a15157812 */ /* 0x000fe400078efcff */
[----:B------:R-:W-:Y:S01]  /*3f8d0*/  PRMT R11, RZ, 0x7610, R11 ;  /* 0x00007610ff0b7816 */ /* 0x000fe2000000000b */
[----:B------:R-:W3:Y:S01]  /*3f8e0*/  LDL R22, [R1+0x15fc] ;  /* 0x0015fc0001167983 */ /* 0x000ee20000100800 */
[----:B------:R-:W-:Y:S02]  /*3f8f0*/  ISETP.GE.AND P3, PT, R21, UR5, PT ;  /* 0x0000000515007c0c */ /* 0x000fe4000bf66270 */
[----:B------:R-:W-:Y:S02]  /*3f900*/  PRMT R25, RZ, 0x7610, R25 ;  /* 0x00007610ff197816 */ /* 0x000fe40000000019 */
[----:B------:R1:W3:Y:S01]  /*3f910*/  @!P0 LDG.E.U16 R11, desc[UR10][R4.64] ;  /* 0x0000000a040b8981 */ /* 0x0002e2000c1e1500 */
[----:B0-----:R-:W-:-:S04]  /*3f920*/  SHF.R.U32.HI R9, RZ, 0x6, R9 ;  /* 0x00000006ff097819 */ /* 0x001fc80000011609 */
[----:B------:R-:W-:Y:S02]  /*3f930*/  SGXT.U32 R21, R9, 0x1 ;  /* 0x000000010915781a */ /* 0x000fe40000000000 */
[----:B------:R-:W0:Y:S02]  /*3f940*/  S2R R9, SR_TID.X ;  /* 0x0000000000097919 */ /* 0x000e240000002100 */
[----:B------:R-:W-:-:S04]  /*3f950*/  LOP3.LUT R21, R21, 0x5c, RZ, 0xfc, !PT ;  /* 0x0000005c15157812 */ /* 0x000fc800078efcff */
[----:B------:R-:W-:Y:S01]  /*3f960*/  ISETP.GE.AND P4, PT, R21, UR5, PT ;  /* 0x0000000515007c0c */ /* 0x000fe2000bf86270 */
[----:B-1----:R-:W-:Y:S02]  /*3f970*/  @!P3 IMAD.MOV.U32 R4, RZ, RZ, R3 ;  /* 0x000000ffff04b224 */ /* 0x002fe400078e0003 */
[----:B------:R-:W-:Y:S01]  /*3f980*/  @!P3 IMAD.MOV.U32 R5, RZ, RZ, R8 ;  /* 0x000000ffff05b224 */ /* 0x000fe200078e0008 */
[----:B------:R-:W-:Y:S01]  /*3f990*/  PRMT R65, RZ, 0x7610, R65 ;  /* 0x00007610ff417816 */ /* 0x000fe20000000041 */
[----:B------:R-:W3:Y:S04]  /*3f9a0*/  LDL R8, [R1+0x15ec] ;  /* 0x0015ec0001087983 */ /* 0x000ee80000100800 */
[----:B------:R4:W3:Y:S01]  /*3f9b0*/  @!P3 LDG.E.U16 R25, desc[UR10][R4.64] ;  /* 0x0000000a0419b981 */ /* 0x0008e2000c1e1500 */
[----:B------:R-:W-:-:S03]  /*3f9c0*/  PRMT R46, RZ, 0x7610, R46 ;  /* 0x00007610ff2e7816 */ /* 0x000fc6000000002e */
[----:B------:R-:W3:Y:S01]  /*3f9d0*/  LDL R3, [R1+0x15f0] ;  /* 0x0015f00001037983 */ /* 0x000ee20000100800 */
[----:B0-----:R-:W-:-:S04]  /*3f9e0*/  SHF.R.U32.HI R9, RZ, 0x6, R9 ;  /* 0x00000006ff097819 */ /* 0x001fc80000011609 */
[----:B------:R-:W-:-:S04]  /*3f9f0*/  SGXT.U32 R21, R9, 0x1 ;  /* 0x000000010915781a */ /* 0x000fc80000000000 */
[----:B------:R-:W-:-:S04]  /*3fa00*/  LOP3.LUT R21, R21, 0x5e, RZ, 0xfc, !PT ;  /* 0x0000005e15157812 */ /* 0x000fc800078efcff */
[----:B------:R-:W-:Y:S01]  /*3fa10*/  ISETP.GE.AND P1, PT, R21, UR5, PT ;  /* 0x0000000515007c0c */ /* 0x000fe2000bf26270 */
[----:B----4-:R-:W-:Y:S02]  /*3fa20*/  @!P4 IMAD.MOV.U32 R4, RZ, RZ, R2 ;  /* 0x000000ffff04c224 */ /* 0x010fe400078e0002 */
[----:B------:R-:W-:Y:S01]  /*3fa30*/  @!P4 IMAD.MOV.U32 R5, RZ, RZ, R19 ;  /* 0x000000ffff05c224 */ /* 0x000fe200078e0013 */
[----:B------:R-:W0:Y:S04]  /*3fa40*/  S2R R9, SR_TID.X ;  /* 0x0000000000097919 */ /* 0x000e280000002100 */
[----:B------:R2:W4:Y:S04]  /*3fa50*/  @!P4 LDG.E.U16 R65, desc[UR10][R4.64] ;  /* 0x0000000a0441c981 */ /* 0x000528000c1e1500 */
[----:B------:R-:W4:Y:S04]  /*3fa60*/  LDL R19, [R1+0x15f4] ;  /* 0x0015f40001137983 */ /* 0x000f280000100800 */
[----:B------:R-:W4:Y:S01]  /*3fa70*/  LDL R2, [R1+0x15f8] ;  /* 0x0015f80001027983 */ /* 0x000f220000100800 */
[----:B0-----:R-:W-:-:S04]  /*3fa80*/  SHF.R.U32.HI R9, RZ, 0x6, R9 ;  /* 0x00000006ff097819 */ /* 0x001fc80000011609 */
[----:B------:R-:W-:Y:S02]  /*3fa90*/  SGXT.U32 R21, R9, 0x1 ;  /* 0x000000010915781a */ /* 0x000fe40000000000 */
[----:B------:R-:W0:Y:S01]  /*3faa0*/  S2R R9, SR_TID.X ;  /* 0x0000000000097919 */ /* 0x000e220000002100 */
[----:B--2---:R-:W-:Y:S02]  /*3fab0*/  @!P1 IMAD.MOV.U32 R5, RZ, RZ, R20 ;  /* 0x000000ffff059224 */ /* 0x004fe400078e0014 */
[----:B---3--:R-:W-:-:S05]  /*3fac0*/  @!P1 IMAD.MOV.U32 R4, RZ, RZ, R18 ;  /* 0x000000ffff049224 */ /* 0x008fca00078e0012 */
[----:B------:R-:W2:Y:S01]  /*3fad0*/  @!P1 LDG.E.U16 R46, desc[UR10][R4.64] ;  /* 0x0000000a042e9981 */ /* 0x000ea2000c1e1500 */
[----:B------:R-:W-:Y:S02]  /*3fae0*/  LOP3.LUT R21, R21, 0x60, RZ, 0xfc, !PT ;  /* 0x0000006015157812 */ /* 0x000fe400078efcff */
[----:B0-----:R-:W-:Y:S02]  /*3faf0*/  SHF.R.U32.HI R9, RZ, 0x6, R9 ;  /* 0x00000006ff097819 */ /* 0x001fe40000011609 */
[----:B------:R-:W-:Y:S02]  /*3fb00*/  ISETP.GE.AND P0, PT, R21, UR5, PT ;  /* 0x0000000515007c0c */ /* 0x000fe4000bf06270 */
[----:B------:R-:W-:Y:S02]  /*3fb10*/  SGXT.U32 R21, R9, 0x1 ;  /* 0x000000010915781a */ /* 0x000fe40000000000 */
[----:B------:R-:W0:Y:S02]  /*3fb20*/  S2R R9, SR_TID.X ;  /* 0x0000000000097919 */ /* 0x000e240000002100 */
[----:B------:R-:W-:-:S04]  /*3fb30*/  LOP3.LUT R21, R21, 0x62, RZ, 0xfc, !PT ;  /* 0x0000006215157812 */ /* 0x000fc800078efcff */
[----:B------:R-:W-:Y:S02]  /*3fb40*/  ISETP.GE.AND P3, PT, R21, UR5, PT ;  /* 0x0000000515007c0c */ /* 0x000fe4000bf66270 */
[----:B0-----:R-:W-:-:S04]  /*3fb50*/  SHF.R.U32.HI R9, RZ, 0x6, R9 ;  /* 0x00000006ff097819 */ /* 0x001fc80000011609 */
[----:B------:R-:W-:Y:S02]  /*3fb60*/  SGXT.U32 R21, R9, 0x1 ;  /* 0x000000010915781a */ /* 0x000fe40000000000 */
[----:B------:R-:W0:Y:S02]  /*3fb70*/  S2R R9, SR_TID.X ;  /* 0x0000000000097919 */ /* 0x000e240000002100 */
[----:B------:R-:W-:Y:S02]  /*3fb80*/  LOP3.LUT R21, R21, 0x64, RZ, 0xfc, !PT ;  /* 0x0000006415157812 */ /* 0x000fe400078efcff */
[----:B0-----:R-:W-:-:S04]  /*3fb90*/  SHF.R.U32.HI R9, RZ, 0x6, R9 ;  /* 0x00000006ff097819 */ /* 0x001fc80000011609 */
[----:B------:R-:W-:Y:S02]  /*3fba0*/  SGXT.U32 R18, R9, 0x1 ;  /* 0x000000010912781a */ /* 0x000fe40000000000 */
[----:B------:R-:W0:Y:S01]  /*3fbb0*/  S2R R9, SR_TID.X ;  /* 0x0000000000097919 */ /* 0x000e220000002100 */
[----:B------:R-:W-:Y:S02]  /*3fbc0*/  ISETP.GE.AND P4, PT, R21, UR5, PT ;  /* 0x0000000515007c0c */ /* 0x000fe4000bf86270 */
[----:B------:R-:W-:Y:S01]  /*3fbd0*/  LOP3.LUT R18, R18, 0x66, RZ, 0xfc, !PT ;  /* 0x0000006612127812 */ /* 0x000fe200078efcff */
[----:B------:R-:W3:Y:S03]  /*3fbe0*/  LDL R21, [R1+0x1600] ;  /* 0x0016000001157983 */ /* 0x000ee60000100800 */
[----:B------:R-:W-:Y:S02]  /*3fbf0*/  ISETP.GE.AND P1, PT, R18, UR5, PT ;  /* 0x0000000512007c0c */ /* 0x000fe4000bf26270 */
[----:B0-----:R-:W-:Y:S01]  /*3fc00*/  SHF.R.U32.HI R18, RZ, 0x6, R9 ;  /* 0x00000006ff127819 */ /* 0x001fe20000011609 */
[----:B------:R-:W-:-:S02]  /*3fc10*/  @!P0 IMAD.MOV.U32 R9, RZ, RZ, R8 ;  /* 0x000000ffff098224 */ /* 0x000fc400078e0008 */
[----:B------:R-:W-:Y:S01]  /*3fc20*/  @!P0 IMAD.MOV.U32 R8, RZ, RZ, R3 ;  /* 0x000000ffff088224 */ /* 0x000fe200078e0003 */
[----:B--2---:R-:W-:Y:S04]  /*3fc30*/  STL [R1+0x3318], R46 ;  /* 0x0033182e01007387 */ /* 0x004fe80000100800 */
[----:B------:R-:W2:Y:S04]  /*3fc40*/  LDL R20, [R1+0x1604] ;  /* 0x0016040001147983 */ /* 0x000ea80000100800 */
[----:B------:R-:W2:Y:S01]  /*3fc50*/  LDL R3, [R1+0x1608] ;  /* 0x0016080001037983 */ /* 0x000ea20000100800 */
[----:B------:R-:W-:-:S02]  /*3fc60*/  PRMT R6, RZ, 0x7610, R6 ;  /* 0x00007610ff067816 */ /* 0x000fc40000000006 */
[----:B------:R-:W-:-:S04]  /*3fc70*/  PRMT R4, RZ, 0x7610, R4 ;  /* 0x00007610ff047816 */ /* 0x000fc80000000004 */
[----:B------:R4:W2:Y:S01]  /*3fc80*/  @!P0 LDG.E.U16 R6, desc[UR10][R8.64] ;  /* 0x0000000a08068981 */ /* 0x0008a2000c1e1500 */
[----:B------:R-:W-:Y:S01]  /*3fc90*/  PRMT R64, RZ, 0x7610, R64 ;  /* 0x00007610ff407816 */ /* 0x000fe20000000040 */
[----:B----4-:R-:W-:Y:S02]  /*3fca0*/  @!P3 IMAD.MOV.U32 R8, RZ, RZ, R2 ;  /* 0x000000ffff08b224 */ /* 0x010fe400078e0002 */
[----:B------:R-:W-:Y:S01]  /*3fcb0*/  @!P3 IMAD.MOV.U32 R9, RZ, RZ, R19 ;  /* 0x000000ffff09b224 */ /* 0x000fe200078e0013 */
[----:B------:R-:W-:Y:S01]  /*3fcc0*/  PRMT R45, RZ, 0x7610, R45 ;  /* 0x00007610ff2d7816 */ /* 0x000fe2000000002d */
[----:B------:R-:W4:Y:S04]  /*3fcd0*/  LDL R19, [R1+0x160c] ;  /* 0x00160c0001137983 */ /* 0x000f280000100800 */
[----:B------:R0:W4:Y:S04]  /*3fce0*/  @!P3 LDG.E.U16 R4, desc[UR10][R8.64] ;  /* 0x0000000a0804b981 */ /* 0x000128000c1e1500 */
[----:B------:R-:W4:Y:S01]  /*3fcf0*/  LDL R2, [R1+0x1610] ;  /* 0x0016100001027983 */ /* 0x000f220000100800 */
[----:B0-----:R-:W-:Y:S01]  /*3fd00*/  @!P4 IMAD.MOV.U32 R9, RZ, RZ, R22 ;  /* 0x000000ffff09c224 */ /* 0x001fe200078e0016 */
[----:B------:R-:W-:-:S02]  /*3fd10*/  SGXT.U32 R23, R18, 0x1 ;  /* 0x000000011217781a */ /* 0x000fc40000000000 */
[----:B------:R-:W4:Y:S01]  /*3fd20*/  LDL R22, [R1+0x1614] ;  /* 0x0016140001167983 */ /* 0x000f220000100800 */
[----:B---3--:R-:W-:Y:S01]  /*3fd30*/  @!P4 IMAD.MOV.U32 R8, RZ, RZ, R21 ;  /* 0x000000ffff08c224 */ /* 0x008fe200078e0015 */
[----:B------:R-:W-:Y:S02]  /*3fd40*/  LOP3.LUT R23, R23, 0x68, RZ, 0xfc, !PT ;  /* 0x0000006817177812 */ /* 0x000fe400078efcff */
[----:B------:R-:W3:Y:S04]  /*3fd50*/  LDL R21, [R1+0x1618] ;  /* 0x0016180001157983 */ /* 0x000ee80000100800 */
[----:B------:R2:W3:Y:S02]  /*3fd60*/  @!P4 LDG.E.U16 R64, desc[UR10][R8.64] ;  /* 0x0000000a0840c981 */ /* 0x0004e4000c1e1500 */
[----:B--2---:R-:W-:-:S02]  /*3fd70*/  @!P1 IMAD.MOV.U32 R9, RZ, RZ, R20 ;  /* 0x000000ffff099224 */ /* 0x004fc400078e0014 */
[----:B------:R-:W-:-:S05]  /*3fd80*/  @!P1 IMAD.MOV.U32 R8, RZ, RZ, R3 ;  /* 0x000000ffff089224 */ /* 0x000fca00078e0003 */
[----:B------:R4:W2:Y:S01]  /*3fd90*/  @!P1 LDG.E.U16 R45, desc[UR10][R8.64] ;  /* 0x0000000a082d9981 */ /* 0x0008a2000c1e1500 */
[----:B------:R-:W-:-:S13]  /*3fda0*/  ISETP.GE.AND P0, PT, R23, UR5, PT ;  /* 0x0000000517007c0c */ /* 0x000fda000bf06270 */
[----:B----4-:R-:W-:Y:S02]  /*3fdb0*/  @!P0 IMAD.MOV.U32 R9, RZ, RZ, R19 ;  /* 0x000000ffff098224 */ /* 0x010fe400078e0013 */
[----:B------:R-:W-:Y:S01]  /*3fdc0*/  @!P0 IMAD.MOV.U32 R8, RZ, RZ, R2 ;  /* 0x000000ffff088224 */ /* 0x000fe200078e0002 */
[----:B---3--:R-:W-:Y:S04]  /*3fdd0*/  STL.64 [R1+0x3340], R64 ;  /* 0x0033404001007387 */ /* 0x008fe80000100a00 */
[----:B------:R-:W3:Y:S04]  /*3fde0*/  LDL R20, [R1+0x161c] ;  /* 0x00161c0001147983 */ /* 0x000ee80000100800 */
[----:B------:R-:W4:Y:S01]  /*3fdf0*/  LDL R3, [R1+0x1620] ;  /* 0x0016200001037983 */ /* 0x000f220000100800 */
[----:B------:R-:W0:Y:S03]  /*3fe00*/  S2R R18, SR_TID.X ;  /* 0x0000000000127919 */ /* 0x000e260000002100 */
[----:B--2---:R-:W-:Y:S04]  /*3fe10*/  STL [R1+0x331c], R45 ;  /* 0x00331c2d01007387 */ /* 0x004fe80000100800 */
[----:B------:R-:W2:Y:S04]  /*3fe20*/  LDL R19, [R1+0x1624] ;  /* 0x0016240001137983 */ /* 0x000ea80000100800 */
[----:B------:R-:W2:Y:S01]  /*3fe30*/  LDL R2, [R1+0x1628] ;  /* 0x0016280001027983 */ /* 0x000ea20000100800 */
        /* <DEDUP_REMOVED lines=11> */
[----:B------:R-:W-:-:S04]  /*3fef0*/  PRMT R26, RZ, 0x7610, R26 ;  /* 0x00007610ff1a7816 */ /* 0x000fc8000000001a */
[----:B------:R1:W2:Y:S01]  /*3ff00*/  @!P0 LDG.E.U16 R12, desc[UR10][R8.64] ;  /* 0x0000000a080c8981 */ /* 0x0002a2000c1e1500 */
[----:B0-----:R-:W-:-:S04]  /*3ff10*/  SHF.R.U32.HI R18, RZ, 0x6, R18 ;  /* 0x00000006ff127819 */ /* 0x001fc80000011612 */
[----:B------:R-:W-:-:S04]  /*3ff20*/  SGXT.U32 R23, R18, 0x1 ;  /* 0x000000011217781a */ /* 0x000fc80000000000 */
[----:B------:R-:W-:Y:S01]  /*3ff30*/  LOP3.LUT R23, R23, 0x6e, RZ, 0xfc, !PT ;  /* 0x0000006e17177812 */ /* 0x000fe200078efcff */
[----:B-1----:R-:W-:Y:S02]  /*3ff40*/  @!P3 IMAD.MOV.U32 R8, RZ, RZ, R21 ;  /* 0x000000ffff08b224 */ /* 0x002fe400078e0015 */
[----:B------:R-:W-:Y:S01]  /*3ff50*/  @!P3 IMAD.MOV.U32 R9, RZ, RZ, R22 ;  /* 0x000000ffff09b224 */ /* 0x000fe200078e0016 */
[----:B------:R-:W-:Y:S01]  /*3ff60*/  ISETP.GE.AND P1, PT, R23, UR5, PT ;  /* 0x0000000517007c0c */ /* 0x000fe2000bf26270 */
[----:B------:R-:W2:Y:S04]  /*3ff70*/  LDL R22, [R1+0x162c] ;  /* 0x00162c0001167983 */ /* 0x000ea80000100800 */
[----:B------:R-:W2:Y:S01]  /*3ff80*/  LDL R21, [R1+0x1630] ;  /* 0x0016300001157983 */ /* 0x000ea20000100800 */
[----:B------:R-:W-:-:S03]  /*3ff90*/  PRMT R63, RZ, 0x7610, R63 ;  /* 0x00007610ff3f7816 */ /* 0x000fc6000000003f */
[----:B------:R4:W2:Y:S02]  /*3ffa0*/  @!P3 LDG.E.U16 R26, desc[UR10][R8.64] ;  /* 0x0000000a081ab981 */ /* 0x0008a4000c1e1500 */
[----:B----4-:R-:W-:Y:S02]  /*3ffb0*/  @!P4 IMAD.MOV.U32 R8, RZ, RZ, R3 ;  /* 0x000000ffff08c224 */ /* 0x010fe400078e0003 */
[----:B---3--:R-:W-:Y:S01]  /*3ffc0*/  @!P4 IMAD.MOV.U32 R9, RZ, RZ, R20 ;  /* 0x000000ffff09c224 */ /* 0x008fe200078e0014 */
[----:B------:R-:W3:Y:S04]  /*3ffd0*/  LDL R3, [R1+0x1638] ;  /* 0x0016380001037983 */ /* 0x000ee80000100800 */
[----:B------:R-:W4:Y:S04]  /*3ffe0*/  LDL R20, [R1+0x1634] ;  /* 0x0016340001147983 */ /* 0x000f280000100800 */
[----:B------:R2:W4:Y:S01]  /*3fff0*/  @!P4 LDG.E.U16 R63, desc[UR10][R8.64] ;  /* 0x0000000a083fc981 */ /* 0x000522000c1e1500 */
[----:B------:R-:W-:Y:S01]  /*40000*/  PRMT R44, RZ, 0x7610, R44 ;  /* 0x00007610ff2c7816 */ /* 0x000fe2000000002c */
[----:B------:R-:W0:Y:S01]  /*40010*/  S2R R18, SR_TID.X ;  /* 0x0000000000127919 */ /* 0x000e220000002100 */
[----:B--2---:R-:W-:-:S02]  /*40020*/  @!P1 IMAD.MOV.U32 R9, RZ, RZ, R19 ;  /* 0x000000ffff099224 */ /* 0x004fc400078e0013 */
[----:B------:R-:W2:Y:S01]  /*40030*/  LDL R19, [R1+0x163c] ;  /* 0x00163c0001137983 */ /* 0x000ea20000100800 */
[----:B------:R-:W-:-:S03]  /*40040*/  @!P1 IMAD.MOV.U32 R8, RZ, RZ, R2 ;  /* 0x000000ffff089224 */ /* 0x000fc600078e0002 */
[----:B------:R-:W2:Y:S04]  /*40050*/  LDL R2, [R1+0x1640] ;  /* 0x0016400001027983 */ /* 0x000ea80000100800 */
[----:B------:R1:W2:Y:S01]  /*40060*/  @!P1 LDG.E.U16 R44, desc[UR10][R8.64] ;  /* 0x0000000a082c9981 */ /* 0x0002a2000c1e1500 */
        /* <DEDUP_REMOVED lines=14> */
[----:B------:R-:W-:Y:S01]  /*40150*/  LOP3.LUT R23, R23, 0x74, RZ, 0xfc, !PT ;  /* 0x0000007417177812 */ /* 0x000fe200078efcff */
[----:B-1----:R-:W-:Y:S02]  /*40160*/  @!P0 IMAD.MOV.U32 R9, RZ, RZ, R22 ;  /* 0x000000ffff098224 */ /* 0x002fe400078e0016 */
[----:B------:R-:W-:Y:S01]  /*40170*/  @!P0 IMAD.MOV.U32 R8, RZ, RZ, R21 ;  /* 0x000000ffff088224 */ /* 0x000fe200078e0015 */
[----:B------:R-:W-:-:S04]  /*40180*/  ISETP.GE.AND P4, PT, R23, UR5, PT ;  /* 0x0000000517007c0c */ /* 0x000fc8000bf86270 */
[----:B------:R3:W2:Y:S01]  /*40190*/  @!P0 LDG.E.U16 R13, desc[UR10][R8.64] ;  /* 0x0000000a080d8981 */ /* 0x0006a2000c1e1500 */
[----:B------:R-:W-:Y:S01]  /*401a0*/  PRMT R62, RZ, 0x7610, R62 ;  /* 0x00007610ff3e7816 */ /* 0x000fe2000000003e */
[----:B---3--:R-:W-:Y:S02]  /*401b0*/  @!P3 IMAD.MOV.U32 R8, RZ, RZ, R3 ;  /* 0x000000ffff08b224 */ /* 0x008fe400078e0003 */
[----:B----4-:R-:W-:-:S05]  /*401c0*/  @!P3 IMAD.MOV.U32 R9, RZ, RZ, R20 ;  /* 0x000000ffff09b224 */ /* 0x010fca00078e0014 */
[----:B------:R2:W3:Y:S02]  /*401d0*/  @!P3 LDG.E.U16 R27, desc[UR10][R8.64] ;  /* 0x0000000a081bb981 */ /* 0x0004e4000c1e1500 */
[----:B--2---:R-:W-:Y:S02]  /*401e0*/  @!P4 IMAD.MOV.U32 R9, RZ, RZ, R19 ;  /* 0x000000ffff09c224 */ /* 0x004fe400078e0013 */
[----:B------:R-:W-:-:S05]  /*401f0*/  @!P4 IMAD.MOV.U32 R8, RZ, RZ, R2 ;  /* 0x000000ffff08c224 */ /* 0x000fca00078e0002 */
[----:B------:R-:W2:Y:S04]  /*40200*/  @!P4 LDG.E.U16 R62, desc[UR10][R8.64] ;  /* 0x0000000a083ec981 */ /* 0x000ea8000c1e1500 */
[----:B------:R-:W-:Y:S04]  /*40210*/  STL [R1+0x3320], R44 ;  /* 0x0033202c01007387 */ /* 0x000fe80000100800 */
[----:B------:R-:W4:Y:S04]  /*40220*/  LDL R22, [R1+0x1644] ;  /* 0x0016440001167983 */ /* 0x000f280000100800 */
[----:B------:R-:W4:Y:S01]  /*40230*/  LDL R21, [R1+0x1648] ;  /* 0x0016480001157983 */ /* 0x000f220000100800 */
[----:B------:R-:W0:Y:S01]  /*40240*/  S2R R18, SR_TID.X ;  /* 0x0000000000127919 */ /* 0x000e220000002100 */
[----:B------:R-:W-:-:S02]  /*40250*/  PRMT R43, RZ, 0x7610, R43 ;  /* 0x00007610ff2b7816 */ /* 0x000fc4000000002b */
[----:B0-----:R-:W-:-:S04]  /*40260*/  SHF.R.U32.HI R18, RZ, 0x6, R18 ;  /* 0x00000006ff127819 */ /* 0x001fc80000011612 */
[----:B------:R-:W-:-:S04]  /*40270*/  SGXT.U32 R23, R18, 0x1 ;  /* 0x000000011217781a */ /* 0x000fc80000000000 */
[----:B------:R-:W-:-:S04]  /*40280*/  LOP3.LUT R23, R23, 0x76, RZ, 0xfc, !PT ;  /* 0x0000007617177812 */ /* 0x000fc800078efcff */
[----:B------:R-:W-:Y:S01]  /*40290*/  ISETP.GE.AND P1, PT, R23, UR5, PT ;  /* 0x0000000517007c0c */ /* 0x000fe2000bf26270 */
[----:B------:R0:W-:Y:S04]  /*402a0*/  STL.64 [R1+0x3348], R12 ;  /* 0x0033480c01007387 */ /* 0x0001e80000100a00 */
[----:B------:R-:W4:Y:S04]  /*402b0*/  LDL R20, [R1+0x185c] ;  /* 0x00185c0001147983 */ /* 0x000f280000100800 */
[----:B------:R-:W4:Y:S04]  /*402c0*/  LDL R3, [R1+0x1860] ;  /* 0x0018600001037983 */ /* 0x000f280000100800 */
[----:B---3--:R1:W-:Y:S04]  /*402d0*/  STL.64 [R1+0x3350], R26 ;  /* 0x0033501a01007387 */ /* 0x0083e80000100a00 */
[----:B------:R-:W3:Y:S04]  /*402e0*/  LDL R19, [R1+0x1864] ;  /* 0x0018640001137983 */ /* 0x000ee80000100800 */
[----:B------:R-:W3:Y:S04]  /*402f0*/  LDL R2, [R1+0x1868] ;  /* 0x0018680001027983 */ /* 0x000ee80000100800 */
[----:B0-----:R-:W3:Y:S01]  /*40300*/  LDL R12, [R1+0x1650] ;  /* 0x00165000010c7983 */ /* 0x001ee20000100800 */
[----:B------:R-:W0:Y:S03]  /*40310*/  S2R R18, SR_TID.X ;  /* 0x0000000000127919 */ /* 0x000e260000002100 */
[----:B--2---:R-:W-:Y:S04]  /*40320*/  STL.64 [R1+0x3358], R62 ;  /* 0x0033583e01007387 */ /* 0x004fe80000100a00 */
[----:B------:R-:W2:Y:S01]  /*40330*/  LDL R13, [R1+0x164c] ;  /* 0x00164c00010d7983 */ /* 0x000ea20000100800 */
[----:B----4-:R-:W-:-:S03]  /*40340*/  @!P1 IMAD.MOV.U32 R9, RZ, RZ, R22 ;  /* 0x000000ffff099224 */ /* 0x010fc600078e0016 */
[----:B------:R-:W4:Y:S01]  /*40350*/  LDL R22, [R1+0x1654] ;  /* 0x0016540001167983 */ /* 0x000f220000100800 */
[----:B------:R-:W-:-:S03]  /*40360*/  @!P1 IMAD.MOV.U32 R8, RZ, RZ, R21 ;  /* 0x000000ffff089224 */ /* 0x000fc600078e0015 */
[----:B------:R-:W4:Y:S04]  /*40370*/  LDL R21, [R1+0x1658] ;  /* 0x0016580001157983 */ /* 0x000f280000100800 */
        /* <DEDUP_REMOVED lines=15> */
[----:B------:R-:W-:Y:S01]  /*40470*/  ISETP.GE.AND P4, PT, R23, UR5, PT ;  /* 0x0000000517007c0c */ /* 0x000fe2000bf86270 */
[----:B-1----:R-:W-:Y:S01]  /*40480*/  @!P0 IMAD.MOV.U32 R8, RZ, RZ, R3 ;  /* 0x000000ffff088224 */ /* 0x002fe200078e0003 */
[----:B------:R-:W-:Y:S01]  /*40490*/  PRMT R14, RZ, 0x7610, R14 ;  /* 0x00007610ff0e7816 */ /* 0x000fe2000000000e */
[----:B------:R-:W-:Y:S01]  /*404a0*/  @!P0 IMAD.MOV.U32 R9, RZ, RZ, R20 ;  /* 0x000000ffff098224 */ /* 0x000fe200078e0014 */
[----:B------:R-:W-:-:S04]  /*404b0*/  PRMT R28, RZ, 0x7610, R28 ;  /* 0x00007610ff1c7816 */ /* 0x000fc8000000001c */
[----:B------:R3:W4:Y:S01]  /*404c0*/  @!P0 LDG.E.U16 R14, desc[UR10][R8.64] ;  /* 0x0000000a080e8981 */ /* 0x000722000c1e1500 */
[----:B0-----:R-:W-:-:S04]  /*404d0*/  SHF.R.U32.HI R18, RZ, 0x6, R18 ;  /* 0x00000006ff127819 */ /* 0x001fc80000011612 */
[----:B------:R-:W-:-:S04]  /*404e0*/  SGXT.U32 R23, R18, 0x1 ;  /* 0x000000011217781a */ /* 0x000fc80000000000 */
[----:B------:R-:W-:Y:S01]  /*404f0*/  LOP3.LUT R23, R23, 0x7e, RZ, 0xfc, !PT ;  /* 0x0000007e17177812 */ /* 0x000fe200078efcff */
[----:B---3--:R-:W-:Y:S02]  /*40500*/  @!P3 IMAD.MOV.U32 R8, RZ, RZ, R2 ;  /* 0x000000ffff08b224 */ /* 0x008fe400078e0002 */
[----:B------:R-:W-:Y:S01]  /*40510*/  @!P3 IMAD.MOV.U32 R9, RZ, RZ, R19 ;  /* 0x000000ffff09b224 */ /* 0x000fe200078e0013 */
[----:B------:R-:W-:Y:S02]  /*40520*/  ISETP.GE.AND P1, PT, R23, UR5, PT ;  /* 0x0000000517007c0c */ /* 0x000fe4000bf26270 */
[----:B------:R-:W-:Y:S02]  /*40530*/  PRMT R61, RZ, 0x7610, R61 ;  /* 0x00007610ff3d7816 */ /* 0x000fe4000000003d */
[----:B------:R0:W3:Y:S01]  /*40540*/  @!P3 LDG.E.U16 R28, desc[UR10][R8.64] ;  /* 0x0000000a081cb981 */ /* 0x0000e2000c1e1500 */
[----:B------:R-:W-:Y:S01]  /*40550*/  PRMT R42, RZ, 0x7610, R42 ;  /* 0x00007610ff2a7816 */ /* 0x000fe2000000002a */
[----:B0-----:R-:W-:-:S02]  /*40560*/  @!P4 IMAD.MOV.U32 R8, RZ, RZ, R12 ;  /* 0x000000ffff08c224 */ /* 0x001fc400078e000c */
[----:B--2---:R-:W-:-:S05]  /*40570*/  @!P4 IMAD.MOV.U32 R9, RZ, RZ, R13 ;  /* 0x000000ffff09c224 */ /* 0x004fca00078e000d */
[----:B------:R4:W2:Y:S02]  /*40580*/  @!P4 LDG.E.U16 R61, desc[UR10][R8.64] ;  /* 0x0000000a083dc981 */ /* 0x0008a4000c1e1500 */
[----:B----4-:R-:W-:Y:S02]  /*40590*/  @!P1 IMAD.MOV.U32 R8, RZ, RZ, R21 ;  /* 0x000000ffff089224 */ /* 0x010fe400078e0015 */
[----:B------:R-:W-:Y:S01]  /*405a0*/  @!P1 IMAD.MOV.U32 R9, RZ, RZ, R22 ;  /* 0x000000ffff099224 */ /* 0x000fe200078e0016 */
[----:B------:R-:W-:Y:S04]  /*405b0*/  STL [R1+0x3324], R43 ;  /* 0x0033242b01007387 */ /* 0x000fe80000100800 */
[----:B------:R-:W4:Y:S04]  /*405c0*/  LDL R20, [R1+0x165c] ;  /* 0x00165c0001147983 */ /* 0x000f280000100800 */
[----:B------:R-:W2:Y:S04]  /*405d0*/  LDL R3, [R1+0x1660] ;  /* 0x0016600001037983 */ /* 0x000ea80000100800 */
[----:B------:R4:W3:Y:S04]  /*405e0*/  @!P1 LDG.E.U16 R42, desc[UR10][R8.64] ;  /* 0x0000000a082a9981 */ /* 0x0008e8000c1e1500 */
[----:B------:R-:W3:Y:S04]  /*405f0*/  LDL R19, [R1+0x1664] ;  /* 0x0016640001137983 */ /* 0x000ee80000100800 */
[----:B------:R-:W3:Y:S01]  /*40600*/  LDL R2, [R1+0x1668] ;  /* 0x0016680001027983 */ /* 0x000ee20000100800 */
[----:B------:R-:W0:Y:S03]  /*40610*/  S2R R18, SR_TID.X ;  /* 0x0000000000127919 */ /* 0x000e260000002100 */
[----:B------:R-:W3:Y:S04]  /*40620*/  LDL R13, [R1+0x166c] ;  /* 0x00166c00010d7983 */ /* 0x000ee80000100800 */
[----:B------:R-:W3:Y:S04]  /*40630*/  LDL R12, [R1+0x1670] ;  /* 0x00167000010c7983 */ /* 0x000ee80000100800 */
[----:B------:R-:W3:Y:S01]  /*40640*/  LDL R26, [R1+0x1674] ;  /* 0x00167400011a7983 */ /* 0x000ee20000100800 */
        /* <DEDUP_REMOVED lines=15> */
[----:B------:R-:W3:Y:S01]  /*40740*/  LDL R23, [R1+0x1678] ;  /* 0x0016780001177983 */ /* 0x000ee20000100800 */
[----:B------:R-:W-:Y:S01]  /*40750*/  PRMT R5, RZ, 0x7610, R5 ;  /* 0x00007610ff057816 */ /* 0x000fe20000000005 */
[----:B----4-:R-:W-:Y:S02]  /*40760*/  @!P0 IMAD.MOV.U32 R9, RZ, RZ, R20 ;  /* 0x000000ffff098224 */ /* 0x010fe400078e0014 */
[----:B--2---:R-:W-:Y:S01]  /*40770*/  @!P0 IMAD.MOV.U32 R8, RZ, RZ, R3 ;  /* 0x000000ffff088224 */ /* 0x004fe200078e0003 */
[----:B---3--:R-:W-:Y:S04]  /*40780*/  STL [R1+0x3328], R42 ;  /* 0x0033282a01007387 */ /* 0x008fe80000100800 */
[----:B------:R-:W2:Y:S04]  /*40790*/  LDL R22, [R1+0x167c] ;  /* 0x00167c0001167983 */ /* 0x000ea80000100800 */
[----:B------:R-:W3:Y:S04]  /*407a0*/  LDL R3, [R1+0x1680] ;  /* 0x0016800001037983 */ /* 0x000ee80000100800 */
[----:B------:R0:W4:Y:S02]  /*407b0*/  @!P0 LDG.E.U16 R7, desc[UR10][R8.64] ;  /* 0x0000000a08078981 */ /* 0x000124000c1e1500 */
[----:B0-----:R-:W-:-:S02]  /*407c0*/  @!P3 IMAD.MOV.U32 R8, RZ, RZ, R2 ;  /* 0x000000ffff08b224 */ /* 0x001fc400078e0002 */
[----:B------:R-:W-:-:S05]  /*407d0*/  @!P3 IMAD.MOV.U32 R9, RZ, RZ, R19 ;  /* 0x000000ffff09b224 */ /* 0x000fca00078e0013 */
[----:B------:R0:W4:Y:S01]  /*407e0*/  @!P3 LDG.E.U16 R5, desc[UR10][R8.64] ;  /* 0x0000000a0805b981 */ /* 0x000122000c1e1500 */
[----:B------:R-:W1:Y:S02]  /*407f0*/  S2R R18, SR_TID.X ;  /* 0x0000000000127919 */ /* 0x000e640000002100 */
[----:B-1----:R-:W-:-:S04]  /*40800*/  SHF.R.U32.HI R18, RZ, 0x6, R18 ;  /* 0x00000006ff127819 */ /* 0x002fc80000011612 */
[----:B------:R-:W-:Y:S02]  /*40810*/  SGXT.U32 R21, R18, 0x1 ;  /* 0x000000011215781a */ /* 0x000fe40000000000 */
[----:B------:R-:W1:Y:S02]  /*40820*/  S2R R18, SR_TID.X ;  /* 0x0000000000127919 */ /* 0x000e640000002100 */
[----:B------:R-:W-:-:S04]  /*40830*/  LOP3.LUT R21, R21, 0x86, RZ, 0xfc, !PT ;  /* 0x0000008615157812 */ /* 0x000fc800078efcff */
[----:B------:R-:W-:Y:S01]  /*40840*/  ISETP.GE.AND P1, PT, R21, UR5, PT ;  /* 0x0000000515007c0c */ /* 0x000fe2000bf26270 */
[----:B0-----:R-:W-:Y:S01]  /*40850*/  @!P4 IMAD.MOV.U32 R8, RZ, RZ, R12 ;  /* 0x000000ffff08c224 */ /* 0x001fe200078e000c */
[----:B------:R-:W-:Y:S01]  /*40860*/  PRMT R60, RZ, 0x7610, R60 ;  /* 0x00007610ff3c7816 */ /* 0x000fe2000000003c */
[----:B------:R-:W-:Y:S01]  /*40870*/  @!P4 IMAD.MOV.U32 R9, RZ, RZ, R13 ;  /* 0x000000ffff09c224 */ /* 0x000fe200078e000d */
[----:B------:R-:W-:-:S04]  /*40880*/  PRMT R41, RZ, 0x7610, R41 ;  /* 0x00007610ff297816 */ /* 0x000fc80000000029 */
[----:B------:R0:W4:Y:S01]  /*40890*/  @!P4 LDG.E.U16 R60, desc[UR10][R8.64] ;  /* 0x0000000a083cc981 */ /* 0x000122000c1e1500 */
[----:B-1----:R-:W-:-:S04]  /*408a0*/  SHF.R.U32.HI R18, RZ, 0x6, R18 ;  /* 0x00000006ff127819 */ /* 0x002fc80000011612 */
[----:B------:R-:W-:-:S04]  /*408b0*/  SGXT.U32 R20, R18, 0x1 ;  /* 0x000000011214781a */ /* 0x000fc80000000000 */
[----:B------:R-:W-:-:S04]  /*408c0*/  LOP3.LUT R20, R20, 0x88, RZ, 0xfc, !PT ;  /* 0x0000008814147812 */ /* 0x000fc800078efcff */
[----:B------:R-:W-:Y:S01]  /*408d0*/  ISETP.GE.AND P0, PT, R20, UR5, PT ;  /* 0x0000000514007c0c */ /* 0x000fe2000bf06270 */
[----:B0-----:R-:W-:Y:S01]  /*408e0*/  @!P1 IMAD.MOV.U32 R9, RZ, RZ, R26 ;  /* 0x000000ffff099224 */ /* 0x001fe200078e001a */
[----:B------:R-:W-:Y:S01]  /*408f0*/  PRMT R15, RZ, 0x7610, R15 ;  /* 0x00007610ff0f7816 */ /* 0x000fe2000000000f */
[----:B------:R-:W-:-:S05]  /*40900*/  @!P1 IMAD.MOV.U32 R8, RZ, RZ, R23 ;  /* 0x000000ffff089224 */ /* 0x000fca00078e0017 */
[----:B------:R2:W4:Y:S05]  /*40910*/  @!P1 LDG.E.U16 R41, desc[UR10][R8.64] ;  /* 0x0000000a08299981 */ /* 0x00052a000c1e1500 */
[----:B--2---:R-:W-:Y:S02]  /*40920*/  @!P0 IMAD.MOV.U32 R9, RZ, RZ, R22 ;  /* 0x000000ffff098224 */ /* 0x004fe400078e0016 */
[----:B---3--:R-:W-:Y:S01]  /*40930*/  @!P0 IMAD.MOV.U32 R8, RZ, RZ, R3 ;  /* 0x000000ffff088224 */ /* 0x008fe200078e0003 */
[----:B----4-:R0:W-:Y:S04]  /*40940*/  STL.64 [R1+0x3360], R6 ;  /* 0x0033600601007387 */ /* 0x0101e80000100a00 */
[----:B------:R-:W2:Y:S04]  /*40950*/  LDL R2, [R1+0x1688] ;  /* 0x0016880001027983 */ /* 0x000ea80000100800 */
[----:B------:R2:W3:Y:S04]  /*40960*/  @!P0 LDG.E.U16 R15, desc[UR10][R8.64] ;  /* 0x0000000a080f8981 */ /* 0x0004e8000c1e1500 */
[----:B------:R-:W4:Y:S04]  /*40970*/  LDL R21, [R1+0x1684] ;  /* 0x0016840001157983 */ /* 0x000f280000100800 */
[----:B------:R1:W-:Y:S04]  /*40980*/  STL.64 [R1+0x3368], R4 ;  /* 0x0033680401007387 */ /* 0x0003e80000100a00 */
[----:B------:R-:W4:Y:S04]  /*40990*/  LDL R20, [R1+0x168c] ;  /* 0x00168c0001147983 */ /* 0x000f280000100800 */
[----:B------:R-:W4:Y:S04]  /*409a0*/  LDL R19, [R1+0x1690] ;  /* 0x0016900001137983 */ /* 0x000f280000100800 */
[----:B------:R-:W4:Y:S04]  /*409b0*/  LDL R13, [R1+0x1694] ;  /* 0x00169400010d7983 */ /* 0x000f280000100800 */
[----:B------:R-:W4:Y:S01]  /*409c0*/  LDL R12, [R1+0x1698] ;  /* 0x00169800010c7983 */ /* 0x000f220000100800 */
[----:B------:R-:W0:Y:S02]  /*409d0*/  S2R R18, SR_TID.X ;  /* 0x0000000000127919 */ /* 0x000e240000002100 */
[----:B0-----:R-:W-:-:S04]  /*409e0*/  SHF.R.U32.HI R18, RZ, 0x6, R18 ;  /* 0x00000006ff127819 */ /* 0x001fc80000011612 */
[----:B------:R-:W-:-:S04]  /*409f0*/  SGXT.U32 R18, R18, 0x1 ;  /* 0x000000011212781a */ /* 0x000fc80000000000 */
[----:B------:R-:W-:-:S04]  /*40a00*/  LOP3.LUT R18, R18, 0x8a, RZ, 0xfc, !PT ;  /* 0x0000008a12127812 */ /* 0x000fc800078efcff */
[----:B------:R-:W-:Y:S02]  /*40a10*/  ISETP.GE.AND P3, PT, R18, UR5, PT ;  /* 0x0000000512007c0c */ /* 0x000fe4000bf66270 */
[----:B------:R-:W0:Y:S02]  /*40a20*/  S2R R18, SR_TID.X ;  /* 0x0000000000127919 */ /* 0x000e240000002100 */
[----:B0-----:R-:W-:-:S04]  /*40a30*/  SHF.R.U32.HI R18, RZ, 0x6, R18 ;  /* 0x00000006ff127819 */ /* 0x001fc80000011612 */
[----:B------:R-:W-:Y:S02]  /*40a40*/  SGXT.U32 R27, R18, 0x1 ;  /* 0x00000001121b781a */ /* 0x000fe40000000000 */
[----:B------:R-:W0:Y:S01]  /*40a50*/  S2R R18, SR_TID.X ;  /* 0x0000000000127919 */ /* 0x000e220000002100 */
[----:B------:R-:W-:Y:S04]  /*40a60*/  STL.64 [R1+0x3370], R60 ;  /* 0x0033703c01007387 */ /* 0x000fe80000100a00 */
[----:B------:R-:W4:Y:S04]  /*40a70*/  LDL R7, [R1+0x169c] ;  /* 0x00169c0001077983 */ /* 0x000f280000100800 */
[----:B------:R-:W4:Y:S01]  /*40a80*/  LDL R6, [R1+0x16a0] ;  /* 0x0016a00001067983 */ /* 0x000f220000100800 */
[----:B------:R-:W-:-:S03]  /*40a90*/  LOP3.LUT R27, R27, 0x8c, RZ, 0xfc, !PT ;  /* 0x0000008c1b1b7812 */ /* 0x000fc600078efcff */
[----:B------:R-:W-:Y:S04]  /*40aa0*/  STL [R1+0x332c], R41 ;  /* 0x00332c2901007387 */ /* 0x000fe80000100800 */
[----:B-1----:R-:W4:Y:S04]  /*40ab0*/  LDL R5, [R1+0x16a4] ;  /* 0x0016a40001057983 */ /* 0x002f280000100800 */
[----:B------:R-:W4:Y:S01]  /*40ac0*/  LDL R3, [R1+0x16a8] ;  /* 0x0016a80001037983 */ /* 0x000f220000100800 */
[----:B------:R-:W-:Y:S02]  /*40ad0*/  ISETP.GE.AND P4, PT, R27, UR5, PT ;  /* 0x000000051b007c0c */ /* 0x000fe4000bf86270 */
[----:B0-----:R-:W-:-:S04]  /*40ae0*/  SHF.R.U32.HI R18, RZ, 0x6, R18 ;  /* 0x00000006ff127819 */ /* 0x001fc80000011612 */
[----:B------:R-:W-:-:S04]  /*40af0*/  SGXT.U32 R23, R18, 0x1 ;  /* 0x000000011217781a */ /* 0x000fc80000000000 */
[----:B------:R-:W-:Y:S02]  /*40b00*/  LOP3.LUT R23, R23, 0x8e, RZ, 0xfc, !PT ;  /* 0x0000008e17177812 */ /* 0x000fe400078efcff */
[----:B------:R-:W-:Y:S02]  /*40b10*/  PRMT R80, RZ, 0x7610, R80 ;  /* 0x00007610ff507816 */ /* 0x000fe40000000050 */
[----:B------:R-:W-:Y:S02]  /*40b20*/  ISETP.GE.AND P1, PT, R23, UR5, PT ;  /* 0x0000000517007c0c */ /* 0x000fe4000bf26270 */
[----:B------:R-:W-:Y:S02]  /*40b30*/  PRMT R59, RZ, 0x7610, R59 ;  /* 0x00007610ff3b7816 */ /* 0x000fe4000000003b */
[----:B------:R-:W-:Y:S01]  /*40b40*/  PRMT R40, RZ, 0x7610, R40 ;  /* 0x00007610ff287816 */ /* 0x000fe20000000028 */
[----:B------:R-:W0:Y:S01]  /*40b50*/  S2R R18, SR_TID.X ;  /* 0x0000000000127919 */ /* 0x000e220000002100 */
[----:B--2---:R-:W-:Y:S01]  /*40b60*/  @!P3 IMAD.MOV.U32 R8, RZ, RZ, R2 ;  /* 0x000000ffff08b224 */ /* 0x004fe200078e0002 */
[----:B---3--:R1:W-:Y:S04]  /*40b70*/  STL.64 [R1+0x3378], R14 ;  /* 0x0033780e01007387 */ /* 0x0083e80000100a00 */
[----:B------:R-:W2:Y:S04]  /*40b80*/  LDL R4, [R1+0x16ac] ;  /* 0x0016ac0001047983 */ /* 0x000ea80000100800 */
[----:B------:R-:W3:Y:S01]  /*40b90*/  LDL R2, [R1+0x16b0] ;  /* 0x0016b00001027983 */ /* 0x000ee20000100800 */
[----:B----4-:R-:W-:-:S03]  /*40ba0*/  @!P3 IMAD.MOV.U32 R9, RZ, RZ, R21 ;  /* 0x000000ffff09b224 */ /* 0x010fc600078e0015 */
[----:B-1----:R-:W4:Y:S04]  /*40bb0*/  LDL R15, [R1+0x16b4] ;  /* 0x0016b400010f7983 */ /* 0x002f280000100800 */
[----:B------:R-:W4:Y:S04]  /*40bc0*/  LDL R14, [R1+0x16b8] ;  /* 0x0016b800010e7983 */ /* 0x000f280000100800 */
[----:B------:R1:W4:Y:S02]  /*40bd0*/  @!P3 LDG.E.U16 R80, desc[UR10][R8.64] ;  /* 0x0000000a0850b981 */ /* 0x000324000c1e1500 */
[----:B-1----:R-:W-:-:S02]  /*40be0*/  @!P4 IMAD.MOV.U32 R8, RZ, RZ, R19 ;  /* 0x000000ffff08c224 */ /* 0x002fc400078e0013 */
[----:B------:R-:W-:-:S05]  /*40bf0*/  @!P4 IMAD.MOV.U32 R9, RZ, RZ, R20 ;  /* 0x000000ffff09c224 */ /* 0x000fca00078e0014 */
[----:B------:R1:W4:Y:S02]  /*40c00*/  @!P4 LDG.E.U16 R59, desc[UR10][R8.64] ;  /* 0x0000000a083bc981 */ /* 0x000324000c1e1500 */
[----:B-1----:R-:W-:Y:S02]  /*40c10*/  @!P1 IMAD.MOV.U32 R8, RZ, RZ, R12 ;  /* 0x000000ffff089224 */ /* 0x002fe400078e000c */
[----:B------:R-:W-:Y:S01]  /*40c20*/  @!P1 IMAD.MOV.U32 R9, RZ, RZ, R13 ;  /* 0x000000ffff099224 */ /* 0x000fe200078e000d */
[----:B------:R-:W4:Y:S04]  /*40c30*/  LDL R12, [R1+0x16c0] ;  /* 0x0016c000010c7983 */ /* 0x000f280000100800 */
[----:B------:R-:W4:Y:S04]  /*40c40*/  LDL R13, [R1+0x16bc] ;  /* 0x0016bc00010d7983 */ /* 0x000f280000100800 */
[----:B------:R1:W4:Y:S01]  /*40c50*/  @!P1 LDG.E.U16 R40, desc[UR10][R8.64] ;  /* 0x0000000a08289981 */ /* 0x000322000c1e1500 */
[----:B0-----:R-:W-:-:S04]  /*40c60*/  SHF.R.U32.HI R18, RZ, 0x6, R18 ;  /* 0x00000006ff127819 */ /* 0x001fc80000011612 */
[----:B------:R-:W-:Y:S02]  /*40c70*/  SGXT.U32 R22, R18, 0x1 ;  /* 0x000000011216781a */ /* 0x000fe40000000000 */
[----:B------:R-:W0:Y:S02]  /*40c80*/  S2R R18, SR_TID.X ;  /* 0x0000000000127919 */ /* 0x000e240000002100 */
[----:B0-----:R-:W-:-:S04]  /*40c90*/  SHF.R.U32.HI R18, RZ, 0x6, R18 ;  /* 0x00000006ff127819 */ /* 0x001fc80000011612 */
[----:B------:R-:W-:Y:S02]  /*40ca0*/  SGXT.U32 R21, R18, 0x1 ;  /* 0x000000011215781a */ /* 0x000fe40000000000 */
[----:B------:R-:W0:Y:S02]  /*40cb0*/  S2R R18, SR_TID.X ;  /* 0x0000000000127919 */ /* 0x000e240000002100 */
[----:B0-----:R-:W-:-:S04]  /*40cc0*/  SHF.R.U32.HI R18, RZ, 0x6, R18 ;  /* 0x00000006ff127819 */ /* 0x001fc80000011612 */
[----:B------:R-:W-:Y:S02]  /*40cd0*/  SGXT.U32 R19, R18, 0x1 ;  /* 0x000000011213781a */ /* 0x000fe40000000000 */
[----:B------:R-:W0:Y:S02]  /*40ce0*/  S2R R18, SR_TID.X ;  /* 0x0000000000127919 */ /* 0x000e240000002100 */
[----:B------:R-:W-:-:S04]  /*40cf0*/  LOP3.LUT R19, R19, 0x94, RZ, 0xfc, !PT ;  /* 0x0000009413137812 */ /* 0x000fc800078efcff */
[----:B------:R-:W-:Y:S02]  /*40d00*/  ISETP.GE.AND P4, PT, R19, UR5, PT ;  /* 0x0000000513007c0c */ /* 0x000fe4000bf86270 */
[----:B------:R-:W-:Y:S02]  /*40d10*/  LOP3.LUT R22, R22, 0x90, RZ, 0xfc, !PT ;  /* 0x0000009016167812 */ /* 0x000fe400078efcff */
[----:B------:R-:W-:Y:S02]  /*40d20*/  LOP3.LUT R21, R21, 0x92, RZ, 0xfc, !PT ;  /* 0x0000009215157812 */ /* 0x000fe400078efcff */
[----:B------:R-:W-:Y:S02]  /*40d30*/  ISETP.GE.AND P0, PT, R22, UR5, PT ;  /* 0x0000000516007c0c */ /* 0x000fe4000bf06270 */
[----:B0-----:R-:W-:-:S04]  /*40d40*/  SHF.R.U32.HI R18, RZ, 0x6, R18 ;  /* 0x00000006ff127819 */ /* 0x001fc80000011612 */
[----:B------:R-:W-:Y:S02]  /*40d50*/  SGXT.U32 R19, R18, 0x1 ;  /* 0x000000011213781a */ /* 0x000fe40000000000 */
[----:B------:R-:W0:Y:S01]  /*40d60*/  S2R R18, SR_TID.X ;  /* 0x0000000000127919 */ /* 0x000e220000002100 */
[----:B------:R-:W-:-:S04]  /*40d70*/  ISETP.GE.AND P3, PT, R21, UR5, PT ;  /* 0x0000000515007c0c */ /* 0x000fc8000bf66270 */
[----:B-1----:R-:W-:Y:S01]  /*40d80*/  @!P0 IMAD.MOV.U32 R8, RZ, RZ, R6 ;  /* 0x000000ffff088224 */ /* 0x002fe200078e0006 */
[----:B------:R-:W-:Y:S01]  /*40d90*/  PRMT R16, RZ, 0x7610, R16 ;  /* 0x00007610ff107816 */ /* 0x000fe20000000010 */
[----:B------:R-:W-:Y:S01]  /*40da0*/  @!P0 IMAD.MOV.U32 R9, RZ, RZ, R7 ;  /* 0x000000ffff098224 */ /* 0x000fe200078e0007 */
[----:B------:R-:W-:Y:S02]  /*40db0*/  LOP3.LUT R19, R19, 0x96, RZ, 0xfc, !PT ;  /* 0x0000009613137812 */ /* 0x000fe400078efcff */
[----:B------:R-:W-:Y:S02]  /*40dc0*/  PRMT R77, RZ, 0x7610, R77 ;  /* 0x00007610ff4d7816 */ /* 0x000fe4000000004d */
[----:B------:R-:W-:Y:S01]  /*40dd0*/  ISETP.GE.AND P1, PT, R19, UR5, PT ;  /* 0x0000000513007c0c */ /* 0x000fe2000bf26270 */
[----:B------:R1:W4:Y:S01]  /*40de0*/  @!P0 LDG.E.U16 R16, desc[UR10][R8.64] ;  /* 0x0000000a08108981 */ /* 0x000322000c1e1500 */
[----:B------:R-:W-:Y:S01]  /*40df0*/  PRMT R58, RZ, 0x7610, R58 ;  /* 0x00007610ff3a7816 */ /* 0x000fe2000000003a */
[----:B-1----:R-:W-:-:S02]  /*40e00*/  @!P3 IMAD.MOV.U32 R8, RZ, RZ, R3 ;  /* 0x000000ffff08b224 */ /* 0x002fc400078e0003 */
[----:B------:R-:W-:-:S05]  /*40e10*/  @!P3 IMAD.MOV.U32 R9, RZ, RZ, R5 ;  /* 0x000000ffff09b224 */ /* 0x000fca00078e0005 */
[----:B------:R2:W4:Y:S01]  /*40e20*/  @!P3 LDG.E.U16 R77, desc[UR10][R8.64] ;  /* 0x0000000a084db981 */ /* 0x000522000c1e1500 */
[----:B0-----:R-:W-:-:S04]  /*40e30*/  SHF.R.U32.HI R18, RZ, 0x6, R18 ;  /* 0x00000006ff127819 */ /* 0x001fc80000011612 */
[----:B------:R-:W-:-:S04]  /*40e40*/  SGXT.U32 R19, R18, 0x1 ;  /* 0x000000011213781a */ /* 0x000fc80000000000 */
[----:B------:R-:W-:Y:S02]  /*40e50*/  LOP3.LUT R19, R19, 0x98, RZ, 0xfc, !PT ;  /* 0x0000009813137812 */ /* 0x000fe400078efcff */
[----:B------:R-:W-:Y:S02]  /*40e60*/  PRMT R39, RZ, 0x7610, R39 ;  /* 0x00007610ff277816 */ /* 0x000fe40000000027 */
[----:B------:R-:W-:Y:S02]  /*40e70*/  ISETP.GE.AND P0, PT, R19, UR5, PT ;  /* 0x0000000513007c0c */ /* 0x000fe4000bf06270 */
[----:B------:R-:W-:Y:S01]  /*40e80*/  PRMT R17, RZ, 0x7610, R17 ;  /* 0x00007610ff117816 */ /* 0x000fe20000000011 */
[----:B--2---:R-:W-:Y:S02]  /*40e90*/  @!P4 IMAD.MOV.U32 R9, RZ, RZ, R4 ;  /* 0x000000ffff09c224 */ /* 0x004fe400078e0004 */
[----:B---3--:R-:W-:-:S05]  /*40ea0*/  @!P4 IMAD.MOV.U32 R8, RZ, RZ, R2 ;  /* 0x000000ffff08c224 */ /* 0x008fca00078e0002 */
[----:B------:R4:W2:Y:S02]  /*40eb0*/  @!P4 LDG.E.U16 R58, desc[UR10][R8.64] ;  /* 0x0000000a083ac981 */ /* 0x0008a4000c1e1500 */
[----:B----4-:R-:W-:Y:S02]  /*40ec0*/  @!P1 IMAD.MOV.U32 R8, RZ, RZ, R14 ;  /* 0x000000ffff089224 */ /* 0x010fe400078e000e */
[----:B------:R-:W-:-:S05]  /*40ed0*/  @!P1 IMAD.MOV.U32 R9, RZ, RZ, R15 ;  /* 0x000000ffff099224 */ /* 0x000fca00078e000f */
[----:B------:R0:W3:Y:S02]  /*40ee0*/  @!P1 LDG.E.U16 R39, desc[UR10][R8.64] ;  /* 0x0000000a08279981 */ /* 0x0000e4000c1e1500 */
[----:B0-----:R-:W-:Y:S02]  /*40ef0*/  @!P0 IMAD.MOV.U32 R8, RZ, RZ, R12 ;  /* 0x000000ffff088224 */ /* 0x001fe400078e000c */
[----:B------:R-:W-:Y:S01]  /*40f00*/  @!P0 IMAD.MOV.U32 R9, RZ, RZ, R13 ;  /* 0x000000ffff098224 */ /* 0x000fe200078e000d */
[----:B------:R-:W-:Y:S04]  /*40f10*/  STL [R1+0x3330], R40 ;  /* 0x0033302801007387 */ /* 0x000fe80000100800 */
[----:B------:R-:W4:Y:S04]  /*40f20*/  LDL R7, [R1+0x16c4] ;  /* 0x0016c40001077983 */ /* 0x000f280000100800 */
[----:B------:R-:W4:Y:S04]  /*40f30*/  LDL R6, [R1+0x1854] ;  /* 0x0018540001067983 */ /* 0x000f280000100800 */
[----:B------:R4:W4:Y:S04]  /*40f40*/  @!P0 LDG.E.U16 R17, desc[UR10][R8.64] ;  /* 0x0000000a08118981 */ /* 0x000928000c1e1500 */
[----:B------:R-:W4:Y:S04]  /*40f50*/  LDL R4, [R1+0x184c] ;  /* 0x00184c0001047983 */ /* 0x000f280000100800 */
[----:B------:R-:W4:Y:S01]  /*40f60*/  LDL R2, [R1+0x1850] ;  /* 0x0018500001027983 */ /* 0x000f220000100800 */
[----:B------:R-:W0:Y:S03]  /*40f70*/  S2R R18, SR_TID.X ;  /* 0x0000000000127919 */ /* 0x000e260000002100 */
[----:B------:R-:W4:Y:S04]  /*40f80*/  LDL R5, [R1+0x1844] ;  /* 0x0018440001057983 */ /* 0x000f280000100800 */
[----:B------:R-:W4:Y:S01]  /*40f90*/  LDL R3, [R1+0x1858] ;  /* 0x0018580001037983 */ /* 0x000f220000100800 */
[----:B0-----:R-:W-:-:S04]  /*40fa0*/  SHF.R.U32.HI R18, RZ, 0x6, R18 ;  /* 0x00000006ff127819 */ /* 0x001fc80000011612 */
[----:B------:R-:W-:Y:S02]  /*40fb0*/  SGXT.U32 R19, R18, 0x1 ;  /* 0x000000011213781a */ /* 0x000fe40000000000 */
[----:B------:R-:W0:Y:S02]  /*40fc0*/  S2R R18, SR_TID.X ;  /* 0x0000000000127919 */ /* 0x000e240000002100 */
[----:B------:R-:W-:-:S04]  /*40fd0*/  LOP3.LUT R19, R19, 0x9a, RZ, 0xfc, !PT ;  /* 0x0000009a13137812 */ /* 0x000fc800078efcff */
[----:B------:R-:W-:Y:S02]  /*40fe0*/  ISETP.GE.AND P3, PT, R19, UR5, PT ;  /* 0x0000000513007c0c */ /* 0x000fe4000bf66270 */
[--C-:B0-----:R-:W-:Y:S02]  /*40ff0*/  SHF.R.U32.HI R19, RZ, 0x6, R18.reuse ;  /* 0x00000006ff137819 */ /* 0x101fe40000011612 */
[----:B------:R-:W-:-:S04]  /*41000*/  SHF.R.U32.HI R18, RZ, 0x6, R18 ;  /* 0x00000006ff127819 */ /* 0x000fc80000011612 */
[----:B------:R-:W-:Y:S02]  /*41010*/  SGXT.U32 R14, R18, 0x1 ;  /* 0x00000001120e781a */ /* 0x000fe40000000000 */
[----:B------:R-:W0:Y:S02]  /*41020*/  S2R R18, SR_TID.X ;  /* 0x0000000000127919 */ /* 0x000e240000002100 */
[----:B0-----:R-:W-:-:S04]  /*41030*/  SHF.R.U32.HI R18, RZ, 0x6, R18 ;  /* 0x00000006ff127819 */ /* 0x001fc80000011612 */
[----:B------:R-:W-:Y:S02]  /*41040*/  SGXT.U32 R12, R18, 0x1 ;  /* 0x00000001120c781a */ /* 0x000fe40000000000 */
[----:B------:R-:W0:Y:S02]  /*41050*/  S2R R18, SR_TID.X ;  /* 0x0000000000127919 */ /* 0x000e240000002100 */
[----:B------:R-:W-:Y:S02]  /*41060*/  LOP3.LUT R12, R12, 0xa0, RZ, 0xfc, !PT ;  /* 0x000000a00c0c7812 */ /* 0x000fe400078efcff */
[----:B------:R-:W-:Y:S02]  /*41070*/  LOP3.LUT R14, R14, 0x9e, RZ, 0xfc, !PT ;  /* 0x0000009e0e0e7812 */ /* 0x000fe400078efcff */
[----:B------:R-:W-:Y:S02]  /*41080*/  ISETP.GE.AND P0, PT, R12, UR5, PT ;  /* 0x000000050c007c0c */ /* 0x000fe4000bf06270 */
[----:B------:R-:W-:-:S02]  /*41090*/  ISETP.GE.AND P1, PT, R14, UR5, PT ;  /* 0x000000050e007c0c */ /* 0x000fc4000bf26270 */
[----:B------:R-:W-:Y:S02]  /*410a0*/  PRMT R76, RZ, 0x7610, R76 ;  /* 0x00007610ff4c7816 */ /* 0x000fe4000000004c */
[----:B0-----:R-:W-:-:S04]  /*410b0*/  SHF.R.U32.HI R18, RZ, 0x6, R18 ;  /* 0x00000006ff127819 */ /* 0x001fc80000011612 */
[----:B------:R-:W-:Y:S02]  /*410c0*/  SGXT.U32 R12, R18, 0x1 ;  /* 0x00000001120c781a */ /* 0x000fe40000000000 */
[----:B------:R-:W0:Y:S01]  /*410d0*/  S2R R18, SR_TID.X ;  /* 0x0000000000127919 */ /* 0x000e220000002100 */
[----:B------:R-:W-:Y:S02]  /*410e0*/  SGXT.U32 R19, R19, 0x1 ;  /* 0x000000011313781a */ /* 0x000fe40000000000 */
[----:B------:R-:W-:Y:S02]  /*410f0*/  LOP3.LUT R12, R12, 0xa2, RZ, 0xfc, !PT ;  /* 0x000000a20c0c7812 */ /* 0x000fe400078efcff */
[----:B------:R-:W-:Y:S02]  /*41100*/  LOP3.LUT R19, R19, 0x9c, RZ, 0xfc, !PT ;  /* 0x0000009c13137812 */ /* 0x000fe400078efcff */
[----:B------:R-:W-:Y:S02]  /*41110*/  PRMT R38, RZ, 0x7610, R38 ;  /* 0x00007610ff267816 */ /* 0x000fe40000000026 */
[----:B------:R-:W-:-:S02]  /*41120*/  ISETP.GE.AND P4, PT, R19, UR5, PT ;  /* 0x0000000513007c0c */ /* 0x000fc4000bf86270 */
[----:B0-----:R-:W-:Y:S01]  /*41130*/  SHF.R.U32.HI R18, RZ, 0x6, R18 ;  /* 0x00000006ff127819 */ /* 0x001fe20000011612 */
[----:B--2---:R-:W-:Y:S04]  /*41140*/  STL.64 [R1+0x3380], R58 ;  /* 0x0033803a01007387 */ /* 0x004fe80000100a00 */
[----:B---3--:R-:W-:Y:S04]  /*41150*/  STL [R1+0x3334], R39 ;  /* 0x0033342701007387 */ /* 0x008fe80000100800 */
[----:B------:R-:W2:Y:S04]  /*41160*/  LDL R22, [R1+0x16c8] ;  /* 0x0016c80001167983 */ /* 0x000ea80000100800 */
[----:B------:R-:W3:Y:S04]  /*41170*/  LDL R21, [R1+0x1848] ;  /* 0x0018480001157983 */ /* 0x000ee80000100800 */
[----:B------:R-:W3:Y:S04]  /*41180*/  LDL R15, [R1+0x183c] ;  /* 0x00183c00010f7983 */ /* 0x000ee80000100800 */
[----:B------:R-:W3:Y:S01]  /*41190*/  LDL R14, [R1+0x1840] ;  /* 0x00184000010e7983 */ /* 0x000ee20000100800 */
[----:B----4-:R-:W-:-:S02]  /*411a0*/  @!P3 IMAD.MOV.U32 R9, RZ, RZ, R7 ;  /* 0x000000ffff09b224 */ /* 0x010fc400078e0007 */
[----:B------:R-:W-:Y:S01]  /*411b0*/  @!P3 IMAD.MOV.U32 R8, RZ, RZ, R6 ;  /* 0x000000ffff08b224 */ /* 0x000fe200078e0006 */
[----:B------:R0:W-:Y:S04]  /*411c0*/  STL.64 [R1+0x3390], R16 ;  /* 0x0033901001007387 */ /* 0x0001e80000100a00 */
[----:B------:R-:W4:Y:S04]  /*411d0*/  LDL R7, [R1+0x16cc] ;  /* 0x0016cc0001077983 */ /* 0x000f280000100800 */
[----:B------:R-:W4:Y:S04]  /*411e0*/  LDL R6, [R1+0x1838] ;  /* 0x0018380001067983 */ /* 0x000f280000100800 */
[----:B------:R1:W4:Y:S01]  /*411f0*/  @!P3 LDG.E.U16 R76, desc[UR10][R8.64] ;  /* 0x0000000a084cb981 */ /* 0x000322000c1e1500 */
[----:B------:R-:W-:Y:S01]  /*41200*/  ISETP.GE.AND P3, PT, R12, UR5, PT ;  /* 0x000000050c007c0c */ /* 0x000fe2000bf66270 */
[----:B------:R-:W-:Y:S01]  /*41210*/  @!P1 IMAD.MOV.U32 R19, RZ, RZ, R4 ;  /* 0x000000ffff139224 */ /* 0x000fe200078e0004 */
[----:B------:R-:W-:Y:S01]  /*41220*/  SGXT.U32 R12, R18, 0x1 ;  /* 0x00000001120c781a */ /* 0x000fe20000000000 */
[----:B------:R-:W-:-:S05]  /*41230*/  @!P1 IMAD.MOV.U32 R18, RZ, RZ, R2 ;  /* 0x000000ffff129224 */ /* 0x000fca00078e0002 */
[----:B------:R-:W4:Y:S01]  /*41240*/  @!P1 LDG.E.U16 R38, desc[UR10][R18.64] ;  /* 0x0000000a12269981 */ /* 0x000f22000c1e1500 */
[----:B------:R-:W-:Y:S01]  /*41250*/  PRMT R57, RZ, 0x7610, R57 ;  /* 0x00007610ff397816 */ /* 0x000fe20000000039 */
[----:B-1----:R-:W-:Y:S02]  /*41260*/  @!P4 IMAD.MOV.U32 R8, RZ, RZ, R3 ;  /* 0x000000ffff08c224 */ /* 0x002fe400078e0003 */
[----:B------:R-:W-:Y:S01]  /*41270*/  @!P4 IMAD.MOV.U32 R9, RZ, RZ, R5 ;  /* 0x000000ffff09c224 */ /* 0x000fe200078e0005 */
[----:B------:R-:W-:Y:S01]  /*41280*/  LOP3.LUT R12, R12, 0xa4, RZ, 0xfc, !PT ;  /* 0x000000a40c0c7812 */ /* 0x000fe200078efcff */
[----:B------:R-:W1:Y:S03]  /*41290*/  S2R R20, SR_TID.X ;  /* 0x0000000000147919 */ /* 0x000e660000002100 */
[----:B------:R0:W4:Y:S01]  /*412a0*/  @!P4 LDG.E.U16 R57, desc[UR10][R8.64] ;  /* 0x0000000a0839c981 */ /* 0x000122000c1e1500 */
[----:B------:R-:W-:-:S02]  /*412b0*/  ISETP.GE.AND P4, PT, R12, UR5, PT ;  /* 0x000000050c007c0c */ /* 0x000fc4000bf86270 */
[----:B------:R-:W-:Y:S02]  /*412c0*/  PRMT R75, RZ, 0x7610, R75 ;  /* 0x00007610ff4b7816 */ /* 0x000fe4000000004b */
[----:B0-----:R-:W-:Y:S02]  /*412d0*/  PRMT R8, RZ, 0x7610, R8 ;  /* 0x00007610ff087816 */ /* 0x001fe40000000008 */
[----:B------:R-:W-:Y:S02]  /*412e0*/  PRMT R56, RZ, 0x7610, R56 ;  /* 0x00007610ff387816 */ /* 0x000fe40000000038 */
[----:B-1----:R-:W-:-:S04]  /*412f0*/  SHF.R.U32.HI R20, RZ, 0x6, R20 ;  /* 0x00000006ff147819 */ /* 0x002fc80000011614 */
[----:B------:R-:W-:-:S04]  /*41300*/  SGXT.U32 R12, R20, 0x1 ;  /* 0x00000001140c781a */ /* 0x000fc80000000000 */
[----:B------:R-:W-:-:S04]  /*41310*/  LOP3.LUT R12, R12, 0xa6, RZ, 0xfc, !PT ;  /* 0x000000a60c0c7812 */ /* 0x000fc800078efcff */
[----:B------:R-:W-:Y:S01]  /*41320*/  ISETP.GE.AND P1, PT, R12, UR5, PT ;  /* 0x000000050c007c0c */ /* 0x000fe2000bf26270 */
[----:B------:R-:W0:Y:S01]  /*41330*/  S2R R20, SR_TID.X ;  /* 0x0000000000147919 */ /* 0x000e220000002100 */
[----:B--2---:R-:W-:Y:S02]  /*41340*/  @!P0 IMAD.MOV.U32 R19, RZ, RZ, R22 ;  /* 0x000000ffff138224 */ /* 0x004fe400078e0016 */
[----:B---3--:R-:W-:-:S05]  /*41350*/  @!P0 IMAD.MOV.U32 R18, RZ, RZ, R21 ;  /* 0x000000ffff128224 */ /* 0x008fca00078e0015 */
[----:B------:R1:W2:Y:S02]  /*41360*/  @!P0 LDG.E.U16 R8, desc[UR10][R18.64] ;  /* 0x0000000a12088981 */ /* 0x0002a4000c1e1500 */
[----:B-1----:R-:W-:Y:S02]  /*41370*/  @!P3 IMAD.MOV.U32 R18, RZ, RZ, R14 ;  /* 0x000000ffff12b224 */ /* 0x002fe400078e000e */
[----:B------:R-:W-:-:S05]  /*41380*/  @!P3 IMAD.MOV.U32 R19, RZ, RZ, R15 ;  /* 0x000000ffff13b224 */ /* 0x000fca00078e000f */
[----:B------:R4:W3:Y:S02]  /*41390*/  @!P3 LDG.E.U16 R75, desc[UR10][R18.64] ;  /* 0x0000000a124bb981 */ /* 0x0008e4000c1e1500 */
[----:B----4-:R-:W-:Y:S02]  /*413a0*/  @!P4 IMAD.MOV.U32 R19, RZ, RZ, R7 ;  /* 0x000000ffff13c224 */ /* 0x010fe400078e0007 */
[----:B------:R-:W-:Y:S01]  /*413b0*/  @!P4 IMAD.MOV.U32 R18, RZ, RZ, R6 ;  /* 0x000000ffff12c224 */ /* 0x000fe200078e0006 */
[----:B------:R-:W-:Y:S04]  /*413c0*/  STL.64 [R1+0x3398], R76 ;  /* 0x0033984c01007387 */ /* 0x000fe80000100a00 */
[----:B------:R-:W4:Y:S04]  /*413d0*/  LDL R5, [R1+0x16e0] ;  /* 0x0016e00001057983 */ /* 0x000f280000100800 */
[----:B------:R-:W2:Y:S04]  /*413e0*/  LDL R3, [R1+0x16e4] ;  /* 0x0016e40001037983 */ /* 0x000ea80000100800 */
[----:B------:R1:W3:Y:S04]  /*413f0*/  @!P4 LDG.E.U16 R56, desc[UR10][R18.64] ;  /* 0x0000000a1238c981 */ /* 0x0002e8000c1e1500 */
[----:B------:R-:W3:Y:S04]  /*41400*/  LDL R4, [R1+0x16e8] ;  /* 0x0016e80001047983 */ /* 0x000ee80000100800 */
[----:B------:R-:W3:Y:S04]  /*41410*/  LDL R2, [R1+0x16ec] ;  /* 0x0016ec0001027983 */ /* 0x000ee80000100800 */
[----:B------:R-:W-:Y:S04]  /*41420*/  STL [R1+0x33a0], R38 ;  /* 0x0033a02601007387 */ /* 0x000fe80000100800 */
[----:B------:R-:W3:Y:S04]  /*41430*/  LDL R13, [R1+0x16f0] ;  /* 0x0016f000010d7983 */ /* 0x000ee80000100800 */
[----:B------:R-:W3:Y:S04]  /*41440*/  LDL R12, [R1+0x16f4] ;  /* 0x0016f400010c7983 */ /* 0x000ee80000100800 */
[----:B------:R-:W3:Y:S04]  /*41450*/  LDL R15, [R1+0x16f8] ;  /* 0x0016f800010f7983 */ /* 0x000ee80000100800 */
[----:B------:R-:W3:Y:S04]  /*41460*/  LDL R14, [R1+0x16fc] ;  /* 0x0016fc00010e7983 */ /* 0x000ee80000100800 */
[----:B------:R-:W3:Y:S04]  /*41470*/  LDL R7, [R1+0x1700] ;  /* 0x0017000001077983 */ /* 0x000ee80000100800 */
[----:B------:R-:W3:Y:S01]  /*41480*/  LDL R6, [R1+0x1704] ;  /* 0x0017040001067983 */ /* 0x000ee20000100800 */
        /* <DEDUP_REMOVED lines=8> */
[----:B0-----:R-:W-:-:S04]  /*41510*/  SHF.R.U32.HI R20, RZ, 0x6, R20 ;  /* 0x00000006ff147819 */ /* 0x001fc80000011614 */
[----:B------:R-:W-:Y:S02]  /*41520*/  SGXT.U32 R16, R20, 0x1 ;  /* 0x000000011410781a */ /* 0x000fe40000000000 */
[----:B------:R-:W0:Y:S01]  /*41530*/  S2R R20, SR_TID.X ;  /* 0x0000000000147919 */ /* 0x000e220000002100 */
[----:B------:R-:W-:-:S04]  /*41540*/  LOP3.LUT R21, R21, 0xa8, RZ, 0xfc, !PT ;  /* 0x000000a815157812 */ /* 0x000fc800078efcff */
[----:B------:R-:W-:Y:S02]  /*41550*/  ISETP.GE.AND P0, PT, R21, UR5, PT ;  /* 0x0000000515007c0c */ /* 0x000fe4000bf06270 */
[----:B------:R-:W-:Y:S02]  /*41560*/  LOP3.LUT R16, R16, 0xac, RZ, 0xfc, !PT ;  /* 0x000000ac10107812 */ /* 0x000fe400078efcff */
[----:B------:R-:W-:Y:S02]  /*41570*/  PRMT R37, RZ, 0x7610, R37 ;  /* 0x00007610ff257816 */ /* 0x000fe40000000025 */
[----:B------:R-:W-:Y:S02]  /*41580*/  ISETP.GE.AND P4, PT, R16, UR5, PT ;  /* 0x0000000510007c0c */ /* 0x000fe4000bf86270 */
[----:B0-----:R-:W-:Y:S02]  /*41590*/  SHF.R.U32.HI R22, RZ, 0x6, R20 ;  /* 0x00000006ff167819 */ /* 0x001fe40000011614 */
[----:B-1----:R-:W-:-:S02]  /*415a0*/  PRMT R18, RZ, 0x7610, R18 ;  /* 0x00007610ff127816 */ /* 0x002fc40000000012 */
[----:B------:R-:W-:-:S04]  /*415b0*/  SGXT.U32 R16, R22, 0x1 ;  /* 0x000000011610781a */ /* 0x000fc80000000000 */
[----:B------:R-:W-:Y:S02]  /*415c0*/  LOP3.LUT R16, R16, 0xae, RZ, 0xfc, !PT ;  /* 0x000000ae10107812 */ /* 0x000fe400078efcff */
[----:B------:R-:W-:Y:S02]  /*415d0*/  PRMT R74, RZ, 0x7610, R74 ;  /* 0x00007610ff4a7816 */ /* 0x000fe4000000004a */
[----:B------:R-:W-:Y:S02]  /*415e0*/  PRMT R55, RZ, 0x7610, R55 ;  /* 0x00007610ff377816 */ /* 0x000fe40000000037 */
[----:B------:R-:W-:Y:S01]  /*415f0*/  PRMT R36, RZ, 0x7610, R36 ;  /* 0x00007610ff247816 */ /* 0x000fe20000000024 */
[----:B----4-:R-:W-:Y:S02]  /*41600*/  @!P1 IMAD.MOV.U32 R21, RZ, RZ, R5 ;  /* 0x000000ffff159224 */ /* 0x010fe400078e0005 */
[----:B--2---:R-:W-:Y:S01]  /*41610*/  @!P1 IMAD.MOV.U32 R20, RZ, RZ, R3 ;  /* 0x000000ffff149224 */ /* 0x004fe200078e0003 */
[----:B---3--:R-:W-:Y:S04]  /*41620*/  STL.64 [R1+0x33a8], R56 ;  /* 0x0033a83801007387 */ /* 0x008fe80000100a00 */
[----:B------:R-:W2:Y:S04]  /*41630*/  LDL R5, [R1+0x1708] ;  /* 0x0017080001057983 */ /* 0x000ea80000100800 */
[----:B------:R-:W3:Y:S04]  /*41640*/  LDL R3, [R1+0x170c] ;  /* 0x00170c0001037983 */ /* 0x000ee80000100800 */
[----:B------:R0:W4:Y:S01]  /*41650*/  @!P1 LDG.E.U16 R37, desc[UR10][R20.64] ;  /* 0x0000000a14259981 */ /* 0x000122000c1e1500 */
[----:B------:R-:W-:Y:S01]  /*41660*/  ISETP.GE.AND P1, PT, R16, UR5, PT ;  /* 0x0000000510007c0c */ /* 0x000fe2000bf26270 */
[----:B0-----:R-:W-:-:S02]  /*41670*/  @!P0 IMAD.MOV.U32 R20, RZ, RZ, R2 ;  /* 0x000000ffff148224 */ /* 0x001fc400078e0002 */
[----:B------:R-:W-:Y:S01]  /*41680*/  @!P0 IMAD.MOV.U32 R21, RZ, RZ, R4 ;  /* 0x000000ffff158224 */ /* 0x000fe200078e0004 */
[----:B------:R-:W4:Y:S04]  /*41690*/  LDL R2, [R1+0x1714] ;  /* 0x0017140001027983 */ /* 0x000f280000100800 */
[----:B------:R0:W4:Y:S04]  /*416a0*/  @!P0 LDG.E.U16 R18, desc[UR10][R20.64] ;  /* 0x0000000a14128981 */ /* 0x000128000c1e1500 */
[----:B------:R-:W4:Y:S01]  /*416b0*/  LDL R4, [R1+0x1710] ;  /* 0x0017100001047983 */ /* 0x000f220000100800 */
[----:B0-----:R-:W-:-:S02]  /*416c0*/  @!P3 IMAD.MOV.U32 R20, RZ, RZ, R12 ;  /* 0x000000ffff14b224 */ /* 0x001fc400078e000c */
[----:B------:R-:W-:Y:S01]  /*416d0*/  @!P3 IMAD.MOV.U32 R21, RZ, RZ, R13 ;  /* 0x000000ffff15b224 */ /* 0x000fe200078e000d */
[----:B------:R-:W4:Y:S04]  /*416e0*/  LDL R12, [R1+0x171c] ;  /* 0x00171c00010c7983 */ /* 0x000f280000100800 */
[----:B------:R0:W4:Y:S04]  /*416f0*/  @!P3 LDG.E.U16 R74, desc[UR10][R20.64] ;  /* 0x0000000a144ab981 */ /* 0x000128000c1e1500 */
[----:B------:R-:W4:Y:S01]  /*41700*/  LDL R13, [R1+0x1718] ;  /* 0x00171800010d7983 */ /* 0x000f220000100800 */
[----:B0-----:R-:W-:-:S02]  /*41710*/  @!P4 IMAD.MOV.U32 R20, RZ, RZ, R14 ;  /* 0x000000ffff14c224 */ /* 0x001fc400078e000e */
[----:B------:R-:W-:-:S05]  /*41720*/  @!P4 IMAD.MOV.U32 R21, RZ, RZ, R15 ;  /* 0x000000ffff15c224 */ /* 0x000fca00078e000f */
[----:B------:R0:W4:Y:S02]  /*41730*/  @!P4 LDG.E.U16 R55, desc[UR10][R20.64] ;  /* 0x0000000a1437c981 */ /* 0x000124000c1e1500 */
[----:B0-----:R-:W-:Y:S02]  /*41740*/  @!P1 IMAD.MOV.U32 R20, RZ, RZ, R6 ;  /* 0x000000ffff149224 */ /* 0x001fe400078e0006 */
[----:B------:R-:W-:-:S05]  /*41750*/  @!P1 IMAD.MOV.U32 R21, RZ, RZ, R7 ;  /* 0x000000ffff159224 */ /* 0x000fca00078e0007 */
[----:B------:R2:W4:Y:S01]  /*41760*/  @!P1 LDG.E.U16 R36, desc[UR10][R20.64] ;  /* 0x0000000a14249981 */ /* 0x000522000c1e1500 */
        /* <DEDUP_REMOVED lines=18> */
[----:B--2---:R-:W-:Y:S02]  /*41890*/  @!P0 IMAD.MOV.U32 R21, RZ, RZ, R5 ;  /* 0x000000ffff158224 */ /* 0x004fe400078e0005 */
[----:B---3--:R-:W-:-:S05]  /*418a0*/  @!P0 IMAD.MOV.U32 R20, RZ, RZ, R3 ;  /* 0x000000ffff148224 */ /* 0x008fca00078e0003 */
[----:B------:R4:W2:Y:S02]  /*418b0*/  @!P0 LDG.E.U16 R19, desc[UR10][R20.64] ;  /* 0x0000000a14138981 */ /* 0x0008a4000c1e1500 */
[----:B----4-:R-:W-:Y:S02]  /*418c0*/  @!P3 IMAD.MOV.U32 R20, RZ, RZ, R2 ;  /* 0x000000ffff14b224 */ /* 0x010fe400078e0002 */
[----:B------:R-:W-:-:S05]  /*418d0*/  @!P3 IMAD.MOV.U32 R21, RZ, RZ, R4 ;  /* 0x000000ffff15b224 */ /* 0x000fca00078e0004 */
[----:B------:R0:W3:Y:S04]  /*418e0*/  @!P3 LDG.E.U16 R73, desc[UR10][R20.64] ;  /* 0x0000000a1449b981 */ /* 0x0000e8000c1e1500 */
[----:B------:R-:W-:Y:S04]  /*418f0*/  STL.64 [R1+0x33b0], R74 ;  /* 0x0033b04a01007387 */ /* 0x000fe80000100a00 */
[----:B------:R-:W4:Y:S04]  /*41900*/  LDL R15, [R1+0x1720] ;  /* 0x00172000010f7983 */ /* 0x000f280000100800 */
[----:B------:R-:W3:Y:S04]  /*41910*/  LDL R14, [R1+0x1724] ;  /* 0x00172400010e7983 */ /* 0x000ee80000100800 */
[----:B------:R-:W3:Y:S04]  /*41920*/  LDL R7, [R1+0x1728] ;  /* 0x0017280001077983 */ /* 0x000ee80000100800 */
[----:B------:R-:W3:Y:S01]  /*41930*/  LDL R6, [R1+0x172c] ;  /* 0x00172c0001067983 */ /* 0x000ee20000100800 */
[----:B0-----:R-:W-:-:S02]  /*41940*/  @!P4 IMAD.MOV.U32 R20, RZ, RZ, R12 ;  /* 0x000000ffff14c224 */ /* 0x001fc400078e000c */
[----:B------:R-:W-:-:S05]  /*41950*/  @!P4 IMAD.MOV.U32 R21, RZ, RZ, R13 ;  /* 0x000000ffff15c224 */ /* 0x000fca00078e000d */
[----:B------:R0:W3:Y:S04]  /*41960*/  @!P4 LDG.E.U16 R54, desc[UR10][R20.64] ;  /* 0x0000000a1436c981 */ /* 0x0000e8000c1e1500 */
[----:B------:R-:W-:Y:S04]  /*41970*/  STL.64 [R1+0x33b8], R36 ;  /* 0x0033b82401007387 */ /* 0x000fe80000100a00 */
[----:B------:R-:W3:Y:S04]  /*41980*/  LDL R5, [R1+0x1730] ;  /* 0x0017300001057983 */ /* 0x000ee80000100800 */
[----:B------:R-:W3:Y:S01]  /*41990*/  LDL R3, [R1+0x1734] ;  /* 0x0017340001037983 */ /* 0x000ee20000100800 */
[----:B------:R-:W1:Y:S02]  /*419a0*/  S2R R22, SR_TID.X ;  /* 0x0000000000167919 */ /* 0x000e640000002100 */
[----:B-1----:R-:W-:-:S04]  /*419b0*/  SHF.R.U32.HI R22, RZ, 0x6, R22 ;  /* 0x00000006ff167819 */ /* 0x002fc80000011616 */
[----:B------:R-:W-:Y:S02]  /*419c0*/  SGXT.U32 R16, R22, 0x1 ;  /* 0x000000011610781a */ /* 0x000fe40000000000 */
[----:B------:R-:W1:Y:S02]  /*419d0*/  S2R R22, SR_TID.X ;  /* 0x0000000000167919 */ /* 0x000e640000002100 */
[----:B------:R-:W-:-:S04]  /*419e0*/  LOP3.LUT R16, R16, 0xb6, RZ, 0xfc, !PT ;  /* 0x000000b610107812 */ /* 0x000fc800078efcff */
[----:B------:R-:W-:Y:S02]  /*419f0*/  ISETP.GE.AND P1, PT, R16, UR5, PT ;  /* 0x0000000510007c0c */ /* 0x000fe4000bf26270 */
        /* <DEDUP_REMOVED lines=12> */
[----:B------:R-:W1:Y:S01]  /*41ac0*/  S2R R22, SR_TID.X ;  /* 0x0000000000167919 */ /* 0x000e620000002100 */
[----:B------:R-:W-:Y:S02]  /*41ad0*/  PRMT R35, RZ, 0x7610, R35 ;  /* 0x00007610ff237816 */ /* 0x000fe40000000023 */
[----:B0-----:R-:W-:Y:S02]  /*41ae0*/  PRMT R20, RZ, 0x7610, R20 ;  /* 0x00007610ff147816 */ /* 0x001fe40000000014 */
[----:B------:R-:W-:Y:S02]  /*41af0*/  PRMT R72, RZ, 0x7610, R72 ;  /* 0x00007610ff487816 */ /* 0x000fe40000000048 */
[----:B-1----:R-:W-:Y:S01]  /*41b00*/  SHF.R.U32.HI R30, RZ, 0x6, R22 ;  /* 0x00000006ff1e7819 */ /* 0x002fe20000011616 */
[----:B--2---:R-:W-:Y:S04]  /*41b10*/  STL.64 [R1+0x33c0], R18 ;  /* 0x0033c01201007387 */ /* 0x004fe80000100a00 */
[----:B------:R-:W2:Y:S04]  /*41b20*/  LDL R4, [R1+0x1738] ;  /* 0x0017380001047983 */ /* 0x000ea80000100800 */
[----:B------:R-:W2:Y:S04]  /*41b30*/  LDL R2, [R1+0x173c] ;  /* 0x00173c0001027983 */ /* 0x000ea80000100800 */
[----:B------:R-:W2:Y:S04]  /*41b40*/  LDL R13, [R1+0x1740] ;  /* 0x00174000010d7983 */ /* 0x000ea80000100800 */
[----:B------:R-:W2:Y:S01]  /*41b50*/  LDL R12, [R1+0x1744] ;  /* 0x00174400010c7983 */ /* 0x000ea20000100800 */
[----:B----4-:R-:W-:-:S02]  /*41b60*/  @!P1 IMAD.MOV.U32 R23, RZ, RZ, R15 ;  /* 0x000000ffff179224 */ /* 0x010fc400078e000f */
[----:B---3--:R-:W-:-:S05]  /*41b70*/  @!P1 IMAD.MOV.U32 R22, RZ, RZ, R14 ;  /* 0x000000ffff169224 */ /* 0x008fca00078e000e */
[----:B------:R0:W3:Y:S02]  /*41b80*/  @!P1 LDG.E.U16 R35, desc[UR10][R22.64] ;  /* 0x0000000a16239981 */ /* 0x0000e4000c1e1500 */
[----:B0-----:R-:W-:Y:S02]  /*41b90*/  @!P0 IMAD.MOV.U32 R22, RZ, RZ, R6 ;  /* 0x000000ffff168224 */ /* 0x001fe400078e0006 */
[----:B------:R-:W-:-:S05]  /*41ba0*/  @!P0 IMAD.MOV.U32 R23, RZ, RZ, R7 ;  /* 0x000000ffff178224 */ /* 0x000fca00078e0007 */
[----:B------:R0:W4:Y:S02]  /*41bb0*/  @!P0 LDG.E.U16 R20, desc[UR10][R22.64] ;  /* 0x0000000a16148981 */ /* 0x000124000c1e1500 */
[----:B0-----:R-:W-:Y:S02]  /*41bc0*/  @!P3 IMAD.MOV.U32 R23, RZ, RZ, R5 ;  /* 0x000000ffff17b224 */ /* 0x001fe400078e0005 */
[----:B------:R-:W-:Y:S01]  /*41bd0*/  @!P3 IMAD.MOV.U32 R22, RZ, RZ, R3 ;  /* 0x000000ffff16b224 */ /* 0x000fe200078e0003 */
[----:B------:R-:W-:Y:S04]  /*41be0*/  STL.64 [R1+0x33c8], R54 ;  /* 0x0033c83601007387 */ /* 0x000fe80000100a00 */
[----:B------:R2:W3:Y:S04]  /*41bf0*/  @!P3 LDG.E.U16 R72, desc[UR10][R22.64] ;  /* 0x0000000a1648b981 */ /* 0x0004e8000c1e1500 */
[----:B------:R-:W4:Y:S04]  /*41c00*/  LDL R15, [R1+0x1748] ;  /* 0x00174800010f7983 */ /* 0x000f280000100800 */
[----:B------:R-:W4:Y:S01]  /*41c10*/  LDL R14, [R1+0x174c] ;  /* 0x00174c00010e7983 */ /* 0x000f220000100800 */
[----:B------:R-:W-:-:S02]  /*41c20*/  LOP3.LUT R16, R16, 0xbc, RZ, 0xfc, !PT ;  /* 0x000000bc10107812 */ /* 0x000fc400078efcff */
[----:B------:R-:W-:Y:S01]  /*41c30*/  PRMT R53, RZ, 0x7610, R53 ;  /* 0x00007610ff357816 */ /* 0x000fe20000000035 */
[----:B------:R-:W4:Y:S01]  /*41c40*/  LDL R7, [R1+0x1750] ;  /* 0x0017500001077983 */ /* 0x000f220000100800 */
[----:B------:R-:W-:Y:S02]  /*41c50*/  ISETP.GE.AND P4, PT, R16, UR5, PT ;  /* 0x0000000510007c0c */ /* 0x000fe4000bf86270 */
[----:B------:R-:W-:Y:S01]  /*41c60*/  SGXT.U32 R16, R30, 0x1 ;  /* 0x000000011e10781a */ /* 0x000fe20000000000 */
[----:B------:R-:W4:Y:S03]  /*41c70*/  LDL R6, [R1+0x1754] ;  /* 0x0017540001067983 */ /* 0x000f260000100800 */
[----:B------:R-:W-:Y:S01]  /*41c80*/  LOP3.LUT R16, R16, 0xbe, RZ, 0xfc, !PT ;  /* 0x000000be10107812 */ /* 0x000fe200078efcff */
[----:B------:R-:W0:Y:S03]  /*41c90*/  S2R R30, SR_TID.X ;  /* 0x00000000001e7919 */ /* 0x000e260000002100 */
[----:B------:R-:W-:Y:S01]  /*41ca0*/  ISETP.GE.AND P1, PT, R16, UR5, PT ;  /* 0x0000000510007c0c */ /* 0x000fe2000bf26270 */
[----:B------:R-:W4:Y:S01]  /*41cb0*/  LDL R5, [R1+0x1758] ;  /* 0x0017580001057983 */ /* 0x000f220000100800 */
[----:B------:R-:W-:-:S03]  /*41cc0*/  PRMT R34, RZ, 0x7610, R34 ;  /* 0x00007610ff227816 */ /* 0x000fc60000000022 */
[----:B------:R-:W4:Y:S01]  /*41cd0*/  LDL R3, [R1+0x175c] ;  /* 0x00175c0001037983 */ /* 0x000f220000100800 */
[----:B0-----:R-:W-:-:S04]  /*41ce0*/  SHF.R.U32.HI R30, RZ, 0x6, R30 ;  /* 0x00000006ff1e7819 */ /* 0x001fc8000001161e */
[----:B------:R-:W-:-:S04]  /*41cf0*/  SGXT.U32 R16, R30, 0x1 ;  /* 0x000000011e10781a */ /* 0x000fc80000000000 */
[----:B------:R-:W-:-:S04]  /*41d00*/  LOP3.LUT R16, R16, 0xc0, RZ, 0xfc, !PT ;  /* 0x000000c010107812 */ /* 0x000fc800078efcff */
[----:B------:R-:W-:Y:S02]  /*41d10*/  ISETP.GE.AND P0, PT, R16, UR5, PT ;  /* 0x0000000510007c0c */ /* 0x000fe4000bf06270 */
[----:B------:R-:W-:Y:S01]  /*41d20*/  PRMT R9, RZ, 0x7610, R9 ;  /* 0x00007610ff097816 */ /* 0x000fe20000000009 */
[----:B--2---:R-:W-:Y:S02]  /*41d30*/  @!P4 IMAD.MOV.U32 R23, RZ, RZ, R4 ;  /* 0x000000ffff17c224 */ /* 0x004fe400078e0004 */
[----:B------:R-:W-:-:S05]  /*41d40*/  @!P4 IMAD.MOV.U32 R22, RZ, RZ, R2 ;  /* 0x000000ffff16c224 */ /* 0x000fca00078e0002 */
[----:B------:R0:W2:Y:S02]  /*41d50*/  @!P4 LDG.E.U16 R53, desc[UR10][R22.64] ;  /* 0x0000000a1635c981 */ /* 0x0000a4000c1e1500 */
[----:B0-----:R-:W-:Y:S02]  /*41d60*/  @!P1 IMAD.MOV.U32 R22, RZ, RZ, R12 ;  /* 0x000000ffff169224 */ /* 0x001fe400078e000c */
[----:B------:R-:W-:-:S05]  /*41d70*/  @!P1 IMAD.MOV.U32 R23, RZ, RZ, R13 ;  /* 0x000000ffff179224 */ /* 0x000fca00078e000d */
[----:B------:R4:W2:Y:S04]  /*41d80*/  @!P1 LDG.E.U16 R34, desc[UR10][R22.64] ;  /* 0x0000000a16229981 */ /* 0x0008a8000c1e1500 */
[----:B---3--:R-:W-:Y:S04]  /*41d90*/  STL.64 [R1+0x33d0], R72 ;  /* 0x0033d04801007387 */ /* 0x008fe80000100a00 */
[----:B------:R-:W3:Y:S01]  /*41da0*/  LDL R4, [R1+0x1760] ;  /* 0x0017600001047983 */ /* 0x000ee20000100800 */
[----:B----4-:R-:W-:-:S03]  /*41db0*/  @!P0 IMAD.MOV.U32 R23, RZ, RZ, R15 ;  /* 0x000000ffff178224 */ /* 0x010fc600078e000f */
[----:B------:R-:W4:Y:S01]  /*41dc0*/  LDL R2, [R1+0x1764] ;  /* 0x0017640001027983 */ /* 0x000f220000100800 */
[----:B------:R-:W-:-:S03]  /*41dd0*/  @!P0 IMAD.MOV.U32 R22, RZ, RZ, R14 ;  /* 0x000000ffff168224 */ /* 0x000fc600078e000e */
[----:B------:R-:W4:Y:S04]  /*41de0*/  LDL R13, [R1+0x1768] ;  /* 0x00176800010d7983 */ /* 0x000f280000100800 */
[----:B------:R-:W4:Y:S04]  /*41df0*/  LDL R12, [R1+0x176c] ;  /* 0x00176c00010c7983 */ /* 0x000f280000100800 */
[----:B------:R0:W4:Y:S01]  /*41e00*/  @!P0 LDG.E.U16 R9, desc[UR10][R22.64] ;  /* 0x0000000a16098981 */ /* 0x000122000c1e1500 */
        /* <DEDUP_REMOVED lines=23> */
[----:B------:R-:W-:Y:S01]  /*41f80*/  LOP3.LUT R16, R16, 0xc8, RZ, 0xfc, !PT ;  /* 0x000000c810107812 */ /* 0x000fe200078efcff */
[----:B0-----:R-:W-:Y:S02]  /*41f90*/  @!P4 IMAD.MOV.U32 R22, RZ, RZ, R3 ;  /* 0x000000ffff16c224 */ /* 0x001fe400078e0003 */
[----:B------:R-:W-:Y:S01]  /*41fa0*/  @!P4 IMAD.MOV.U32 R23, RZ, RZ, R5 ;  /* 0x000000ffff17c224 */ /* 0x000fe200078e0005 */
[----:B------:R-:W-:Y:S02]  /*41fb0*/  ISETP.GE.AND P0, PT, R16, UR5, PT ;  /* 0x0000000510007c0c */ /* 0x000fe4000bf06270 */
[----:B------:R-:W-:Y:S02]  /*41fc0*/  PRMT R33, RZ, 0x7610, R33 ;  /* 0x00007610ff217816 */ /* 0x000fe40000000021 */
[----:B------:R3:W4:Y:S01]  /*41fd0*/  @!P4 LDG.E.U16 R52, desc[UR10][R22.64] ;  /* 0x0000000a1634c981 */ /* 0x000722000c1e1500 */
[----:B------:R-:W-:-:S03]  /*41fe0*/  PRMT R21, RZ, 0x7610, R21 ;  /* 0x00007610ff157816 */ /* 0x000fc60000000015 */
[----:B--2---:R-:W-:Y:S04]  /*41ff0*/  STL.64 [R1+0x33d8], R34 ;  /* 0x0033d82201007387 */ /* 0x004fe80000100a00 */
[----:B------:R-:W2:Y:S04]  /*42000*/  LDL R15, [R1+0x1770] ;  /* 0x00177000010f7983 */ /* 0x000ea80000100800 */
[----:B------:R-:W2:Y:S01]  /*42010*/  LDL R14, [R1+0x1774] ;  /* 0x00177400010e7983 */ /* 0x000ea20000100800 */
[----:B---3--:R-:W-:Y:S02]  /*42020*/  @!P1 IMAD.MOV.U32 R23, RZ, RZ, R4 ;  /* 0x000000ffff179224 */ /* 0x008fe400078e0004 */
[----:B----4-:R-:W-:-:S05]  /*42030*/  @!P1 IMAD.MOV.U32 R22, RZ, RZ, R2 ;  /* 0x000000ffff169224 */ /* 0x010fca00078e0002 */
[----:B------:R0:W3:Y:S04]  /*42040*/  @!P1 LDG.E.U16 R33, desc[UR10][R22.64] ;  /* 0x0000000a16219981 */ /* 0x0000e8000c1e1500 */
[----:B------:R1:W-:Y:S01]  /*42050*/  STL.64 [R1+0x33e0], R8 ;  /* 0x0033e00801007387 */ /* 0x0003e20000100a00 */
[----:B0-----:R-:W-:-:S03]  /*42060*/  @!P0 IMAD.MOV.U32 R22, RZ, RZ, R12 ;  /* 0x000000ffff168224 */ /* 0x001fc600078e000c */
[----:B------:R-:W4:Y:S01]  /*42070*/  LDL R5, [R1+0x1780] ;  /* 0x0017800001057983 */ /* 0x000f220000100800 */
[----:B------:R-:W-:-:S03]  /*42080*/  @!P0 IMAD.MOV.U32 R23, RZ, RZ, R13 ;  /* 0x000000ffff178224 */ /* 0x000fc600078e000d */
[----:B------:R-:W3:Y:S04]  /*42090*/  LDL R3, [R1+0x1784] ;  /* 0x0017840001037983 */ /* 0x000ee80000100800 */
[----:B------:R2:W3:Y:S01]  /*420a0*/  @!P0 LDG.E.U16 R21, desc[UR10][R22.64] ;  /* 0x0000000a16158981 */ /* 0x0004e2000c1e1500 */
[----:B------:R-:W0:Y:S03]  /*420b0*/  S2R R30, SR_TID.X ;  /* 0x00000000001e7919 */ /* 0x000e260000002100 */
        /* <DEDUP_REMOVED lines=20> */
[----:B------:R-:W-:Y:S02]  /*42200*/  PRMT R70, RZ, 0x7610, R70 ;  /* 0x00007610ff467816 */ /* 0x000fe40000000046 */
[----:B0-----:R-:W-:Y:S01]  /*42210*/  SHF.R.U32.HI R30, RZ, 0x6, R30 ;  /* 0x00000006ff1e7819 */ /* 0x001fe2000001161e */
[----:B--2---:R-:W-:Y:S02]  /*42220*/  @!P3 IMAD.MOV.U32 R23, RZ, RZ, R15 ;  /* 0x000000ffff17b224 */ /* 0x004fe400078e000f */
[----:B------:R-:W-:Y:S01]  /*42230*/  @!P3 IMAD.MOV.U32 R22, RZ, RZ, R14 ;  /* 0x000000ffff16b224 */ /* 0x000fe200078e000e */
[----:B------:R-:W-:Y:S02]  /*42240*/  SGXT.U32 R14, R30, 0x1 ;  /* 0x000000011e0e781a */ /* 0x000fe40000000000 */
[----:B------:R-:W0:Y:S02]  /*42250*/  S2R R30, SR_TID.X ;  /* 0x00000000001e7919 */ /* 0x000e240000002100 */
[----:B------:R2:W2:Y:S01]  /*42260*/  @!P3 LDG.E.U16 R70, desc[UR10][R22.64] ;  /* 0x0000000a1646b981 */ /* 0x0004a2000c1e1500 */
[----:B------:R-:W-:-:S03]  /*42270*/  LOP3.LUT R14, R14, 0xd2, RZ, 0xfc, !PT ;  /* 0x000000d20e0e7812 */ /* 0x000fc600078efcff */
[----:B------:R-:W-:Y:S01]  /*42280*/  STL.64 [R1+0x33e8], R52 ;  /* 0x0033e83401007387 */ /* 0x000fe20000100a00 */
[----:B------:R-:W-:-:S03]  /*42290*/  ISETP.GE.AND P3, PT, R14, UR5, PT ;  /* 0x000000050e007c0c */ /* 0x000fc6000bf66270 */
[----:B------:R-:W2:Y:S01]  /*422a0*/  LDL R4, [R1+0x1788] ;  /* 0x0017880001047983 */ /* 0x000ea20000100800 */
[----:B------:R-:W-:-:S03]  /*422b0*/  PRMT R32, RZ, 0x7610, R32 ;  /* 0x00007610ff207816 */ /* 0x000fc60000000020 */
[----:B------:R-:W2:Y:S04]  /*422c0*/  LDL R2, [R1+0x178c] ;  /* 0x00178c0001027983 */ /* 0x000ea80000100800 */
[----:B------:R-:W2:Y:S04]  /*422d0*/  LDL R13, [R1+0x1790] ;  /* 0x00179000010d7983 */ /* 0x000ea80000100800 */
[----:B------:R-:W2:Y:S01]  /*422e0*/  LDL R12, [R1+0x1794] ;  /* 0x00179400010c7983 */ /* 0x000ea20000100800 */
[----:B0-----:R-:W-:-:S04]  /*422f0*/  SHF.R.U32.HI R30, RZ, 0x6, R30 ;  /* 0x00000006ff1e7819 */ /* 0x001fc8000001161e */
[----:B------:R-:W-:Y:S01]  /*42300*/  SGXT.U32 R14, R30, 0x1 ;  /* 0x000000011e0e781a */ /* 0x000fe20000000000 */
[----:B----4-:R-:W-:Y:S02]  /*42310*/  @!P1 IMAD.MOV.U32 R31, RZ, RZ, R5 ;  /* 0x000000ffff1f9224 */ /* 0x010fe400078e0005 */
[----:B---3--:R-:W-:Y:S01]  /*42320*/  @!P1 IMAD.MOV.U32 R30, RZ, RZ, R3 ;  /* 0x000000ffff1e9224 */ /* 0x008fe200078e0003 */
[----:B------:R-:W-:Y:S04]  /*42330*/  STL.64 [R1+0x33f0], R20 ;  /* 0x0033f01401007387 */ /* 0x000fe80000100a00 */
[----:B-1----:R-:W3:Y:S04]  /*42340*/  LDL R9, [R1+0x1798] ;  /* 0x0017980001097983 */ /* 0x002ee80000100800 */
[----:B------:R-:W4:Y:S04]  /*42350*/  LDL R8, [R1+0x179c] ;  /* 0x00179c0001087983 */ /* 0x000f280000100800 */
[----:B------:R-:W4:Y:S01]  /*42360*/  @!P1 LDG.E.U16 R32, desc[UR10][R30.64] ;  /* 0x0000000a1e209981 */ /* 0x000f22000c1e1500 */
[----:B------:R-:W0:Y:S01]  /*42370*/  S2R R48, SR_TID.X ;  /* 0x0000000000307919 */ /* 0x000e220000002100 */
[----:B------:R-:W-:Y:S01]  /*42380*/  PRMT R51, RZ, 0x7610, R51 ;  /* 0x00007610ff337816 */ /* 0x000fe20000000033 */
[----:B--2---:R-:W-:-:S02]  /*42390*/  @!P4 IMAD.MOV.U32 R22, RZ, RZ, R6 ;  /* 0x000000ffff16c224 */ /* 0x004fc400078e0006 */
[----:B------:R-:W-:Y:S01]  /*423a0*/  @!P4 IMAD.MOV.U32 R23, RZ, RZ, R7 ;  /* 0x000000ffff17c224 */ /* 0x000fe200078e0007 */
[----:B------:R-:W-:-:S04]  /*423b0*/  LOP3.LUT R14, R14, 0xd4, RZ, 0xfc, !PT ;  /* 0x000000d40e0e7812 */ /* 0x000fc800078efcff */
[----:B------:R1:W2:Y:S01]  /*423c0*/  @!P4 LDG.E.U16 R51, desc[UR10][R22.64] ;  /* 0x0000000a1633c981 */ /* 0x0002a2000c1e1500 */
[----:B------:R-:W-:Y:S02]  /*423d0*/  ISETP.GE.AND P4, PT, R14, UR5, PT ;  /* 0x000000050e007c0c */ /* 0x000fe4000bf86270 */
[----:B0-----:R-:W-:-:S04]  /*423e0*/  SHF.R.U32.HI R48, RZ, 0x6, R48 ;  /* 0x00000006ff307819 */ /* 0x001fc80000011630 */
[----:B------:R-:W-:Y:S02]  /*423f0*/  SGXT.U32 R14, R48, 0x1 ;  /* 0x00000001300e781a */ /* 0x000fe40000000000 */
[----:B------:R-:W0:Y:S02]  /*42400*/  S2R R48, SR_TID.X ;  /* 0x0000000000307919 */ /* 0x000e240000002100 */
[----:B------:R-:W-:-:S04]  /*42410*/  LOP3.LUT R14, R14, 0xd6, RZ, 0xfc, !PT ;  /* 0x000000d60e0e7812 */ /* 0x000fc800078efcff */
[----:B------:R-:W-:Y:S02]  /*42420*/  ISETP.GE.AND P1, PT, R14, UR5, PT ;  /* 0x000000050e007c0c */ /* 0x000fe4000bf26270 */
[----:B------:R-:W-:Y:S02]  /*42430*/  LOP3.LUT R16, R16, 0xd0, RZ, 0xfc, !PT ;  /* 0x000000d010107812 */ /* 0x000fe400078efcff */
[----:B0-----:R-:W-:-:S04]  /*42440*/  SHF.R.U32.HI R48, RZ, 0x6, R48 ;  /* 0x00000006ff307819 */ /* 0x001fc80000011630 */
[----:B------:R-:W-:Y:S02]  /*42450*/  SGXT.U32 R14, R48, 0x1 ;  /* 0x00000001300e781a */ /* 0x000fe40000000000 */
[----:B------:R-:W0:Y:S01]  /*42460*/  S2R R48, SR_TID.X ;  /* 0x0000000000307919 */ /* 0x000e220000002100 */
[----:B------:R-:W-:Y:S02]  /*42470*/  ISETP.GE.AND P0, PT, R16, UR5, PT ;  /* 0x0000000510007c0c */ /* 0x000fe4000bf06270 */
[----:B-1----:R-:W-:Y:S02]  /*42480*/  PRMT R22, RZ, 0x7610, R22 ;  /* 0x00007610ff167816 */ /* 0x002fe40000000016 */
[----:B------:R-:W-:Y:S02]  /*42490*/  PRMT R50, RZ, 0x7610, R50 ;  /* 0x00007610ff327816 */ /* 0x000fe40000000032 */
[----:B0-----:R-:W-:Y:S01]  /*424a0*/  SHF.R.U32.HI R48, RZ, 0x6, R48 ;  /* 0x00000006ff307819 */ /* 0x001fe20000011630 */
[----:B------:R-:W-:Y:S04]  /*424b0*/  STL.64 [R1+0x33f8], R70 ;  /* 0x0033f84601007387 */ /* 0x000fe80000100a00 */
[----:B------:R-:W2:Y:S04]  /*424c0*/  LDL R6, [R1+0x17a4] ;  /* 0x0017a40001067983 */ /* 0x000ea80000100800 */
[----:B------:R-:W2:Y:S01]  /*424d0*/  LDL R7, [R1+0x17a0] ;  /* 0x0017a00001077983 */ /* 0x000ea20000100800 */
[----:B------:R-:W-:-:S02]  /*424e0*/  @!P0 IMAD.MOV.U32 R31, RZ, RZ, R4 ;  /* 0x000000ffff1f8224 */ /* 0x000fc400078e0004 */
[----:B------:R-:W-:Y:S01]  /*424f0*/  @!P0 IMAD.MOV.U32 R30, RZ, RZ, R2 ;  /* 0x000000ffff1e8224 */ /* 0x000fe200078e0002 */
[----:B------:R-:W2:Y:S04]  /*42500*/  LDL R5, [R1+0x17a8] ;  /* 0x0017a80001057983 */ /* 0x000ea80000100800 */
[----:B------:R-:W2:Y:S04]  /*42510*/  LDL R3, [R1+0x17ac] ;  /* 0x0017ac0001037983 */ /* 0x000ea80000100800 */
[----:B------:R0:W2:Y:S02]  /*42520*/  @!P0 LDG.E.U16 R22, desc[UR10][R30.64] ;  /* 0x0000000a1e168981 */ /* 0x0000a4000c1e1500 */
[----:B0-----:R-:W-:Y:S01]  /*42530*/  @!P3 IMAD.MOV.U32 R30, RZ, RZ, R12 ;  /* 0x000000ffff1eb224 */ /* 0x001fe200078e000c */
[----:B------:R-:W-:Y:S01]  /*42540*/  SGXT.U32 R12, R48, 0x1 ;  /* 0x00000001300c781a */ /* 0x000fe20000000000 */
[----:B---3--:R-:W-:-:S02]  /*42550*/  @!P4 IMAD.MOV.U32 R49, RZ, RZ, R9 ;  /* 0x000000ffff31c224 */ /* 0x008fc400078e0009 */
[----:B----4-:R-:W-:Y:S01]  /*42560*/  @!P4 IMAD.MOV.U32 R48, RZ, RZ, R8 ;  /* 0x000000ffff30c224 */ /* 0x010fe200078e0008 */
[----:B------:R-:W-:Y:S04]  /*42570*/  STL.64 [R1+0x3400], R32 ;  /* 0x0034002001007387 */ /* 0x000fe80000100a00 */
[----:B------:R-:W3:Y:S04]  /*42580*/  LDL R4, [R1+0x17b0] ;  /* 0x0017b00001047983 */ /* 0x000ee80000100800 */
[----:B------:R-:W4:Y:S04]  /*42590*/  LDL R2, [R1+0x17b4] ;  /* 0x0017b40001027983 */ /* 0x000f280000100800 */
[----:B------:R-:W4:Y:S01]  /*425a0*/  @!P4 LDG.E.U16 R50, desc[UR10][R48.64] ;  /* 0x0000000a3032c981 */ /* 0x000f22000c1e1500 */
[----:B------:R-:W0:Y:S01]  /*425b0*/  S2R R78, SR_TID.X ;  /* 0x00000000004e7919 */ /* 0x000e220000002100 */
[----:B------:R-:W-:Y:S01]  /*425c0*/  LOP3.LUT R14, R14, 0xd8, RZ, 0xfc, !PT ;  /* 0x000000d80e0e7812 */ /* 0x000fe200078efcff */
[----:B------:R-:W-:Y:S01]  /*425d0*/  @!P3 IMAD.MOV.U32 R31, RZ, RZ, R13 ;  /* 0x000000ffff1fb224 */ /* 0x000fe200078e000d */
[----:B------:R-:W-:Y:S01]  /*425e0*/  PRMT R69, RZ, 0x7610, R69 ;  /* 0x00007610ff457816 */ /* 0x000fe20000000045 */
[----:B------:R-:W4:Y:S01]  /*425f0*/  LDL R13, [R1+0x17bc] ;  /* 0x0017bc00010d7983 */ /* 0x000f220000100800 */
[----:B------:R-:W-:-:S03]  /*42600*/  LOP3.LUT R12, R12, 0xda, RZ, 0xfc, !PT ;  /* 0x000000da0c0c7812 */ /* 0x000fc600078efcff */
[----:B------:R-:W4:Y:S01]  /*42610*/  LDL R9, [R1+0x17c4] ;  /* 0x0017c40001097983 */ /* 0x000f220000100800 */
[----:B0-----:R-:W-:-:S03]  /*42620*/  SHF.R.U32.HI R78, RZ, 0x6, R78 ;  /* 0x00000006ff4e7819 */ /* 0x001fc6000001164e */
[----:B------:R0:W4:Y:S01]  /*42630*/  @!P3 LDG.E.U16 R69, desc[UR10][R30.64] ;  /* 0x0000000a1e45b981 */ /* 0x000122000c1e1500 */
[----:B------:R-:W-:Y:S02]  /*42640*/  SGXT.U32 R8, R78, 0x1 ;  /* 0x000000014e08781a */ /* 0x000fe40000000000 */
[----:B------:R-:W1:Y:S01]  /*42650*/  S2R R78, SR_TID.X ;  /* 0x00000000004e7919 */ /* 0x000e620000002100 */
[----:B------:R-:W-:Y:S02]  /*42660*/  ISETP.GE.AND P0, PT, R14, UR5, PT ;  /* 0x000000050e007c0c */ /* 0x000fe4000bf06270 */
[----:B------:R-:W4:Y:S01]  /*42670*/  LDL R14, [R1+0x17b8] ;  /* 0x0017b800010e7983 */ /* 0x000f220000100800 */
[----:B-1----:R-:W-:Y:S02]  /*42680*/  SHF.R.U32.HI R78, RZ, 0x6, R78 ;  /* 0x00000006ff4e7819 */ /* 0x002fe4000001164e */
[----:B------:R-:W-:Y:S02]  /*42690*/  ISETP.GE.AND P3, PT, R12, UR5, PT ;  /* 0x000000050c007c0c */ /* 0x000fe4000bf66270 */
[----:B------:R-:W4:Y:S01]  /*426a0*/  LDL R12, [R1+0x17c0] ;  /* 0x0017c000010c7983 */ /* 0x000f220000100800 */
[----:B0-----:R-:W-:-:S02]  /*426b0*/  PRMT R31, RZ, 0x7610, R31 ;  /* 0x00007610ff1f7816 */ /* 0x001fc4000000001f */
[----:B------:R-:W-:Y:S02]  /*426c0*/  PRMT R23, RZ, 0x7610, R23 ;  /* 0x00007610ff177816 */ /* 0x000fe40000000017 */
[----:B------:R-:W-:Y:S02]  /*426d0*/  LOP3.LUT R8, R8, 0xdc, RZ, 0xfc, !PT ;  /* 0x000000dc08087812 */ /* 0x000fe400078efcff */
[----:B------:R-:W-:Y:S02]  /*426e0*/  PRMT R68, RZ, 0x7610, R68 ;  /* 0x00007610ff447816 */ /* 0x000fe40000000044 */
[----:B------:R-:W-:Y:S01]  /*426f0*/  ISETP.GE.AND P4, PT, R8, UR5, PT ;  /* 0x0000000508007c0c */ /* 0x000fe2000bf86270 */
[----:B--2---:R-:W-:Y:S01]  /*42700*/  @!P1 IMAD.MOV.U32 R48, RZ, RZ, R6 ;  /* 0x000000ffff309224 */ /* 0x004fe200078e0006 */
[----:B------:R-:W-:Y:S02]  /*42710*/  SGXT.U32 R6, R78, 0x1 ;  /* 0x000000014e06781a */ /* 0x000fe40000000000 */
[----:B------:R-:W0:Y:S01]  /*42720*/  S2R R78, SR_TID.X ;  /* 0x00000000004e7919 */ /* 0x000e220000002100 */
[----:B------:R-:W-:-:S05]  /*42730*/  @!P1 IMAD.MOV.U32 R49, RZ, RZ, R7 ;  /* 0x000000ffff319224 */ /* 0x000fca00078e0007 */
[----:B------:R1:W2:Y:S02]  /*42740*/  @!P1 LDG.E.U16 R31, desc[UR10][R48.64] ;  /* 0x0000000a301f9981 */ /* 0x0002a4000c1e1500 */
[----:B-1----:R-:W-:Y:S02]  /*42750*/  @!P0 IMAD.MOV.U32 R48, RZ, RZ, R3 ;  /* 0x000000ffff308224 */ /* 0x002fe400078e0003 */
[----:B------:R-:W-:-:S05]  /*42760*/  @!P0 IMAD.MOV.U32 R49, RZ, RZ, R5 ;  /* 0x000000ffff318224 */ /* 0x000fca00078e0005 */
[----:B------:R1:W2:Y:S01]  /*42770*/  @!P0 LDG.E.U16 R23, desc[UR10][R48.64] ;  /* 0x0000000a30178981 */ /* 0x0002a2000c1e1500 */
[----:B0-----:R-:W-:-:S04]  /*42780*/  SHF.R.U32.HI R78, RZ, 0x6, R78 ;  /* 0x00000006ff4e7819 */ /* 0x001fc8000001164e */
[----:B------:R-:W-:Y:S02]  /*42790*/  SGXT.U32 R15, R78, 0x1 ;  /* 0x000000014e0f781a */ /* 0x000fe40000000000 */
[----:B------:R-:W-:-:S04]  /*427a0*/  LOP3.LUT R6, R6, 0xde, RZ, 0xfc, !PT ;  /* 0x000000de06067812 */ /* 0x000fc800078efcff */
[----:B------:R-:W-:Y:S01]  /*427b0*/  ISETP.GE.AND P1, PT, R6, UR5, PT ;  /* 0x0000000506007c0c */ /* 0x000fe2000bf26270 */
[----:B---3--:R-:W-:Y:S02]  /*427c0*/  @!P3 IMAD.MOV.U32 R79, RZ, RZ, R4 ;  /* 0x000000ffff4fb224 */ /* 0x008fe400078e0004 */
[----:B----4-:R-:W-:Y:S01]  /*427d0*/  @!P3 IMAD.MOV.U32 R78, RZ, RZ, R2 ;  /* 0x000000ffff4eb224 */ /* 0x010fe200078e0002 */
[----:B------:R-:W-:Y:S04]  /*427e0*/  STL.64 [R1+0x3408], R50 ;  /* 0x0034083201007387 */ /* 0x000fe80000100a00 */
[----:B------:R-:W3:Y:S04]  /*427f0*/  LDL R8, [R1+0x17c8] ;  /* 0x0017c80001087983 */ /* 0x000ee80000100800 */
[----:B------:R-:W4:Y:S04]  /*42800*/  LDL R7, [R1+0x17cc] ;  /* 0x0017cc0001077983 */ /* 0x000f280000100800 */
[----:B------:R0:W4:Y:S04]  /*42810*/  @!P3 LDG.E.U16 R68, desc[UR10][R78.64] ;  /* 0x0000000a4e44b981 */ /* 0x000128000c1e1500 */
[----:B------:R-:W4:Y:S04]  /*42820*/  LDL R6, [R1+0x17d0] ;  /* 0x0017d00001067983 */ /* 0x000f280000100800 */
[----:B------:R-:W4:Y:S01]  /*42830*/  LDL R5, [R1+0x17d4] ;  /* 0x0017d40001057983 */ /* 0x000f220000100800 */
[----:B------:R-:W0:Y:S01]  /*42840*/  S2R R3, SR_TID.X ;  /* 0x0000000000037919 */ /* 0x000e220000002100 */
[----:B-1----:R-:W-:Y:S01]  /*42850*/  PRMT R49, RZ, 0x7610, R49 ;  /* 0x00007610ff317816 */ /* 0x002fe20000000031 */
[----:B0-----:R-:W-:Y:S01]  /*42860*/  @!P4 IMAD.MOV.U32 R78, RZ, RZ, R13 ;  /* 0x000000ffff4ec224 */ /* 0x001fe200078e000d */
[----:B------:R-:W-:-:S02]  /*42870*/  LOP3.LUT R15, R15, 0xe0, RZ, 0xfc, !PT ;  /* 0x000000e00f0f7812 */ /* 0x000fc400078efcff */
[----:B------:R-:W-:Y:S02]  /*42880*/  PRMT R30, RZ, 0x7610, R30 ;  /* 0x00007610ff1e7816 */ /* 0x000fe4000000001e */
[----:B------:R-:W-:Y:S01]  /*42890*/  ISETP.GE.AND P0, PT, R15, UR5, PT ;  /* 0x000000050f007c0c */ /* 0x000fe2000bf06270 */
[----:B------:R-:W-:-:S05]  /*428a0*/  @!P4 IMAD.MOV.U32 R79, RZ, RZ, R14 ;  /* 0x000000ffff4fc224 */ /* 0x000fca00078e000e */
[----:B------:R0:W4:Y:S01]  /*428b0*/  @!P4 LDG.E.U16 R49, desc[UR10][R78.64] ;  /* 0x0000000a4e31c981 */ /* 0x000122000c1e1500 */
[----:B------:R-:W-:Y:S01]  /*428c0*/  SHF.R.U32.HI R3, RZ, 0x6, R3 ;  /* 0x00000006ff037819 */ /* 0x000fe20000011603 */
[----:B0-----:R-:W-:-:S03]  /*428d0*/  @!P1 IMAD.MOV.U32 R78, RZ, RZ, R9 ;  /* 0x000000ffff4e9224 */ /* 0x001fc600078e0009 */
[----:B------:R-:W-:-:S04]  /*428e0*/  SGXT.U32 R15, R3, 0x1 ;  /* 0x00000001030f781a */ /* 0x000fc80000000000 */
[----:B------:R-:W-:Y:S01]  /*428f0*/  LOP3.LUT R15, R15, 0xe2, RZ, 0xfc, !PT ;  /* 0x000000e20f0f7812 */ /* 0x000fe200078efcff */
[----:B------:R-:W-:-:S05]  /*42900*/  @!P1 IMAD.MOV.U32 R79, RZ, RZ, R12 ;  /* 0x000000ffff4f9224 */ /* 0x000fca00078e000c */
[----:B------:R3:W4:Y:S01]  /*42910*/  @!P1 LDG.E.U16 R30, desc[UR10][R78.64] ;  /* 0x0000000a4e1e9981 */ /* 0x000722000c1e1500 */
[----:B------:R-:W-:Y:S02]  /*42920*/  ISETP.GE.AND P3, PT, R15, UR5, PT ;  /* 0x000000050f007c0c */ /* 0x000fe4000bf66270 */
[----:B------:R-:W-:Y:S02]  /*42930*/  PRMT R10, RZ, 0x7610, R10 ;  /* 0x00007610ff0a7816 */ /* 0x000fe4000000000a */
[----:B------:R-:W-:Y:S01]  /*42940*/  PRMT R67, RZ, 0x7610, R67 ;  /* 0x00007610ff437816 */ /* 0x000fe20000000043 */
[----:B--2---:R-:W-:Y:S04]  /*42950*/  STL.64 [R1+0x3410], R22 ;  /* 0x0034101601007387 */ /* 0x004fe80000100a00 */
[----:B------:R-:W2:Y:S04]  /*42960*/  LDL R4, [R1+0x17d8] ;  /* 0x0017d80001047983 */ /* 0x000ea80000100800 */
[----:B------:R-:W2:Y:S01]  /*42970*/  LDL R2, [R1+0x17dc] ;  /* 0x0017dc0001027983 */ /* 0x000ea20000100800 */
[----:B---3--:R-:W-:-:S02]  /*42980*/  @!P0 IMAD.MOV.U32 R79, RZ, RZ, R8 ;  /* 0x000000ffff4f8224 */ /* 0x008fc400078e0008 */
[----:B----4-:R-:W-:Y:S01]  /*42990*/  @!P0 IMAD.MOV.U32 R78, RZ, RZ, R7 ;  /* 0x000000ffff4e8224 */ /* 0x010fe200078e0007 */
[----:B------:R-:W-:Y:S04]  /*429a0*/  STL.64 [R1+0x3418], R68 ;  /* 0x0034184401007387 */ /* 0x000fe80000100a00 */
[----:B------:R-:W3:Y:S04]  /*429b0*/  LDL R14, [R1+0x17e0] ;  /* 0x0017e000010e7983 */ /* 0x000ee80000100800 */
[----:B------:R-:W4:Y:S04]  /*429c0*/  LDL R13, [R1+0x17e4] ;  /* 0x0017e400010d7983 */ /* 0x000f280000100800 */
[----:B------:R0:W4:Y:S04]  /*429d0*/  @!P0 LDG.E.U16 R10, desc[UR10][R78.64] ;  /* 0x0000000a4e0a8981 */ /* 0x000128000c1e1500 */
[----:B------:R-:W4:Y:S04]  /*429e0*/  LDL R12, [R1+0x17e8] ;  /* 0x0017e800010c7983 */ /* 0x000f280000100800 */
[----:B------:R-:W4:Y:S01]  /*429f0*/  LDL R9, [R1+0x17ec] ;  /* 0x0017ec0001097983 */ /* 0x000f220000100800 */
[----:B0-----:R-:W-:-:S02]  /*42a00*/  @!P3 IMAD.MOV.U32 R78, RZ, RZ, R5 ;  /* 0x000000ffff4eb224 */ /* 0x001fc400078e0005 */
        /* <DEDUP_REMOVED lines=11> */
[----:B------:R-:W-:Y:S01]  /*42ac0*/  LOP3.LUT R15, R15, 0xe6, RZ, 0xfc, !PT ;  /* 0x000000e60f0f7812 */ /* 0x000fe200078efcff */
[----:B------:R-:W-:Y:S03]  /*42ad0*/  STL.64 [R1+0x3420], R30 ;  /* 0x0034201e01007387 */ /* 0x000fe60000100a00 */
[----:B------:R-:W-:Y:S01]  /*42ae0*/  ISETP.GE.AND P1, PT, R15, UR5, PT ;  /* 0x000000050f007c0c */ /* 0x000fe2000bf26270 */
[----:B------:R-:W4:Y:S04]  /*42af0*/  LDL R8, [R1+0x17f0] ;  /* 0x0017f00001087983 */ /* 0x000f280000100800 */
[----:B------:R-:W4:Y:S01]  /*42b00*/  LDL R7, [R1+0x17f4] ;  /* 0x0017f40001077983 */ /* 0x000f220000100800 */
[----:B------:R-:W-:-:S02]  /*42b10*/  PRMT R48, RZ, 0x7610, R48 ;  /* 0x00007610ff307816 */ /* 0x000fc40000000030 */
[----:B0-----:R-:W-:-:S04]  /*42b20*/  SHF.R.U32.HI R3, RZ, 0x6, R3 ;  /* 0x00000006ff037819 */ /* 0x001fc80000011603 */
[----:B------:R-:W-:-:S04]  /*42b30*/  SGXT.U32 R15, R3, 0x1 ;  /* 0x00000001030f781a */ /* 0x000fc80000000000 */
[----:B------:R-:W-:-:S04]  /*42b40*/  LOP3.LUT R15, R15, 0xe8, RZ, 0xfc, !PT ;  /* 0x000000e80f0f7812 */ /* 0x000fc800078efcff */
[----:B------:R-:W-:Y:S02]  /*42b50*/  ISETP.GE.AND P0, PT, R15, UR5, PT ;  /* 0x000000050f007c0c */ /* 0x000fe4000bf06270 */
[----:B------:R-:W-:Y:S02]  /*42b60*/  PRMT R29, RZ, 0x7610, R29 ;  /* 0x00007610ff1d7816 */ /* 0x000fe4000000001d */
[----:B------:R-:W-:Y:S01]  /*42b70*/  PRMT R24, RZ, 0x7610, R24 ;  /* 0x00007610ff187816 */ /* 0x000fe20000000018 */
[----:B--2---:R-:W-:Y:S02]  /*42b80*/  @!P4 IMAD.MOV.U32 R79, RZ, RZ, R4 ;  /* 0x000000ffff4fc224 */ /* 0x004fe400078e0004 */
[----:B------:R-:W-:-:S05]  /*42b90*/  @!P4 IMAD.MOV.U32 R78, RZ, RZ, R2 ;  /* 0x000000ffff4ec224 */ /* 0x000fca00078e0002 */
[----:B------:R3:W2:Y:S02]  /*42ba0*/  @!P4 LDG.E.U16 R48, desc[UR10][R78.64] ;  /* 0x0000000a4e30c981 */ /* 0x0006a4000c1e1500 */
[----:B---3--:R-:W-:Y:S02]  /*42bb0*/  @!P1 IMAD.MOV.U32 R79, RZ, RZ, R14 ;  /* 0x000000ffff4f9224 */ /* 0x008fe400078e000e */
[----:B----4-:R-:W-:Y:S01]  /*42bc0*/  @!P1 IMAD.MOV.U32 R78, RZ, RZ, R13 ;  /* 0x000000ffff4e9224 */ /* 0x010fe200078e000d */
[----:B------:R0:W-:Y:S04]  /*42bd0*/  STL.64 [R1+0x3428], R10 ;  /* 0x0034280a01007387 */ /* 0x0001e80000100a00 */
[----:B------:R-:W3:Y:S04]  /*42be0*/  LDL R6, [R1+0x17f8] ;  /* 0x0017f80001067983 */ /* 0x000ee80000100800 */
[----:B------:R-:W4:Y:S04]  /*42bf0*/  LDL R5, [R1+0x17fc] ;  /* 0x0017fc0001057983 */ /* 0x000f280000100800 */
[----:B------:R1:W4:Y:S04]  /*42c00*/  @!P1 LDG.E.U16 R29, desc[UR10][R78.64] ;  /* 0x0000000a4e1d9981 */ /* 0x000328000c1e1500 */
[----:B------:R-:W-:Y:S04]  /*42c10*/  STL.64 [R1+0x3430], R66 ;  /* 0x0034304201007387 */ /* 0x000fe80000100a00 */
[----:B------:R-:W4:Y:S01]  /*42c20*/  LDL R4, [R1+0x1800] ;  /* 0x0018000001047983 */ /* 0x000f220000100800 */
[----:B-1----:R-:W-:-:S02]  /*42c30*/  @!P0 IMAD.MOV.U32 R78, RZ, RZ, R9 ;  /* 0x000000ffff4e8224 */ /* 0x002fc400078e0009 */
[----:B------:R-:W-:Y:S01]  /*42c40*/  @!P0 IMAD.MOV.U32 R79, RZ, RZ, R12 ;  /* 0x000000ffff4f8224 */ /* 0x000fe200078e000c */
[----:B------:R-:W4:Y:S04]  /*42c50*/  LDL R2, [R1+0x1804] ;  /* 0x0018040001027983 */ /* 0x000f280000100800 */
        /* <DEDUP_REMOVED lines=10> */
[----:B------:R-:W-:-:S04]  /*42d00*/  PRMT R81, RZ, 0x7610, R81 ;  /* 0x00007610ff517816 */ /* 0x000fc80000000051 */
[----:B-1----:R-:W-:Y:S01]  /*42d10*/  @!P3 IMAD.MOV.U32 R78, RZ, RZ, R7 ;  /* 0x000000ffff4eb224 */ /* 0x002fe200078e0007 */
[----:B------:R-:W-:Y:S01]  /*42d20*/  LOP3.LUT R15, R15, 0xec, RZ, 0xfc, !PT ;  /* 0x000000ec0f0f7812 */ /* 0x000fe200078efcff */
[----:B------:R-:W-:-:S03]  /*42d30*/  @!P3 IMAD.MOV.U32 R79, RZ, RZ, R8 ;  /* 0x000000ffff4fb224 */ /* 0x000fc600078e0008 */
[----:B------:R-:W-:Y:S02]  /*42d40*/  ISETP.GE.AND P4, PT, R15, UR5, PT ;  /* 0x000000050f007c0c */ /* 0x000fe4000bf86270 */
[----:B------:R3:W4:Y:S01]  /*42d50*/  @!P3 LDG.E.U16 R81, desc[UR10][R78.64] ;  /* 0x0000000a4e51b981 */ /* 0x000722000c1e1500 */
[----:B------:R-:W-:Y:S02]  /*42d60*/  PRMT R82, RZ, 0x7610, R82 ;  /* 0x00007610ff527816 */ /* 0x000fe40000000052 */
[----:B0-----:R-:W-:-:S04]  /*42d70*/  SHF.R.U32.HI R3, RZ, 0x6, R3 ;  /* 0x00000006ff037819 */ /* 0x001fc80000011603 */
[----:B------:R-:W-:-:S04]  /*42d80*/  SGXT.U32 R13, R3, 0x1 ;  /* 0x00000001030d781a */ /* 0x000fc80000000000 */
[----:B------:R-:W-:-:S04]  /*42d90*/  LOP3.LUT R13, R13, 0xee, RZ, 0xfc, !PT ;  /* 0x000000ee0d0d7812 */ /* 0x000fc800078efcff */
[----:B------:R-:W-:Y:S02]  /*42da0*/  ISETP.GE.AND P1, PT, R13, UR5, PT ;  /* 0x000000050d007c0c */ /* 0x000fe4000bf26270 */
[----:B------:R-:W-:Y:S01]  /*42db0*/  PRMT R83, RZ, 0x7610, R83 ;  /* 0x00007610ff537816 */ /* 0x000fe20000000053 */
[----:B--2---:R-:W-:Y:S01]  /*42dc0*/  STL.64 [R1+0x3438], R48 ;  /* 0x0034383001007387 */ /* 0x004fe20000100a00 */
[----:B---3--:R-:W-:Y:S02]  /*42dd0*/  @!P4 IMAD.MOV.U32 R79, RZ, RZ, R6 ;  /* 0x000000ffff4fc224 */ /* 0x008fe400078e0006 */
[----:B----4-:R-:W-:Y:S01]  /*42de0*/  @!P4 IMAD.MOV.U32 R78, RZ, RZ, R5 ;  /* 0x000000ffff4ec224 */ /* 0x010fe200078e0005 */
[----:B------:R-:W-:Y:S04]  /*42df0*/  STL.64 [R1+0x3440], R28 ;  /* 0x0034401c01007387 */ /* 0x000fe80000100a00 */
[----:B------:R0:W2:Y:S02]  /*42e00*/  @!P4 LDG.E.U16 R82, desc[UR10][R78.64] ;  /* 0x0000000a4e52c981 */ /* 0x0000a4000c1e1500 */
[----:B0-----:R-:W-:-:S02]  /*42e10*/  @!P1 IMAD.MOV.U32 R78, RZ, RZ, R2 ;  /* 0x000000ffff4e9224 */ /* 0x001fc400078e0002 */
[----:B------:R-:W-:Y:S01]  /*42e20*/  @!P1 IMAD.MOV.U32 R79, RZ, RZ, R4 ;  /* 0x000000ffff4f9224 */ /* 0x000fe200078e0004 */
[----:B------:R-:W-:Y:S04]  /*42e30*/  STL.64 [R1+0x3448], R24 ;  /* 0x0034481801007387 */ /* 0x000fe80000100a00 */
[----:B------:R-:W3:Y:S04]  /*42e40*/  LDL R18, [R1+0x1808] ;  /* 0x0018080001127983 */ /* 0x000ee80000100800 */
[----:B------:R-:W4:Y:S04]  /*42e50*/  LDL R17, [R1+0x180c] ;  /* 0x00180c0001117983 */ /* 0x000f280000100800 */
[----:B------:R3:W2:Y:S04]  /*42e60*/  @!P1 LDG.E.U16 R83, desc[UR10][R78.64] ;  /* 0x0000000a4e539981 */ /* 0x0006a8000c1e1500 */
[----:B------:R-:W2:Y:S04]  /*42e70*/  LDL R15, [R1+0x1810] ;  /* 0x00181000010f7983 */ /* 0x000ea80000100800 */
[----:B------:R-:W2:Y:S01]  /*42e80*/  LDL R12, [R1+0x1814] ;  /* 0x00181400010c7983 */ /* 0x000ea20000100800 */
[----:B------:R-:W0:Y:S02]  /*42e90*/  S2R R3, SR_TID.X ;  /* 0x0000000000037919 */ /* 0x000e240000002100 */
[----:B0-----:R-:W-:-:S04]  /*42ea0*/  SHF.R.U32.HI R3, RZ, 0x6, R3 ;  /* 0x00000006ff037819 */ /* 0x001fc80000011603 */
[----:B------:R-:W-:Y:S02]  /*42eb0*/  SGXT.U32 R9, R3, 0x1 ;  /* 0x000000010309781a */ /* 0x000fe40000000000 */
[----:B------:R-:W0:Y:S02]  /*42ec0*/  S2R R3, SR_TID.X ;  /* 0x0000000000037919 */ /* 0x000e240000002100 */
[----:B0-----:R-:W-:-:S04]  /*42ed0*/  SHF.R.U32.HI R3, RZ, 0x6, R3 ;  /* 0x00000006ff037819 */ /* 0x001fc80000011603 */
[----:B------:R-:W-:Y:S02]  /*42ee0*/  SGXT.U32 R7, R3, 0x1 ;  /* 0x000000010307781a */ /* 0x000fe40000000000 */
[----:B------:R-:W0:Y:S02]  /*42ef0*/  S2R R3, SR_TID.X ;  /* 0x0000000000037919 */ /* 0x000e240000002100 */
[----:B0-----:R-:W-:-:S04]  /*42f00*/  SHF.R.U32.HI R3, RZ, 0x6, R3 ;  /* 0x00000006ff037819 */ /* 0x001fc80000011603 */
[----:B------:R-:W-:-:S04]  /*42f10*/  SGXT.U32 R3, R3, 0x1 ;  /* 0x000000010303781a */ /* 0x000fc80000000000 */
[----:B------:R-:W-:-:S04]  /*42f20*/  LOP3.LUT R3, R3, 0xf4, RZ, 0xfc, !PT ;  /* 0x000000f403037812 */ /* 0x000fc800078efcff */
[----:B------:R-:W-:Y:S02]  /*42f30*/  ISETP.GE.AND P4, PT, R3, UR5, PT ;  /* 0x0000000503007c0c */ /* 0x000fe4000bf86270 */
[----:B------:R-:W0:Y:S01]  /*42f40*/  S2R R3, SR_TID.X ;  /* 0x0000000000037919 */ /* 0x000e220000002100 */
[----:B------:R-:W-:Y:S01]  /*42f50*/  STL.64 [R1+0x3450], R80 ;  /* 0x0034505001007387 */ /* 0x000fe20000100a00 */
[----:B------:R-:W-:-:S03]  /*42f60*/  LOP3.LUT R9, R9, 0xf0, RZ, 0xfc, !PT ;  /* 0x000000f009097812 */ /* 0x000fc600078efcff */
[----:B------:R-:W2:Y:S04]  /*42f70*/  LDL R14, [R1+0x1818] ;  /* 0x00181800010e7983 */ /* 0x000ea80000100800 */
[----:B------:R-:W2:Y:S01]  /*42f80*/  LDL R13, [R1+0x181c] ;  /* 0x00181c00010d7983 */ /* 0x000ea20000100800 */
[----:B------:R-:W-:-:S03]  /*42f90*/  ISETP.GE.AND P0, PT, R9, UR5, PT ;  /* 0x0000000509007c0c */ /* 0x000fc6000bf06270 */
[----:B------:R-:W2:Y:S01]  /*42fa0*/  LDL R11, [R1+0x1820] ;  /* 0x00182000010b7983 */ /* 0x000ea20000100800 */
[----:B------:R-:W-:-:S03]  /*42fb0*/  LOP3.LUT R7, R7, 0xf2, RZ, 0xfc, !PT ;  /* 0x000000f207077812 */ /* 0x000fc600078efcff */
[----:B------:R-:W2:Y:S01]  /*42fc0*/  LDL R10, [R1+0x1824] ;  /* 0x00182400010a7983 */ /* 0x000ea20000100800 */
[----:B0-----:R-:W-:-:S03]  /*42fd0*/  SHF.R.U32.HI R3, RZ, 0x6, R3 ;  /* 0x00000006ff037819 */ /* 0x001fc60000011603 */
[----:B------:R-:W2:Y:S01]  /*42fe0*/  LDL R9, [R1+0x1828] ;  /* 0x0018280001097983 */ /* 0x000ea20000100800 */
[----:B------:R-:W-:-:S03]  /*42ff0*/  SGXT.U32 R2, R3, 0x1 ;  /* 0x000000010302781a */ /* 0x000fc60000000000 */
[----:B------:R-:W2:Y:S01]  /*43000*/  LDL R8, [R1+0x182c] ;  /* 0x00182c0001087983 */ /* 0x000ea20000100800 */
[----:B------:R-:W0:Y:S01]  /*43010*/  S2R R3, SR_TID.X ;  /* 0x0000000000037919 */ /* 0x000e220000002100 */
[----:B------:R-:W-:Y:S02]  /*43020*/  ISETP.GE.AND P3, PT, R7, UR5, PT ;  /* 0x0000000507007c0c */ /* 0x000fe4000bf66270 */
[----:B------:R-:W-:Y:S01]  /*43030*/  PRMT R84, RZ, 0x7610, R84 ;  /* 0x00007610ff547816 */ /* 0x000fe20000000054 */
[----:B------:R-:W2:Y:S04]  /*43040*/  LDL R7, [R1+0x1830] ;  /* 0x0018300001077983 */ /* 0x000ea80000100800 */
[----:B------:R-:W2:Y:S01]  /*43050*/  LDL R6, [R1+0x1834] ;  /* 0x0018340001067983 */ /* 0x000ea20000100800 */
[----:B------:R-:W-:-:S02]  /*43060*/  LOP3.LUT R2, R2, 0xf6, RZ, 0xfc, !PT ;  /* 0x000000f602027812 */ /* 0x000fc400078efcff */
[----:B------:R-:W-:Y:S02]  /*43070*/  PRMT R85, RZ, 0x7610, R85 ;  /* 0x00007610ff557816 */ /* 0x000fe40000000055 */
[----:B------:R-:W-:Y:S02]  /*43080*/  ISETP.GE.AND P1, PT, R2, UR5, PT ;  /* 0x0000000502007c0c */ /* 0x000fe4000bf26270 */
[----:B0-----:R-:W-:Y:S01]  /*43090*/  SHF.R.U32.HI R161, RZ, 0x6, R3 ;  /* 0x00000006ffa17819 */ /* 0x001fe20000011603 */
[----:B---3--:R-:W-:Y:S02]  /*430a0*/  @!P0 IMAD.MOV.U32 R79, RZ, RZ, R18 ;  /* 0x000000ffff4f8224 */ /* 0x008fe400078e0012 */
[----:B----4-:R-:W-:Y:S01]  /*430b0*/  @!P0 IMAD.MOV.U32 R78, RZ, RZ, R17 ;  /* 0x000000ffff4e8224 */ /* 0x010fe200078e0011 */
[----:B--2---:R-:W-:Y:S04]  /*430c0*/  STL.64 [R1+0x3458], R82 ;  /* 0x0034585201007387 */ /* 0x004fe80000100a00 */
[----:B------:R-:W2:Y:S04]  /*430d0*/  LDL R5, [R1+0x16d0] ;  /* 0x0016d00001057983 */ /* 0x000ea80000100800 */
[----:B------:R-:W3:Y:S04]  /*430e0*/  LDL R4, [R1+0x16d4] ;  /* 0x0016d40001047983 */ /* 0x000ee80000100800 */
[----:B------:R0:W4:Y:S04]  /*430f0*/  @!P0 LDG.E.U16 R84, desc[UR10][R78.64] ;  /* 0x0000000a4e548981 */ /* 0x000128000c1e1500 */
[----:B------:R-:W4:Y:S04]  /*43100*/  LDL R3, [R1+0x16d8] ;  /* 0x0016d80001037983 */ /* 0x000f280000100800 */
[----:B------:R-:W4:Y:S01]  /*43110*/  LDL R2, [R1+0x16dc] ;  /* 0x0016dc0001027983 */ /* 0x000f220000100800 */
[----:B0-----:R-:W-:-:S02]  /*43120*/  @!P3 IMAD.MOV.U32 R78, RZ, RZ, R12 ;  /* 0x000000ffff4eb224 */ /* 0x001fc400078e000c */
[----:B------:R-:W-:-:S05]  /*43130*/  @!P3 IMAD.MOV.U32 R79, RZ, RZ, R15 ;  /* 0x000000ffff4fb224 */ /* 0x000fca00078e000f */
[----:B------:R0:W4:Y:S01]  /*43140*/  @!P3 LDG.E.U16 R85, desc[UR10][R78.64] ;  /* 0x0000000a4e55b981 */ /* 0x000122000c1e1500 */
[----:B------:R-:W-:Y:S02]  /*43150*/  SGXT.U32 R16, R161, 0x1 ;  /* 0x00000001a110781a */ /* 0x000fe40000000000 */
[----:B------:R-:W1:Y:S02]  /*43160*/  S2R R161, SR_TID.X ;  /* 0x0000000000a17919 */ /* 0x000e640000002100 */
[----:B------:R-:W-:Y:S02]  /*43170*/  LOP3.LUT R16, R16, 0xf8, RZ, 0xfc, !PT ;  /* 0x000000f810107812 */ /* 0x000fe400078efcff */
[----:B------:R-:W-:Y:S02]  /*43180*/  PRMT R87, RZ, 0x7610, R87 ;  /* 0x00007610ff577816 */ /* 0x000fe40000000057 */
[----:B------:R-:W-:Y:S02]  /*43190*/  ISETP.GE.AND P0, PT, R16, UR5, PT ;  /* 0x0000000510007c0c */ /* 0x000fe4000bf06270 */
[----:B------:R-:W-:-:S02]  /*431a0*/  PRMT R86, RZ, 0x7610, R86 ;  /* 0x00007610ff567816 */ /* 0x000fc40000000056 */
[----:B------:R-:W-:Y:S02]  /*431b0*/  PRMT R88, RZ, 0x7610, R88 ;  /* 0x00007610ff587816 */ /* 0x000fe40000000058 */
[--C-:B-1----:R-:W-:Y:S02]  /*431c0*/  SHF.R.U32.HI R160, RZ, 0x6, R161.reuse ;  /* 0x00000006ffa07819 */ /* 0x102fe400000116a1 */
[----:B------:R-:W-:Y:S02]  /*431d0*/  SHF.R.U32.HI R161, RZ, 0x6, R161 ;  /* 0x00000006ffa17819 */ /* 0x000fe400000116a1 */
[----:B------:R-:W-:Y:S02]  /*431e0*/  SGXT.U32 R12, R160, 0x1 ;  /* 0x00000001a00c781a */ /* 0x000fe40000000000 */
[----:B------:R-:W-:Y:S02]  /*431f0*/  SGXT.U32 R15, R161, 0x1 ;  /* 0x00000001a10f781a */ /* 0x000fe40000000000 */
[----:B------:R-:W-:-:S02]  /*43200*/  LOP3.LUT R12, R12, 0xfa, RZ, 0xfc, !PT ;  /* 0x000000fa0c0c7812 */ /* 0x000fc400078efcff */
[----:B------:R-:W-:Y:S02]  /*43210*/  LOP3.LUT R15, R15, 0xfc, RZ, 0xfc, !PT ;  /* 0x000000fc0f0f7812 */ /* 0x000fe400078efcff */
[----:B------:R-:W-:Y:S02]  /*43220*/  ISETP.GE.AND P3, PT, R12, UR5, PT ;  /* 0x000000050c007c0c */ /* 0x000fe4000bf66270 */
[----:B------:R-:W-:Y:S02]  /*43230*/  SGXT.U32 R12, R161, 0x1 ;  /* 0x00000001a10c781a */ /* 0x000fe40000000000 */
[----:B------:R-:W-:Y:S02]  /*43240*/  ISETP.GE.AND P5, PT, R15, UR5, PT ;  /* 0x000000050f007c0c */ /* 0x000fe4000bfa6270 */
[----:B------:R-:W-:Y:S02]  /*43250*/  LOP3.LUT R12, R12, 0xfe, RZ, 0xfc, !PT ;  /* 0x000000fe0c0c7812 */ /* 0x000fe400078efcff */
[----:B------:R-:W-:-:S02]  /*43260*/  PRMT R89, RZ, 0x7610, R89 ;  /* 0x00007610ff597816 */ /* 0x000fc40000000059 */
[----:B------:R-:W-:Y:S02]  /*43270*/  PRMT R91, RZ, 0x7610, R91 ;  /* 0x00007610ff5b7816 */ /* 0x000fe4000000005b */
[----:B------:R-:W-:Y:S01]  /*43280*/  PRMT R90, RZ, 0x7610, R90 ;  /* 0x00007610ff5a7816 */ /* 0x000fe2000000005a */
[----:B0-----:R-:W-:Y:S02]  /*43290*/  @!P4 IMAD.MOV.U32 R79, RZ, RZ, R14 ;  /* 0x000000ffff4fc224 */ /* 0x001fe400078e000e */
[----:B------:R-:W-:-:S05]  /*432a0*/  @!P4 IMAD.MOV.U32 R78, RZ, RZ, R13 ;  /* 0x000000ffff4ec224 */ /* 0x000fca00078e000d */
[----:B------:R0:W4:Y:S02]  /*432b0*/  @!P4 LDG.E.U16 R87, desc[UR10][R78.64] ;  /* 0x0000000a4e57c981 */ /* 0x000124000c1e1500 */
[----:B0-----:R-:W-:Y:S02]  /*432c0*/  @!P1 IMAD.MOV.U32 R78, RZ, RZ, R10 ;  /* 0x000000ffff4e9224 */ /* 0x001fe400078e000a */
[----:B------:R-:W-:-:S05]  /*432d0*/  @!P1 IMAD.MOV.U32 R79, RZ, RZ, R11 ;  /* 0x000000ffff4f9224 */ /* 0x000fca00078e000b */
[----:B------:R0:W4:Y:S01]  /*432e0*/  @!P1 LDG.E.U16 R86, desc[UR10][R78.64] ;  /* 0x0000000a4e569981 */ /* 0x000122000c1e1500 */
[----:B------:R-:W-:Y:S01]  /*432f0*/  ISETP.GE.AND P4, PT, R12, UR5, PT ;  /* 0x000000050c007c0c */ /* 0x000fe2000bf86270 */
[----:B0-----:R-:W-:Y:S02]  /*43300*/  @!P0 IMAD.MOV.U32 R78, RZ, RZ, R8 ;  /* 0x000000ffff4e8224 */ /* 0x001fe400078e0008 */
[----:B------:R-:W-:-:S05]  /*43310*/  @!P0 IMAD.MOV.U32 R79, RZ, RZ, R9 ;  /* 0x000000ffff4f8224 */ /* 0x000fca00078e0009 */
[----:B------:R0:W4:Y:S02]  /*43320*/  @!P0 LDG.E.U16 R88, desc[UR10][R78.64] ;  /* 0x0000000a4e588981 */ /* 0x000124000c1e1500 */
[----:B0-----:R-:W-:Y:S02]  /*43330*/  @!P3 IMAD.MOV.U32 R78, RZ, RZ, R6 ;  /* 0x000000ffff4eb224 */ /* 0x001fe400078e0006 */
[----:B------:R-:W-:-:S05]  /*43340*/  @!P3 IMAD.MOV.U32 R79, RZ, RZ, R7 ;  /* 0x000000ffff4fb224 */ /* 0x000fca00078e0007 */
[----:B------:R2:W4:Y:S02]  /*43350*/  @!P3 LDG.E.U16 R89, desc[UR10][R78.64] ;  /* 0x0000000a4e59b981 */ /* 0x000524000c1e1500 */
[----:B--2---:R-:W-:Y:S02]  /*43360*/  @!P5 IMAD.MOV.U32 R79, RZ, RZ, R5 ;  /* 0x000000ffff4fd224 */ /* 0x004fe400078e0005 */
[----:B---3--:R-:W-:-:S05]  /*43370*/  @!P5 IMAD.MOV.U32 R78, RZ, RZ, R4 ;  /* 0x000000ffff4ed224 */ /* 0x008fca00078e0004 */
[----:B------:R4:W2:Y:S02]  /*43380*/  @!P5 LDG.E.U16 R91, desc[UR10][R78.64] ;  /* 0x0000000a4e5bd981 */ /* 0x0008a4000c1e1500 */
[----:B----4-:R-:W-:Y:S02]  /*43390*/  @!P4 IMAD.MOV.U32 R78, RZ, RZ, R2 ;  /* 0x000000ffff4ec224 */ /* 0x010fe400078e0002 */
[----:B------:R-:W-:Y:S01]  /*433a0*/  @!P4 IMAD.MOV.U32 R79, RZ, RZ, R3 ;  /* 0x000000ffff4fc224 */ /* 0x000fe200078e0003 */
[----:B------:R-:W-:Y:S04]  /*433b0*/  STL.64 [R1+0x3460], R84 ;  /* 0x0034605401007387 */ /* 0x000fe80000100a00 */
[----:B------:R-:W3:Y:S04]  /*433c0*/  LDL.LU.64 R42, [R1+0xcb8] ;  /* 0x000cb800012a7983 */ /* 0x000ee80000300a00 */
[----:B------:R-:W4:Y:S04]  /*433d0*/  LDL.LU.64 R40, [R1+0xbe8] ;  /* 0x000be80001287983 */ /* 0x000f280000300a00 */
[----:B------:R-:W2:Y:S04]  /*433e0*/  @!P4 LDG.E.U16 R90, desc[UR10][R78.64] ;  /* 0x0000000a4e5ac981 */ /* 0x000ea8000c1e1500 */
[----:B------:R-:W2:Y:S04]  /*433f0*/  LDL.LU.64 R26, [R1+0xcc0] ;  /* 0x000cc000011a7983 */ /* 0x000ea80000300a00 */
[----:B------:R-:W-:Y:S04]  /*43400*/  STL.64 [R1+0x3468], R86 ;  /* 0x0034685601007387 */ /* 0x000fe80000100a00 */
[----:B------:R-:W-:Y:S01]  /*43410*/  STL.64 [R1+0x3470], R88 ;  /* 0x0034705801007387 */ /* 0x000fe20000100a00 */
[----:B---3--:R-:W-:-:S02]  /*43420*/  IADD3 R2, P3, PT, R42, R165, RZ ;  /* 0x000000a52a027210 */ /* 0x008fc40007f7e0ff */
[-C--:B----4-:R-:W-:Y:S01]  /*43430*/  IADD3 R3, P4, PT, R40, R165.reuse, RZ ;  /* 0x000000a528037210 */ /* 0x090fe20007f9e0ff */
[----:B--2---:R-:W-:Y:S04]  /*43440*/  STL.64 [R1+0x3478], R90 ;  /* 0x0034785a01007387 */ /* 0x004fe80000100a00 */
[----:B------:R-:W-:Y:S04]  /*43450*/  STL.64 [R1+0x3480], R42 ;  /* 0x0034802a01007387 */ /* 0x000fe80000100a00 */
[----:B------:R0:W-:Y:S04]  /*43460*/  STL [R1+0xcb8], R2 ;  /* 0x000cb80201007387 */ /* 0x0001e80000100800 */
[----:B------:R-:W-:Y:S04]  /*43470*/  STL.64 [R1+0x3488], R40 ;  /* 0x0034882801007387 */ /* 0x000fe80000100a00 */
[----:B------:R1:W-:Y:S01]  /*43480*/  STL [R1+0xe14], R3 ;  /* 0x000e140301007387 */ /* 0x0003e20000100800 */
[----:B0-----:R-:W-:-:S03]  /*43490*/  IADD3 R2, P5, PT, R26, R165, RZ ;  /* 0x000000a51a027210 */ /* 0x001fc60007fbe0ff */
[----:B------:R-:W2:Y:S04]  /*434a0*/  LDL.LU R11, [R1+0x9b0] ;  /* 0x0009b000010b7983 */ /* 0x000ea80000300800 */
[----:B------:R-:W3:Y:S04]  /*434b0*/  LDL.LU R10, [R1+0xdd0] ;  /* 0x000dd000010a7983 */ /* 0x000ee80000300800 */
        /* <DEDUP_REMOVED lines=13> */
[----:B-1----:R-:W4:Y:S04]  /*43590*/  LDL.LU R3, [R1+0xad8] ;  /* 0x000ad80001037983 */ /* 0x002f280000300800 */
[----:B0-----:R-:W4:Y:S04]  /*435a0*/  LDL.LU R2, [R1+0xdbc] ;  /* 0x000dbc0001027983 */ /* 0x001f280000300800 */
[----:B------:R-:W4:Y:S04]  /*435b0*/  LDL.LU R23, [R1+0x9d0] ;  /* 0x0009d00001177983 */ /* 0x000f280000300800 */
[----:B------:R-:W4:Y:S01]  /*435c0*/  LDL.LU R22, [R1+0xdb0] ;  /* 0x000db00001167983 */ /* 0x000f220000300800 */
[----:B------:R-:W-:-:S03]  /*435d0*/  PRMT R92, RZ, 0x7610, R92 ;  /* 0x00007610ff5c7816 */ /* 0x000fc6000000005c */
[----:B------:R-:W4:Y:S01]  /*435e0*/  LDL.LU R21, [R1+0xae0] ;  /* 0x000ae00001157983 */ /* 0x000f220000300800 */
[----:B------:R-:W-:-:S03]  /*435f0*/  PRMT R93, RZ, 0x7610, R93 ;  /* 0x00007610ff5d7816 */ /* 0x000fc6000000005d */
[----:B------:R-:W4:Y:S01]  /*43600*/  LDL.LU R20, [R1+0xdb4] ;  /* 0x000db40001147983 */ /* 0x000f220000300800 */
[----:B------:R-:W-:-:S03]  /*43610*/  PRMT R94, RZ, 0x7610, R94 ;  /* 0x00007610ff5e7816 */ /* 0x000fc6000000005e */
[----:B------:R-:W4:Y:S01]  /*43620*/  LDL.LU R19, [R1+0x9d8] ;  /* 0x0009d80001137983 */ /* 0x000f220000300800 */
[----:B------:R-:W-:-:S03]  /*43630*/  PRMT R95, RZ, 0x7610, R95 ;  /* 0x00007610ff5f7816 */ /* 0x000fc6000000005f */
[----:B------:R-:W4:Y:S01]  /*43640*/  LDL.LU R18, [R1+0xda8] ;  /* 0x000da80001127983 */ /* 0x000f220000300800 */
[----:B------:R-:W-:Y:S02]  /*43650*/  PRMT R96, RZ, 0x7610, R96 ;  /* 0x00007610ff607816 */ /* 0x000fe40000000060 */
[----:B------:R-:W-:Y:S01]  /*43660*/  PRMT R97, RZ, 0x7610, R97 ;  /* 0x00007610ff617816 */ /* 0x000fe20000000061 */
[----:B------:R-:W4:Y:S01]  /*43670*/  LDL.LU R13, [R1+0xae8] ;  /* 0x000ae800010d7983 */ /* 0x000f220000300800 */
[----:B------:R-:W-:Y:S02]  /*43680*/  PRMT R98, RZ, 0x7610, R98 ;  /* 0x00007610ff627816 */ /* 0x000fe40000000062 */
[----:B------:R-:W-:Y:S01]  /*43690*/  PRMT R99, RZ, 0x7610, R99 ;  /* 0x00007610ff637816 */ /* 0x000fe20000000063 */
[----:B------:R-:W4:Y:S01]  /*436a0*/  LDL.LU R12, [R1+0xdac] ;  /* 0x000dac00010c7983 */ /* 0x000f220000300800 */
[----:B------:R-:W-:Y:S02]  /*436b0*/  PRMT R100, RZ, 0x7610, R100 ;  /* 0x00007610ff647816 */ /* 0x000fe40000000064 */
[----:B------:R-:W-:Y:S01]  /*436c0*/  PRMT R101, RZ, 0x7610, R101 ;  /* 0x00007610ff657816 */ /* 0x000fe20000000065 */
[----:B------:R0:W-:Y:S01]  /*436d0*/  STL.64 [R1+0x3498], R26 ;  /* 0x0034981a01007387 */ /* 0x0001e20000100a00 */
[----:B------:R-:W-:-:S02]  /*436e0*/  PRMT R102, RZ, 0x7610, R102 ;  /* 0x00007610ff667816 */ /* 0x000fc40000000066 */
[----:B------:R-:W-:Y:S01]  /*436f0*/  PRMT R103, RZ, 0x7610, R103 ;  /* 0x00007610ff677816 */ /* 0x000fe20000000067 */
[----:B------:R-:W-:Y:S01]  /*43700*/  STL.64 [R1+0x3490], R164 ;  /* 0x003490a401007387 */ /* 0x000fe20000100a00 */
[----:B------:R-:W-:Y:S02]  /*43710*/  PRMT R104, RZ, 0x7610, R104 ;  /* 0x00007610ff687816 */ /* 0x000fe40000000068 */
[----:B------:R-:W-:Y:S01]  /*43720*/  PRMT R105, RZ, 0x7610, R105 ;  /* 0x00007610ff697816 */ /* 0x000fe20000000069 */
[----:B------:R-:W-:Y:S01]  /*43730*/  STL.64 [R1+0x3558], R92 ;  /* 0x0035585c01007387 */ /* 0x000fe20000100a00 */
        /* <DEDUP_REMOVED lines=11> */
[----:B------:R-:W-:Y:S01]  /*437f0*/  STL.64 [R1+0x3518], R100 ;  /* 0x0035186401007387 */ /* 0x000fe20000100a00 */
        /* <DEDUP_REMOVED lines=23> */
[----:B------:R0:W-:Y:S01]  /*43970*/  STL.64 [R1+0x34a0], R116 ;  /* 0x0034a07401007387 */ /* 0x0001e20000100a00 */
[----:B------:R-:W-:Y:S02]  /*43980*/  PRMT R130, RZ, 0x7610, R130 ;  /* 0x00007610ff827816 */ /* 0x000fe40000000082 */
[----:B------:R-:W-:Y:S01]  /*43990*/  PRMT R131, RZ, 0x7610, R131 ;  /* 0x00007610ff837816 */ /* 0x000fe20000000083 */
[----:B------:R-:W-:Y:S01]  /*439a0*/  STL.64 [R1+0x34b0], R118 ;  /* 0x0034b07601007387 */ /* 0x000fe20000100a00 */
[----:B------:R-:W-:-:S02]  /*439b0*/  PRMT R132, RZ, 0x7610, R132 ;  /* 0x00007610ff847816 */ /* 0x000fc40000000084 */
[----:B------:R-:W-:Y:S01]  /*439c0*/  PRMT R133, RZ, 0x7610, R133 ;  /* 0x00007610ff857816 */ /* 0x000fe20000000085 */
[----:B------:R0:W-:Y:S01]  /*439d0*/  STL.64 [R1+0x34c0], R120 ;  /* 0x0034c07801007387 */ /* 0x0001e20000100a00 */
[----:B------:R-:W-:Y:S02]  /*439e0*/  PRMT R134, RZ, 0x7610, R134 ;  /* 0x00007610ff867816 */ /* 0x000fe40000000086 */
[----:B------:R-:W-:Y:S01]  /*439f0*/  PRMT R135, RZ, 0x7610, R135 ;  /* 0x00007610ff877816 */ /* 0x000fe20000000087 */
[----:B------:R0:W-:Y:S01]  /*43a00*/  STL.64 [R1+0x34d0], R122 ;  /* 0x0034d07a01007387 */ /* 0x0001e20000100a00 */
[----:B------:R-:W-:Y:S02]  /*43a10*/  PRMT R136, RZ, 0x7610, R136 ;  /* 0x00007610ff887816 */ /* 0x000fe40000000088 */
[----:B------:R-:W-:Y:S01]  /*43a20*/  PRMT R137, RZ, 0x7610, R137 ;  /* 0x00007610ff897816 */ /* 0x000fe20000000089 */
[----:B------:R0:W-:Y:S01]  /*43a30*/  STL.64 [R1+0x34e0], R124 ;  /* 0x0034e07c01007387 */ /* 0x0001e20000100a00 */
[----:B------:R-:W-:-:S02]  /*43a40*/  PRMT R138, RZ, 0x7610, R138 ;  /* 0x00007610ff8a7816 */ /* 0x000fc4000000008a */
[----:B------:R-:W-:Y:S01]  /*43a50*/  PRMT R139, RZ, 0x7610, R139 ;  /* 0x00007610ff8b7816 */ /* 0x000fe2000000008b */
[----:B------:R0:W-:Y:S01]  /*43a60*/  STL.64 [R1+0x34f0], R126 ;  /* 0x0034f07e01007387 */ /* 0x0001e20000100a00 */
[----:B------:R-:W-:Y:S02]  /*43a70*/  PRMT R140, RZ, 0x7610, R140 ;  /* 0x00007610ff8c7816 */ /* 0x000fe4000000008c */
[----:B------:R-:W-:Y:S01]  /*43a80*/  PRMT R141, RZ, 0x7610, R141 ;  /* 0x00007610ff8d7816 */ /* 0x000fe2000000008d */
[----:B------:R0:W-:Y:S04]  /*43a90*/  STL.64 [R1+0x3500], R128 ;  /* 0x0035008001007387 */ /* 0x0001e80000100a00 */
[----:B------:R0:W-:Y:S04]  /*43aa0*/  STL.64 [R1+0x3510], R130 ;  /* 0x0035108201007387 */ /* 0x0001e80000100a00 */
[----:B------:R0:W-:Y:S04]  /*43ab0*/  STL.64 [R1+0x3520], R132 ;  /* 0x0035208401007387 */ /* 0x0001e80000100a00 */
[----:B------:R0:W-:Y:S04]  /*43ac0*/  STL.64 [R1+0x3530], R134 ;  /* 0x0035308601007387 */ /* 0x0001e80000100a00 */
[----:B------:R0:W-:Y:S04]  /*43ad0*/  STL.64 [R1+0x3540], R136 ;  /* 0x0035408801007387 */ /* 0x0001e80000100a00 */
[----:B------:R0:W-:Y:S04]  /*43ae0*/  STL.64 [R1+0x3550], R138 ;  /* 0x0035508a01007387 */ /* 0x0001e80000100a00 */
[----:B------:R0:W-:Y:S01]  /*43af0*/  STL.64 [R1+0x3560], R140 ;  /* 0x0035608c01007387 */ /* 0x0001e20000100a00 */
[----:B--2---:R-:W-:-:S03]  /*43b00*/  IMAD.MOV.U32 R61, RZ, RZ, R11 ;  /* 0x000000ffff3d7224 */ /* 0x004fc600078e000b */
[----:B------:R-:W2:Y:S01]  /*43b10*/  LDL.LU R11, [R1+0x9e0] ;  /* 0x0009e000010b7983 */ /* 0x000ea20000300800 */
[----:B---3--:R-:W-:-:S03]  /*43b20*/  IMAD.MOV.U32 R60, RZ, RZ, R10 ;  /* 0x000000ffff3c7224 */ /* 0x008fc600078e000a */
[----:B------:R-:W3:Y:S01]  /*43b30*/  LDL.LU R10, [R1+0xda0] ;  /* 0x000da000010a7983 */ /* 0x000ee20000300800 */
[----:B----4-:R-:W-:-:S03]  /*43b40*/  IMAD.MOV.U32 R63, RZ, RZ, R9 ;  /* 0x000000ffff3f7224 */ /* 0x010fc600078e0009 */
[----:B------:R-:W4:Y:S01]  /*43b50*/  LDL.LU R9, [R1+0xaf0] ;  /* 0x000af00001097983 */ /* 0x000f220000300800 */
[----:B------:R-:W-:-:S03]  /*43b60*/  IMAD.MOV.U32 R62, RZ, RZ, R8 ;  /* 0x000000ffff3e7224 */ /* 0x000fc600078e0008 */
        /* <DEDUP_REMOVED lines=8> */
[----:B------:R-:W4:Y:S04]  /*43bf0*/  LDL.LU R4, [R1+0xd9c] ;  /* 0x000d9c0001047983 */ /* 0x000f280000300800 */
[----:B------:R-:W-:Y:S04]  /*43c00*/  STL.64 [R1+0x9b0], R60 ;  /* 0x0009b03c01007387 */ /* 0x000fe80000100a00 */
[----:B------:R-:W-:Y:S04]  /*43c10*/  STL.64 [R1+0xac0], R62 ;  /* 0x000ac03e01007387 */ /* 0x000fe80000100a00 */
[----:B------:R-:W-:Y:S04]  /*43c20*/  STL.64 [R1+0x9b8], R64 ;  /* 0x0009b84001007387 */ /* 0x000fe80000100a00 */
[----:B------:R-:W-:Y:S01]  /*43c30*/  STL.64 [R1+0xac8], R160 ;  /* 0x000ac8a001007387 */ /* 0x000fe20000100a00 */
[----:B------:R-:W-:-:S03]  /*43c40*/  IMAD.MOV.U32 R39, RZ, RZ, R3 ;  /* 0x000000ffff277224 */ /* 0x000fc600078e0003 */
[----:B------:R-:W4:Y:S01]  /*43c50*/  LDL.LU R3, [R1+0x9f0] ;  /* 0x0009f00001037983 */ /* 0x000f220000300800 */
[----:B------:R-:W-:-:S03]  /*43c60*/  IMAD.MOV.U32 R38, RZ, RZ, R2 ;  /* 0x000000ffff267224 */ /* 0x000fc600078e0002 */
[----:B------:R-:W4:Y:S01]  /*43c70*/  LDL.LU R2, [R1+0xd90] ;  /* 0x000d900001027983 */ /* 0x000f220000300800 */
[----:B------:R-:W-:Y:S02]  /*43c80*/  IMAD.MOV.U32 R76, RZ, RZ, R24 ;  /* 0x000000ffff4c7224 */ /* 0x000fe400078e0018 */
[----:B------:R-:W-:Y:S01]  /*43c90*/  IMAD.MOV.U32 R77, RZ, RZ, R25 ;  /* 0x000000ffff4d7224 */ /* 0x000fe200078e0019 */
[----:B------:R-:W-:Y:S04]  /*43ca0*/  STL.64 [R1+0x9c0], R14 ;  /* 0x0009c00e01007387 */ /* 0x000fe80000100a00 */
[----:B------:R-:W-:Y:S01]  /*43cb0*/  STL.64 [R1+0xad0], R16 ;  /* 0x000ad01001007387 */ /* 0x000fe20000100a00 */
[----:B------:R-:W-:-:S03]  /*43cc0*/  IMAD.MOV.U32 R75, RZ, RZ, R21 ;  /* 0x000000ffff4b7224 */ /* 0x000fc600078e0015 */
[----:B------:R-:W-:Y:S01]  /*43cd0*/  STL.64 [R1+0x9c8], R76 ;  /* 0x0009c84c01007387 */ /* 0x000fe20000100a00 */
[----:B------:R-:W-:Y:S02]  /*43ce0*/  IMAD.MOV.U32 R56, RZ, RZ, R22 ;  /* 0x000000ffff387224 */ /* 0x000fe400078e0016 */
[----:B------:R-:W-:Y:S01]  /*43cf0*/  IMAD.MOV.U32 R74, RZ, RZ, R20 ;  /* 0x000000ffff4a7224 */ /* 0x000fe200078e0014 */
[----:B------:R-:W-:Y:S01]  /*43d00*/  STL.64 [R1+0xad8], R38 ;  /* 0x000ad82601007387 */ /* 0x000fe20000100a00 */
[----:B------:R-:W-:-:S03]  /*43d10*/  IMAD.MOV.U32 R57, RZ, RZ, R23 ;  /* 0x000000ffff397224 */ /* 0x000fc600078e0017 */
[----:B------:R-:W4:Y:S01]  /*43d20*/  LDL.LU R21, [R1+0xb00] ;  /* 0x000b000001157983 */ /* 0x000f220000300800 */
[----:B------:R-:W-:-:S03]  /*43d30*/  IMAD.MOV.U32 R37, RZ, RZ, R19 ;  /* 0x000000ffff257224 */ /* 0x000fc600078e0013 */
[----:B------:R-:W4:Y:S01]  /*43d40*/  LDL.LU R20, [R1+0xd94] ;  /* 0x000d940001147983 */ /* 0x000f220000300800 */
[----:B------:R-:W-:Y:S02]  /*43d50*/  IMAD.MOV.U32 R36, RZ, RZ, R18 ;  /* 0x000000ffff247224 */ /* 0x000fe400078e0012 */
[----:B------:R-:W-:Y:S01]  /*43d60*/  IMAD.MOV.U32 R19, RZ, RZ, R13 ;  /* 0x000000ffff137224 */ /* 0x000fe200078e000d */
[----:B------:R-:W4:Y:S01]  /*43d70*/  LDL.LU R25, [R1+0x9f8] ;  /* 0x0009f80001197983 */ /* 0x000f220000300800 */
[----:B------:R-:W-:-:S03]  /*43d80*/  IMAD.MOV.U32 R18, RZ, RZ, R12 ;  /* 0x000000ffff127224 */ /* 0x000fc600078e000c */
[----:B------:R-:W4:Y:S04]  /*43d90*/  LDL.LU R24, [R1+0xd88] ;  /* 0x000d880001187983 */ /* 0x000f280000300800 */
[----:B------:R-:W4:Y:S04]  /*43da0*/  LDL.LU R13, [R1+0xb08] ;  /* 0x000b0800010d7983 */ /* 0x000f280000300800 */
[----:B------:R-:W4:Y:S04]  /*43db0*/  LDL.LU R12, [R1+0xd8c] ;  /* 0x000d8c00010c7983 */ /* 0x000f280000300800 */
[----:B------:R-:W-:Y:S04]  /*43dc0*/  STL.64 [R1+0x9d0], R56 ;  /* 0x0009d03801007387 */ /* 0x000fe80000100a00 */
[----:B------:R-:W-:Y:S04]  /*43dd0*/  STL.64 [R1+0xae0], R74 ;  /* 0x000ae04a01007387 */ /* 0x000fe80000100a00 */
[----:B------:R-:W-:Y:S04]  /*43de0*/  STL.64 [R1+0x9d8], R36 ;  /* 0x0009d82401007387 */ /* 0x000fe80000100a00 */
[----:B------:R-:W-:Y:S04]  /*43df0*/  STL.64 [R1+0xae8], R18 ;  /* 0x000ae81201007387 */ /* 0x000fe80000100a00 */
[----:B------:R-:W4:Y:S04]  /*43e00*/  LDL.LU R31, [R1+0x22c] ;  /* 0x00022c00011f7983 */ /* 0x000f280000300800 */
[----:B------:R-:W4:Y:S04]  /*43e10*/  LDL.LU R30, [R1+0x234] ;  /* 0x00023400011e7983 */ /* 0x000f280000300800 */
[----:B------:R-:W4:Y:S04]  /*43e20*/  LDL.LU R23, [R1+0x230] ;  /* 0x0002300001177983 */ /* 0x000f280000300800 */
[----:B------:R-:W4:Y:S01]  /*43e30*/  LDL.LU R22, [R1+0x238] ;  /* 0x0002380001167983 */ /* 0x000f220000300800 */
[----:B--2---:R-:W-:-:S02]  /*43e40*/  IMAD.MOV.U32 R55, RZ, RZ, R11 ;  /* 0x000000ffff377224 */ /* 0x004fc400078e000b */
[----:B---3--:R-:W-:Y:S02]  /*43e50*/  IMAD.MOV.U32 R54, RZ, RZ, R10 ;  /* 0x000000ffff367224 */ /* 0x008fe400078e000a */
[----:B----4-:R-:W-:Y:S02]  /*43e60*/  IMAD.MOV.U32 R73, RZ, RZ, R9 ;  /* 0x000000ffff497224 */ /* 0x010fe400078e0009 */
[----:B------:R-:W-:Y:S02]  /*43e70*/  IMAD.MOV.U32 R72, RZ, RZ, R8 ;  /* 0x000000ffff487224 */ /* 0x000fe400078e0008 */
[----:B------:R-:W-:Y:S02]  /*43e80*/  IMAD.MOV.U32 R35, RZ, RZ, R7 ;  /* 0x000000ffff237224 */ /* 0x000fe400078e0007 */
[----:B------:R-:W2:Y:S01]  /*43e90*/  LDL.LU R7, [R1+0x21c] ;  /* 0x00021c0001077983 */ /* 0x000ea20000300800 */
[----:B------:R-:W-:-:S03]  /*43ea0*/  IMAD.MOV.U32 R34, RZ, RZ, R6 ;  /* 0x000000ffff227224 */ /* 0x000fc600078e0006 */
[----:B------:R-:W3:Y:S01]  /*43eb0*/  LDL.LU R6, [R1+0x224] ;  /* 0x0002240001067983 */ /* 0x000ee20000300800 */
[----:B------:R-:W-:-:S03]  /*43ec0*/  IMAD.MOV.U32 R9, RZ, RZ, R5 ;  /* 0x000000ffff097224 */ /* 0x000fc600078e0005 */
[----:B------:R-:W4:Y:S01]  /*43ed0*/  LDL.LU R5, [R1+0x220] ;  /* 0x0002200001057983 */ /* 0x000f220000300800 */
[----:B------:R-:W-:-:S03]  /*43ee0*/  IMAD.MOV.U32 R8, RZ, RZ, R4 ;  /* 0x000000ffff087224 */ /* 0x000fc600078e0004 */
[----:B------:R-:W4:Y:S04]  /*43ef0*/  LDL.LU R4, [R1+0x228] ;  /* 0x0002280001047983 */ /* 0x000f280000300800 */
[----:B------:R-:W-:Y:S04]  /*43f00*/  STL.64 [R1+0x9e0], R54 ;  /* 0x0009e03601007387 */ /* 0x000fe80000100a00 */
[----:B------:R-:W-:Y:S04]  /*43f10*/  STL.64 [R1+0xaf0], R72 ;  /* 0x000af04801007387 */ /* 0x000fe80000100a00 */
[----:B------:R-:W-:Y:S04]  /*43f20*/  STL.64 [R1+0x9e8], R34 ;  /* 0x0009e82201007387 */ /* 0x000fe80000100a00 */
[----:B------:R-:W-:Y:S04]  /*43f30*/  STL.64 [R1+0xaf8], R8 ;  /* 0x000af80801007387 */ /* 0x000fe80000100a00 */
[----:B------:R-:W4:Y:S04]  /*43f40*/  LDL.LU R11, [R1+0x20c] ;  /* 0x00020c00010b7983 */ /* 0x000f280000300800 */
[----:B------:R-:W4:Y:S04]  /*43f50*/  LDL.LU R10, [R1+0x214] ;  /* 0x00021400010a7983 */ /* 0x000f280000300800 */
[----:B------:R-:W4:Y:S01]  /*43f60*/  LDL.LU R43, [R1+0x210] ;  /* 0x00021000012b7983 */ /* 0x000f220000300800 */
[----:B------:R-:W-:-:S03]  /*43f70*/  IMAD.MOV.U32 R53, RZ, RZ, R3 ;  /* 0x000000ffff357224 */ /* 0x000fc600078e0003 */
[----:B------:R-:W4:Y:S04]  /*43f80*/  LDL.LU R42, [R1+0x218] ;  /* 0x00021800012a7983 */ /* 0x000f280000300800 */
[----:B------:R-:W4:Y:S04]  /*43f90*/  LDL.LU R29, [R1+0x1fc] ;  /* 0x0001fc00011d7983 */ /* 0x000f280000300800 */
[----:B------:R-:W4:Y:S04]  /*43fa0*/  LDL.LU R28, [R1+0x204] ;  /* 0x00020400011c7983 */ /* 0x000f280000300800 */
[----:B------:R-:W4:Y:S01]  /*43fb0*/  LDL.LU R3, [R1+0x200] ;  /* 0x0002000001037983 */ /* 0x000f220000300800 */
[----:B------:R-:W-:-:S03]  /*43fc0*/  IMAD.MOV.U32 R52, RZ, RZ, R2 ;  /* 0x000000ffff347224 */ /* 0x000fc600078e0002 */
[----:B------:R-:W4:Y:S01]  /*43fd0*/  LDL.LU R2, [R1+0x208] ;  /* 0x0002080001027983 */ /* 0x000f220000300800 */
[----:B------:R-:W-:-:S03]  /*43fe0*/  IMAD.MOV.U32 R71, RZ, RZ, R25 ;  /* 0x000000ffff477224 */ /* 0x000fc600078e0019 */
[----:B------:R-:W4:Y:S01]  /*43ff0*/  LDL.LU R25, [R1+0x1ec] ;  /* 0x0001ec0001197983 */ /* 0x000f220000300800 */
[----:B------:R-:W-:-:S03]  /*44000*/  IMAD.MOV.U32 R70, RZ, RZ, R24 ;  /* 0x000000ffff467224 */ /* 0x000fc600078e0018 */
[----:B------:R-:W4:Y:S04]  /*44010*/  LDL.LU R24, [R1+0x1f4] ;  /* 0x0001f40001187983 */ /* 0x000f280000300800 */
[----:B------:R-:W4:Y:S01]  /*44020*/  LDL.LU R41, [R1+0x1f0] ;  /* 0x0001f00001297983 */ /* 0x000f220000300800 */
[----:B------:R-:W-:-:S03]  /*44030*/  IMAD.MOV.U32 R33, RZ, RZ, R13 ;  /* 0x000000ffff217224 */ /* 0x000fc600078e000d */
[----:B------:R-:W4:Y:S01]  /*44040*/  LDL.LU R40, [R1+0x1f8] ;  /* 0x0001f80001287983 */ /* 0x000f220000300800 */
[----:B------:R-:W-:-:S03]  /*44050*/  IMAD.MOV.U32 R32, RZ, RZ, R12 ;  /* 0x000000ffff207224 */ /* 0x000fc600078e000c */
[----:B0-----:R-:W4:Y:S04]  /*44060*/  LDL.LU R27, [R1+0x1dc] ;  /* 0x0001dc00011b7983 */ /* 0x001f280000300800 */
[----:B------:R-:W4:Y:S04]  /*44070*/  LDL.LU R26, [R1+0x1e4] ;  /* 0x0001e400011a7983 */ /* 0x000f280000300800 */
[----:B------:R-:W4:Y:S04]  /*44080*/  LDL.LU R13, [R1+0x1e0] ;  /* 0x0001e000010d7983 */ /* 0x000f280000300800 */
[----:B------:R-:W4:Y:S04]  /*44090*/  LDL.LU R12, [R1+0x1e8] ;  /* 0x0001e800010c7983 */ /* 0x000f280000300800 */
[----:B------:R-:W-:Y:S01]  /*440a0*/  STL.64 [R1+0x9f0], R52 ;  /* 0x0009f03401007387 */ /* 0x000fe20000100a00 */
[----:B------:R-:W-:-:S03]  /*440b0*/  IMAD.MOV.U32 R51, RZ, RZ, R31 ;  /* 0x000000ffff337224 */ /* 0x000fc600078e001f */
[----:B------:R-:W-:Y:S01]  /*440c0*/  STL.64 [R1+0xb00], R20 ;  /* 0x000b001401007387 */ /* 0x000fe20000100a00 */
[----:B------:R-:W-:-:S03]  /*440d0*/  IMAD.MOV.U32 R50, RZ, RZ, R30 ;  /* 0x000000ffff327224 */ /* 0x000fc600078e001e */
[----:B------:R-:W-:Y:S04]  /*440e0*/  STL.64 [R1+0x9f8], R70 ;  /* 0x0009f84601007387 */ /* 0x000fe80000100a00 */
[----:B------:R-:W-:Y:S01]  /*440f0*/  STL.64 [R1+0xb08], R32 ;  /* 0x000b082001007387 */ /* 0x000fe20000100a00 */
[----:B--2---:R-:W-:-:S03]  /*44100*/  IMAD.MOV.U32 R69, RZ, RZ, R7 ;  /* 0x000000ffff457224 */ /* 0x004fc600078e0007 */
[----:B------:R-:W2:Y:S01]  /*44110*/  LDL.LU R7, [R1+0x1cc] ;  /* 0x0001cc0001077983 */ /* 0x000ea20000300800 */
[----:B---3--:R-:W-:-:S03]  /*44120*/  IMAD.MOV.U32 R68, RZ, RZ, R6 ;  /* 0x000000ffff447224 */ /* 0x008fc600078e0006 */
[----:B------:R-:W3:Y:S01]  /*44130*/  LDL.LU R6, [R1+0x1d4] ;  /* 0x0001d40001067983 */ /* 0x000ee20000300800 */
[----:B----4-:R-:W-:-:S03]  /*44140*/  IMAD.MOV.U32 R31, RZ, RZ, R5 ;  /* 0x000000ffff1f7224 */ /* 0x010fc600078e0005 */
[----:B------:R-:W4:Y:S01]  /*44150*/  LDL.LU R5, [R1+0x1d0] ;  /* 0x0001d00001057983 */ /* 0x000f220000300800 */
[----:B------:R-:W-:-:S03]  /*44160*/  IMAD.MOV.U32 R30, RZ, RZ, R4 ;  /* 0x000000ffff1e7224 */ /* 0x000fc600078e0004 */
[----:B------:R-:W4:Y:S04]  /*44170*/  LDL.LU R4, [R1+0x1d8] ;  /* 0x0001d80001047983 */ /* 0x000f280000300800 */
[----:B------:R-:W-:Y:S04]  /*44180*/  STL.64 [R1+0xa00], R50 ;  /* 0x000a003201007387 */ /* 0x000fe80000100a00 */
[----:B------:R-:W-:Y:S04]  /*44190*/  STL.64 [R1+0xb10], R22 ;  /* 0x000b101601007387 */ /* 0x000fe80000100a00 */
[----:B------:R-:W-:Y:S04]  /*441a0*/  STL.64 [R1+0xa08], R68 ;  /* 0x000a084401007387 */ /* 0x000fe80000100a00 */
[----:B------:R-:W-:Y:S01]  /*441b0*/  STL.64 [R1+0xb18], R30 ;  /* 0x000b181e01007387 */ /* 0x000fe20000100a00 */
[----:B------:R-:W-:-:S02]  /*441c0*/  IMAD.MOV.U32 R49, RZ, RZ, R29 ;  /* 0x000000ffff317224 */ /* 0x000fc400078e001d */
[----:B------:R-:W-:Y:S02]  /*441d0*/  IMAD.MOV.U32 R29, RZ, RZ, R3 ;  /* 0x000000ffff1d7224 */ /* 0x000fe400078e0003 */
[----:B------:R-:W4:Y:S01]  /*441e0*/  LDL.LU R3, [R1+0x1bc] ;  /* 0x0001bc0001037983 */ /* 0x000f220000300800 */
[----:B------:R-:W-:Y:S02]  /*441f0*/  IMAD.MOV.U32 R48, RZ, RZ, R28 ;  /* 0x000000ffff307224 */ /* 0x000fe400078e001c */
[----:B------:R-:W-:Y:S02]  /*44200*/  IMAD.MOV.U32 R28, RZ, RZ, R2 ;  /* 0x000000ffff1c7224 */ /* 0x000fe400078e0002 */
[----:B------:R-:W4:Y:S01]  /*44210*/  LDL.LU R2, [R1+0x1c4] ;  /* 0x0001c40001027983 */ /* 0x000f220000300800 */
[----:B------:R-:W-:Y:S02]  /*44220*/  IMAD.MOV.U32 R66, RZ, RZ, R42 ;  /* 0x000000ffff427224 */ /* 0x000fe400078e002a */
[----:B------:R-:W-:-:S02]  /*44230*/  IMAD.MOV.U32 R67, RZ, RZ, R43 ;  /* 0x000000ffff437224 */ /* 0x000fc400078e002b */
[----:B------:R-:W4:Y:S04]  /*44240*/  LDL.LU R43, [R1+0x1c0] ;  /* 0x0001c000012b7983 */ /* 0x000f280000300800 */
[----:B------:R-:W4:Y:S04]  /*44250*/  LDL.LU R42, [R1+0x1c8] ;  /* 0x0001c800012a7983 */ /* 0x000f280000300800 */
[----:B------:R-:W-:Y:S04]  /*44260*/  STL.64 [R1+0xa10], R10 ;  /* 0x000a100a01007387 */ /* 0x000fe80000100a00 */
[----:B------:R-:W-:Y:S01]  /*44270*/  STL.64 [R1+0xb20], R66 ;  /* 0x000b204201007387 */ /* 0x000fe20000100a00 */
[----:B------:R-:W-:-:S03]  /*44280*/  IMAD.MOV.U32 R81, RZ, RZ, R41 ;  /* 0x000000ffff517224 */ /* 0x000fc600078e0029 */
[----:B------:R-:W-:Y:S01]  /*44290*/  STL.64 [R1+0xa18], R48 ;  /* 0x000a183001007387 */ /* 0x000fe20000100a00 */
[----:B------:R-:W-:-:S03]  /*442a0*/  IMAD.MOV.U32 R80, RZ, RZ, R40 ;  /* 0x000000ffff507224 */ /* 0x000fc600078e0028 */
[----:B------:R-:W-:Y:S01]  /*442b0*/  STL.64 [R1+0xb28], R28 ;  /* 0x000b281c01007387 */ /* 0x000fe20000100a00 */
        /* <DEDUP_REMOVED lines=8> */
[----:B------:R-:W4:Y:S04]  /*44340*/  LDL.LU R27, [R1+0x19c] ;  /* 0x00019c00011b7983 */ /* 0x000f280000300800 */
[----:B------:R-:W4:Y:S04]  /*44350*/  LDL.LU R26, [R1+0x1a4] ;  /* 0x0001a400011a7983 */ /* 0x000f280000300800 */
[----:B------:R-:W4:Y:S04]  /*44360*/  LDL.LU R13, [R1+0x1a0] ;  /* 0x0001a000010d7983 */ /* 0x000f280000300800 */
[----:B------:R-:W4:Y:S04]  /*44370*/  LDL.LU R12, [R1+0x1a8] ;  /* 0x0001a800010c7983 */ /* 0x000f280000300800 */
[----:B------:R-:W-:Y:S04]  /*44380*/  STL.64 [R1+0xa20], R24 ;  /* 0x000a201801007387 */ /* 0x000fe80000100a00 */
[----:B------:R-:W-:Y:S04]  /*44390*/  STL.64 [R1+0xb30], R80 ;  /* 0x000b305001007387 */ /* 0x000fe80000100a00 */
[----:B------:R-:W-:Y:S04]  /*443a0*/  STL.64 [R1+0xa28], R82 ;  /* 0x000a285201007387 */ /* 0x000fe80000100a00 */
[----:B------:R-:W-:Y:S01]  /*443b0*/  STL.64 [R1+0xb38], R84 ;  /* 0x000b385401007387 */ /* 0x000fe20000100a00 */
[----:B--2---:R-:W-:-:S03]  /*443c0*/  IMAD.MOV.U32 R87, RZ, RZ, R7 ;  /* 0x000000ffff577224 */ /* 0x004fc600078e0007 */
[----:B------:R-:W2:Y:S01]  /*443d0*/  LDL.LU R7, [R1+0x18c] ;  /* 0x00018c0001077983 */ /* 0x000ea20000300800 */
[----:B---3--:R-:W-:-:S03]  /*443e0*/  IMAD.MOV.U32 R86, RZ, RZ, R6 ;  /* 0x000000ffff567224 */ /* 0x008fc600078e0006 */
[----:B------:R-:W3:Y:S01]  /*443f0*/  LDL.LU R6, [R1+0x194] ;  /* 0x0001940001067983 */ /* 0x000ee20000300800 */
[----:B----4-:R-:W-:-:S03]  /*44400*/  IMAD.MOV.U32 R89, RZ, RZ, R5 ;  /* 0x000000ffff597224 */ /* 0x010fc600078e0005 */
[----:B-1----:R-:W4:Y:S01]  /*44410*/  LDL.LU R95, [R1+0x190] ;  /* 0x00019000015f7983 */ /* 0x002f220000300800 */
[----:B------:R-:W-:-:S03]  /*44420*/  IMAD.MOV.U32 R88, RZ, RZ, R4 ;  /* 0x000000ffff587224 */ /* 0x000fc600078e0004 */
[----:B------:R-:W4:Y:S04]  /*44430*/  LDL.LU R94, [R1+0x198] ;  /* 0x00019800015e7983 */ /* 0x000f280000300800 */
[----:B------:R-:W4:Y:S04]  /*44440*/  LDL.LU R5, [R1+0x17c] ;  /* 0x00017c0001057983 */ /* 0x000f280000300800 */
        /* <DEDUP_REMOVED lines=39> */
[----:B------:R-:W-:Y:S02]  /*446c0*/  IMAD.MOV.U32 R118, RZ, RZ, R94 ;  /* 0x000000ffff767224 */ /* 0x000fe400078e005e */
[----:B------:R-:W-:Y:S01]  /*446d0*/  IMAD.MOV.U32 R119, RZ, RZ, R95 ;  /* 0x000000ffff777224 */ /* 0x000fe200078e005f */
[----:B------:R-:W-:Y:S01]  /*446e0*/  STL.64 [R1+0xa50], R114 ;  /* 0x000a507201007387 */ /* 0x000fe20000100a00 */
[----:B------:R-:W-:-:S03]  /*446f0*/  IMAD.MOV.U32 R111, RZ, RZ, R93 ;  /* 0x000000ffff6f7224 */ /* 0x000fc600078e005d */
[----:B------:R-:W-:Y:S01]  /*44700*/  STL.64 [R1+0xb60], R118 ;  /* 0x000b607601007387 */ /* 0x000fe20000100a00 */
[----:B------:R-:W-:-:S03]  /*44710*/  IMAD.MOV.U32 R110, RZ, RZ, R92 ;  /* 0x000000ffff6e7224 */ /* 0x000fc600078e005c */
[----:B------:R-:W-:Y:S01]  /*44720*/  STL.64 [R1+0xa58], R112 ;  /* 0x000a587001007387 */ /* 0x000fe20000100a00 */
[----:B------:R-:W-:Y:S02]  /*44730*/  IMAD.MOV.U32 R123, RZ, RZ, R59 ;  /* 0x000000ffff7b7224 */ /* 0x000fe400078e003b */
[----:B------:R-:W-:Y:S01]  /*44740*/  IMAD.MOV.U32 R122, RZ, RZ, R58 ;  /* 0x000000ffff7a7224 */ /* 0x000fe200078e003a */
[----:B------:R-:W-:Y:S04]  /*44750*/  STL.64 [R1+0xb68], R120 ;  /* 0x000b687801007387 */ /* 0x000fe80000100a00 */
[----:B------:R-:W4:Y:S04]  /*44760*/  LDL.LU R95, [R1+0x12c] ;  /* 0x00012c00015f7983 */ /* 0x000f280000300800 */
[----:B------:R-:W4:Y:S04]  /*44770*/  LDL.LU R94, [R1+0x134] ;  /* 0x00013400015e7983 */ /* 0x000f280000300800 */
[----:B------:R-:W4:Y:S04]  /*44780*/  LDL.LU R93, [R1+0x130] ;  /* 0x00013000015d7983 */ /* 0x000f280000300800 */
[----:B------:R-:W4:Y:S01]  /*44790*/  LDL.LU R92, [R1+0x138] ;  /* 0x00013800015c7983 */ /* 0x000f220000300800 */
[----:B------:R-:W-:-:S02]  /*447a0*/  IMAD.MOV.U32 R109, RZ, RZ, R47 ;  /* 0x000000ffff6d7224 */ /* 0x000fc400078e002f */
[----:B------:R-:W-:Y:S01]  /*447b0*/  IMAD.MOV.U32 R108, RZ, RZ, R46 ;  /* 0x000000ffff6c7224 */ /* 0x000fe200078e002e */
[----:B------:R-:W-:Y:S01]  /*447c0*/  STL.64 [R1+0xa60], R110 ;  /* 0x000a606e01007387 */ /* 0x000fe20000100a00 */
[----:B------:R-:W-:-:S03]  /*447d0*/  IMAD.MOV.U32 R125, RZ, RZ, R45 ;  /* 0x000000ffff7d7224 */ /* 0x000fc600078e002d */
[----:B------:R-:W-:Y:S01]  /*447e0*/  STL.64 [R1+0xb70], R122 ;  /* 0x000b707a01007387 */ /* 0x000fe20000100a00 */
[----:B------:R-:W-:-:S03]  /*447f0*/  IMAD.MOV.U32 R124, RZ, RZ, R44 ;  /* 0x000000ffff7c7224 */ /* 0x000fc600078e002c */
[----:B------:R-:W-:Y:S04]  /*44800*/  STL.64 [R1+0xa68], R108 ;  /* 0x000a686c01007387 */ /* 0x000fe80000100a00 */
[----:B------:R-:W-:Y:S04]  /*44810*/  STL.64 [R1+0xb78], R124 ;  /* 0x000b787c01007387 */ /* 0x000fe80000100a00 */
[----:B------:R-:W4:Y:S04]  /*44820*/  LDL.LU R59, [R1+0xa4] ;  /* 0x0000a400013b7983 */ /* 0x000f280000300800 */
[----:B------:R-:W4:Y:S01]  /*44830*/  LDL.LU R58, [R1+0x124] ;  /* 0x00012400013a7983 */ /* 0x000f220000300800 */
[----:B------:R-:W-:-:S03]  /*44840*/  IMAD.MOV.U32 R107, RZ, RZ, R13 ;  /* 0x000000ffff6b7224 */ /* 0x000fc600078e000d */
[----:B------:R-:W4:Y:S04]  /*44850*/  LDL.LU R47, [R1+0xa8] ;  /* 0x0000a800012f7983 */ /* 0x000f280000300800 */
[----:B------:R-:W4:Y:S04]  /*44860*/  LDL.LU R46, [R1+0x128] ;  /* 0x00012800012e7983 */ /* 0x000f280000300800 */
[----:B------:R-:W4:Y:S04]  /*44870*/  LDL.LU R45, [R1+0xac] ;  /* 0x0000ac00012d7983 */ /* 0x000f280000300800 */
[----:B------:R-:W4:Y:S04]  /*44880*/  LDL.LU R44, [R1+0xe8] ;  /* 0x0000e800012c7983 */ /* 0x000f280000300800 */
[----:B------:R-:W4:Y:S01]  /*44890*/  LDL.LU R13, [R1+0xb0] ;  /* 0x0000b000010d7983 */ /* 0x000f220000300800 */
[----:B------:R-:W-:-:S02]  /*448a0*/  IMAD.MOV.U32 R106, RZ, RZ, R12 ;  /* 0x000000ffff6a7224 */ /* 0x000fc400078e000c */
[----:B--2---:R-:W-:Y:S02]  /*448b0*/  IMAD.MOV.U32 R127, RZ, RZ, R7 ;  /* 0x000000ffff7f7224 */ /* 0x004fe400078e0007 */
[----:B---3--:R-:W-:Y:S02]  /*448c0*/  IMAD.MOV.U32 R126, RZ, RZ, R6 ;  /* 0x000000ffff7e7224 */ /* 0x008fe400078e0006 */
[----:B----4-:R-:W-:Y:S02]  /*448d0*/  IMAD.MOV.U32 R105, RZ, RZ, R5 ;  /* 0x000000ffff697224 */ /* 0x010fe400078e0005 */
[----:B------:R-:W-:Y:S02]  /*448e0*/  IMAD.MOV.U32 R104, RZ, RZ, R4 ;  /* 0x000000ffff687224 */ /* 0x000fe400078e0004 */
[----:B------:R-:W-:Y:S02]  /*448f0*/  IMAD.MOV.U32 R129, RZ, RZ, R3 ;  /* 0x000000ffff817224 */ /* 0x000fe400078e0003 */
[----:B------:R-:W2:Y:S04]  /*44900*/  LDL.LU R3, [R1+0xec] ;  /* 0x0000ec0001037983 */ /* 0x000ea80000300800 */
[----:B------:R-:W3:Y:S04]  /*44910*/  LDL.LU R12, [R1+0xb4] ;  /* 0x0000b400010c7983 */ /* 0x000ee80000300800 */
[----:B------:R-:W4:Y:S01]  /*44920*/  LDL.LU R7, [R1+0xf0] ;  /* 0x0000f00001077983 */ /* 0x000f220000300800 */
[----:B------:R-:W-:-:S03]  /*44930*/  IMAD.MOV.U32 R128, RZ, RZ, R2 ;  /* 0x000000ffff807224 */ /* 0x000fc600078e0002 */
        /* <DEDUP_REMOVED lines=12> */
[----:B------:R-:W-:Y:S04]  /*44a00*/  STL.64 [R1+0xa80], R102 ;  /* 0x000a806601007387 */ /* 0x000fe80000100a00 */
[----:B------:R-:W-:Y:S01]  /*44a10*/  STL.64 [R1+0xb90], R130 ;  /* 0x000b908201007387 */ /* 0x000fe20000100a00 */
[----:B------:R-:W-:-:S02]  /*44a20*/  IMAD.MOV.U32 R101, RZ, RZ, R59 ;  /* 0x000000ffff657224 */ /* 0x000fc400078e003b */
[----:B------:R-:W-:Y:S02]  /*44a30*/  IMAD.MOV.U32 R100, RZ, RZ, R58 ;  /* 0x000000ffff647224 */ /* 0x000fe400078e003a */
[----:B------:R-:W-:Y:S02]  /*44a40*/  IMAD.MOV.U32 R133, RZ, RZ, R47 ;  /* 0x000000ffff857224 */ /* 0x000fe400078e002f */
[----:B------:R-:W-:Y:S01]  /*44a50*/  IMAD.MOV.U32 R132, RZ, RZ, R46 ;  /* 0x000000ffff847224 */ /* 0x000fe200078e002e */
[----:B------:R-:W-:Y:S04]  /*44a60*/  STL.64 [R1+0xa88], R100 ;  /* 0x000a886401007387 */ /* 0x000fe80000100a00 */
[----:B------:R-:W-:Y:S01]  /*44a70*/  STL.64 [R1+0xb98], R132 ;  /* 0x000b988401007387 */ /* 0x000fe20000100a00 */
[----:B------:R-:W-:-:S03]  /*44a80*/  IMAD.MOV.U32 R99, RZ, RZ, R13 ;  /* 0x000000ffff637224 */ /* 0x000fc600078e000d */
[----:B------:R-:W-:Y:S01]  /*44a90*/  STL.64 [R1+0xba0], R44 ;  /* 0x000ba02c01007387 */ /* 0x000fe20000100a00 */
[----:B------:R-:W-:Y:S02]  /*44aa0*/  PRMT R78, RZ, 0x7610, R78 ;  /* 0x00007610ff4e7816 */ /* 0x000fe4000000004e */
[----:B------:R-:W-:Y:S01]  /*44ab0*/  PRMT R79, RZ, 0x7610, R79 ;  /* 0x00007610ff4f7816 */ /* 0x000fe2000000004f */
[----:B------:R-:W-:Y:S01]  /*44ac0*/  BAR.SYNC.DEFER_BLOCKING 0x0 ;  /* 0x0000000000007b1d */ /* 0x000fe20000010000 */
[----:B--2---:R-:W-:-:S05]  /*44ad0*/  IMAD.MOV.U32 R98, RZ, RZ, R3 ;  /* 0x000000ffff627224 */ /* 0x004fca00078e0003 */
[----:B------:R-:W0:Y:S01]  /*44ae0*/  S2R R3, SR_TID.X ;  /* 0x0000000000037919 */ /* 0x000e220000002100 */
[----:B---3--:R-:W-:Y:S02]  /*44af0*/  IMAD.MOV.U32 R135, RZ, RZ, R12 ;  /* 0x000000ffff877224 */ /* 0x008fe400078e000c */
[----:B----4-:R-:W-:Y:S01]  /*44b00*/  IMAD.MOV.U32 R134, RZ, RZ, R7 ;  /* 0x000000ffff867224 */ /* 0x010fe200078e0007 */
[----:B------:R-:W-:Y:S01]  /*44b10*/  STL.64 [R1+0xa90], R98 ;  /* 0x000a906201007387 */ /* 0x000fe20000100a00 */
[----:B------:R-:W-:-:S03]  /*44b20*/  IMAD.MOV.U32 R47, RZ, RZ, R6 ;  /* 0x000000ffff2f7224 */ /* 0x000fc600078e0006 */
[----:B------:R-:W-:Y:S01]  /*44b30*/  STL.64 [R1+0xba8], R134 ;  /* 0x000ba88601007387 */ /* 0x000fe20000100a00 */
[----:B------:R-:W-:-:S03]  /*44b40*/  IMAD.MOV.U32 R46, RZ, RZ, R5 ;  /* 0x000000ffff2e7224 */ /* 0x000fc600078e0005 */
[----:B------:R-:W2:Y:S04]  /*44b50*/  LDL.LU R96, [R1+0xfc] ;  /* 0x0000fc0001607983 */ /* 0x000ea80000300800 */
[----:B------:R-:W-:Y:S01]  /*44b60*/  STL.64 [R1+0xa98], R46 ;  /* 0x000a982e01007387 */ /* 0x000fe20000100a00 */
[----:B------:R-:W-:-:S03]  /*44b70*/  IMAD.MOV.U32 R58, RZ, RZ, R2 ;  /* 0x000000ffff3a7224 */ /* 0x000fc600078e0002 */
[----:B------:R-:W2:Y:S04]  /*44b80*/  LDL.LU R97, [R1+0xc0] ;  /* 0x0000c00001617983 */ /* 0x000ea80000300800 */
[----:B------:R-:W3:Y:S01]  /*44b90*/  LDL.LU R137, [R1+0xc4] ;  /* 0x0000c40001897983 */ /* 0x000ee20000300800 */
[----:B------:R-:W-:-:S03]  /*44ba0*/  IMAD.MOV.U32 R59, RZ, RZ, R4 ;  /* 0x000000ffff3b7224 */ /* 0x000fc600078e0004 */
[----:B------:R-:W3:Y:S01]  /*44bb0*/  LDL.LU R136, [R1+0x100] ;  /* 0x0001000001887983 */ /* 0x000ee20000300800 */
[----:B0-----:R-:W-:-:S04]  /*44bc0*/  LOP3.LUT R3, R3, 0x7f, RZ, 0xc0, !PT ;  /* 0x0000007f03037812 */ /* 0x001fc800078ec0ff */
[C---:B------:R-:W-:Y:S02]  /*44bd0*/  LOP3.LUT R2, R3.reuse, 0x80, RZ, 0xfc, !PT ;  /* 0x0000008003027812 */ /* 0x040fe400078efcff */
[----:B------:R-:W-:Y:S02]  /*44be0*/  ISETP.GE.AND P1, PT, R3, UR5, PT ;  /* 0x0000000503007c0c */ /* 0x000fe4000bf26270 */
[----:B------:R-:W-:Y:S01]  /*44bf0*/  ISETP.GE.AND P0, PT, R2, UR5, PT ;  /* 0x0000000502007c0c */ /* 0x000fe2000bf06270 */
        /* <DEDUP_REMOVED lines=16> */
[----:B------:R-:W-:Y:S04]  /*44d00*/  STL.64 [R1+0xbb0], R58 ;  /* 0x000bb03a01007387 */ /* 0x000fe80000100a00 */
[----:B--2---:R-:W-:Y:S04]  /*44d10*/  STL.64 [R1+0xaa0], R96 ;  /* 0x000aa06001007387 */ /* 0x004fe80000100a00 */
[----:B---3--:R-:W-:Y:S04]  /*44d20*/  STL.64 [R1+0xbb8], R136 ;  /* 0x000bb88801007387 */ /* 0x008fe80000100a00 */
[----:B----4-:R-:W-:Y:S04]  /*44d30*/  STL.64 [R1+0xaa8], R2 ;  /* 0x000aa80201007387 */ /* 0x010fe80000100a00 */
[----:B------:R-:W-:Y:S04]  /*44d40*/  STL.64 [R1+0xbc0], R4 ;  /* 0x000bc00401007387 */ /* 0x000fe80000100a00 */
[----:B------:R-:W-:Y:S04]  /*44d50*/  STL.64 [R1+0xab0], R94 ;  /* 0x000ab05e01007387 */ /* 0x000fe80000100a00 */
[----:B------:R-:W-:Y:S04]  /*44d60*/  STL.64 [R1+0xbc8], R138 ;  /* 0x000bc88a01007387 */ /* 0x000fe80000100a00 */
[----:B------:R-:W-:Y:S04]  /*44d70*/  STL.64 [R1+0xab8], R6 ;  /* 0x000ab80601007387 */ /* 0x000fe80000100a00 */
[----:B------:R-:W-:Y:S04]  /*44d80*/  STL.64 [R1+0xbd0], R12 ;  /* 0x000bd00c01007387 */ /* 0x000fe80000100a00 */
[----:B------:R-:W-:Y:S04]  /*44d90*/  STL.64 [R1+0xbd8], R92 ;  /* 0x000bd85c01007387 */ /* 0x000fe80000100a00 */
[----:B------:R-:W2:Y:S04]  /*44da0*/  @!P0 LDG.E.U16 R79, desc[UR10][R92.64] ;  /* 0x0000000a5c4f8981 */ /* 0x000ea8000c1e1500 */
[----:B------:R0:W-:Y:S04]  /*44db0*/  STL.64 [R1+0xbe0], R140 ;  /* 0x000be08c01007387 */ /* 0x0001e80000100a00 */
[----:B------:R-:W3:Y:S04]  /*44dc0*/  @!P1 LDG.E.U16 R78, desc[UR10][R140.64] ;  /* 0x0000000a8c4e9981 */ /* 0x000ee8000c1e1500 */
[----:B0-----:R-:W4:Y:S04]  /*44dd0*/  LDL.LU.64 R140, [R1+0x3560] ;  /* 0x00356000018c7983 */ /* 0x001f280000300a00 */
[----:B------:R-:W2:Y:S01]  /*44de0*/  LDL.LU.64 R92, [R1+0x3558] ;  /* 0x00355800015c7983 */ /* 0x000ea20000300a00 */
[----:B------:R-:W-:-:S02]  /*44df0*/  PRMT R142, RZ, 0x7610, R142 ;  /* 0x00007610ff8e7816 */ /* 0x000fc4000000008e */
[----:B------:R-:W-:Y:S02]  /*44e00*/  PRMT R143, RZ, 0x7610, R143 ;  /* 0x00007610ff8f7816 */ /* 0x000fe4000000008f */
[----:B------:R-:W-:Y:S02]  /*44e10*/  PRMT R144, RZ, 0x7610, R144 ;  /* 0x00007610ff907816 */ /* 0x000fe40000000090 */
[----:B------:R-:W-:Y:S01]  /*44e20*/  PRMT R145, RZ, 0x7610, R145 ;  /* 0x00007610ff917816 */ /* 0x000fe20000000091 */
[----:B------:R-:W3:Y:S01]  /*44e30*/  @!P1 LDG.E.U16 R142, desc[UR10][R18.64] ;  /* 0x0000000a128e9981 */ /* 0x000ee2000c1e1500 */
[----:B------:R-:W-:Y:S02]  /*44e40*/  PRMT R146, RZ, 0x7610, R146 ;  /* 0x00007610ff927816 */ /* 0x000fe40000000092 */
[----:B------:R-:W-:Y:S01]  /*44e50*/  PRMT R147, RZ, 0x7610, R147 ;  /* 0x00007610ff937816 */ /* 0x000fe20000000093 */
[----:B------:R-:W3:Y:S01]  /*44e60*/  @!P0 LDG.E.U16 R143, desc[UR10][R36.64] ;  /* 0x0000000a248f8981 */ /* 0x000ee2000c1e1500 */
[----:B------:R-:W-:-:S02]  /*44e70*/  PRMT R148, RZ, 0x7610, R148 ;  /* 0x00007610ff947816 */ /* 0x000fc40000000094 */
[----:B------:R-:W-:Y:S01]  /*44e80*/  PRMT R149, RZ, 0x7610, R149 ;  /* 0x00007610ff957816 */ /* 0x000fe20000000095 */
[----:B------:R-:W3:Y:S01]  /*44e90*/  @!P1 LDG.E.U16 R144, desc[UR10][R74.64] ;  /* 0x0000000a4a909981 */ /* 0x000ee2000c1e1500 */
[----:B------:R-:W-:-:S03]  /*44ea0*/  PRMT R150, RZ, 0x7610, R150 ;  /* 0x00007610ff967816 */ /* 0x000fc60000000096 */
[----:B------:R-:W3:Y:S04]  /*44eb0*/  @!P0 LDG.E.U16 R145, desc[UR10][R56.64] ;  /* 0x0000000a38918981 */ /* 0x000ee8000c1e1500 */
[----:B------:R-:W3:Y:S04]  /*44ec0*/  @!P1 LDG.E.U16 R146, desc[UR10][R38.64] ;  /* 0x0000000a26929981 */ /* 0x000ee8000c1e1500 */
[----:B------:R-:W3:Y:S04]  /*44ed0*/  @!P0 LDG.E.U16 R147, desc[UR10][R76.64] ;  /* 0x0000000a4c938981 */ /* 0x000ee8000c1e1500 */
[----:B------:R-:W3:Y:S04]  /*44ee0*/  @!P1 LDG.E.U16 R148, desc[UR10][R16.64] ;  /* 0x0000000a10949981 */ /* 0x000ee8000c1e1500 */
[----:B------:R-:W3:Y:S04]  /*44ef0*/  @!P0 LDG.E.U16 R149, desc[UR10][R14.64] ;  /* 0x0000000a0e958981 */ /* 0x000ee8000c1e1500 */
[----:B------:R-:W3:Y:S04]  /*44f00*/  @!P1 LDG.E.U16 R150, desc[UR10][R160.64] ;  /* 0x0000000aa0969981 */ /* 0x000ee8000c1e1500 */
[----:B----4-:R-:W4:Y:S04]  /*44f10*/  @!P1 LDG.E.U16 R140, desc[UR10][R72.64] ;  /* 0x0000000a488c9981 */ /* 0x010f28000c1e1500 */
[----:B--2---:R-:W2:Y:S04]  /*44f20*/  @!P1 LDG.E.U16 R92, desc[UR10][R138.64] ;  /* 0x0000000a8a5c9981 */ /* 0x004ea8000c1e1500 */
[----:B------:R-:W2:Y:S04]  /*44f30*/  @!P0 LDG.E.U16 R93, desc[UR10][R94.64] ;  /* 0x0000000a5e5d8981 */ /* 0x000ea8000c1e1500 */
[----:B------:R-:W2:Y:S04]  /*44f40*/  @!P0 LDG.E.U16 R141, desc[UR10][R54.64] ;  /* 0x0000000a368d8981 */ /* 0x000ea8000c1e1500 */
[----:B------:R-:W2:Y:S04]  /*44f50*/  LDL.LU.64 R138, [R1+0x3550] ;  /* 0x00355000018a7983 */ /* 0x000ea80000300a00 */
[----:B------:R-:W3:Y:S04]  /*44f60*/  LDL.LU.64 R94, [R1+0x3548] ;  /* 0x00354800015e7983 */ /* 0x000ee80000300a00 */
[----:B--2---:R-:W2:Y:S04]  /*44f70*/  @!P1 LDG.E.U16 R138, desc[UR10][R8.64] ;  /* 0x0000000a088a9981 */ /* 0x004ea8000c1e1500 */
[----:B---3--:R-:W3:Y:S04]  /*44f80*/  @!P1 LDG.E.U16 R94, desc[UR10][R136.64] ;  /* 0x0000000a885e9981 */ /* 0x008ee8000c1e1500 */
        /* <DEDUP_REMOVED lines=65> */
[----:B------:R-:W2:Y:S04]  /*453a0*/  @!P0 LDG.E.U16 R117, desc[UR10][R40.64] ;  /* 0x0000000a28758981 */ /* 0x000ea8000c1e1500 */
[----:B------:R-:W2:Y:S04]  /*453b0*/  LDL.LU.64 R164, [R1+0x3490] ;  /* 0x0034900001a47983 */ /* 0x000ea80000300a00 */
        /* <DEDUP_REMOVED lines=29> */
[----:B------:R-:W2:Y:S04]  /*45590*/  LDL.LU R38, [R1+0x33a0] ;  /* 0x0033a00001267983 */ /* 0x000ea80000300800 */
[----:B------:R-:W2:Y:S04]  /*455a0*/  LDL.LU.64 R76, [R1+0x3398] ;  /* 0x00339800014c7983 */ /* 0x000ea80000300a00 */
[----:B------:R-:W2:Y:S04]  /*455b0*/  LDL.LU.64 R16, [R1+0x3390] ;  /* 0x0033900001107983 */ /* 0x000ea80000300a00 */
[----:B------:R-:W2:Y:S04]  /*455c0*/  LDL.LU.64 R14, [R1+0xbf0] ;  /* 0x000bf000010e7983 */ /* 0x000ea80000300a00 */
[----:B------:R-:W3:Y:S01]  /*455d0*/  LDL.LU.64 R160, [R1+0x3388] ;  /* 0x0033880001a07983 */ /* 0x000ee20000300a00 */
[----:B------:R-:W-:-:S02]  /*455e0*/  PRMT R154, RZ, 0x7610, R154 ;  /* 0x00007610ff9a7816 */ /* 0x000fc4000000009a */
[----:B------:R-:W-:Y:S02]  /*455f0*/  PRMT R155, RZ, 0x7610, R155 ;  /* 0x00007610ff9b7816 */ /* 0x000fe4000000009b */
[----:B------:R-:W-:Y:S02]  /*45600*/  PRMT R156, RZ, 0x7610, R156 ;  /* 0x00007610ff9c7816 */ /* 0x000fe4000000009c */
[----:B------:R-:W-:Y:S01]  /*45610*/  PRMT R162, RZ, 0x7610, R162 ;  /* 0x00007610ffa27816 */ /* 0x000fe200000000a2 */
[----:B------:R-:W4:Y:S01]  /*45620*/  @!P1 LDG.E.U16 R154, desc[UR10][R12.64] ;  /* 0x0000000a0c9a9981 */ /* 0x000f22000c1e1500 */
[----:B------:R-:W-:-:S03]  /*45630*/  PRMT R157, RZ, 0x7610, R157 ;  /* 0x00007610ff9d7816 */ /* 0x000fc6000000009d */
[----:B------:R-:W4:Y:S04]  /*45640*/  @!P0 LDG.E.U16 R155, desc[UR10][R6.64] ;  /* 0x0000000a069b8981 */ /* 0x000f28000c1e1500 */
[----:B------:R-:W4:Y:S04]  /*45650*/  @!P1 LDG.E.U16 R156, desc[UR10][R4.64] ;  /* 0x0000000a049c9981 */ /* 0x000f28000c1e1500 */
[----:B------:R-:W4:Y:S04]  /*45660*/  LDL.LU.64 R12, [R1+0xcc8] ;  /* 0x000cc800010c7983 */ /* 0x000f280000300a00 */
[----:B------:R-:W4:Y:S04]  /*45670*/  LDL.LU.64 R6, [R1+0xbf8] ;  /* 0x000bf80001067983 */ /* 0x000f280000300a00 */
[----:B------:R2:W4:Y:S04]  /*45680*/  @!P1 LDG.E.U16 R162, desc[UR10][R44.64] ;  /* 0x0000000a2ca29981 */ /* 0x000528000c1e1500 */
[----:B------:R0:W4:Y:S04]  /*45690*/  @!P0 LDG.E.U16 R157, desc[UR10][R2.64] ;  /* 0x0000000a029d8981 */ /* 0x000128000c1e1500 */
[----:B------:R-:W4:Y:S04]  /*456a0*/  LDL.LU.64 R4, [R1+0xcd0] ;  /* 0x000cd00001047983 */ /* 0x000f280000300a00 */
[----:B------:R-:W4:Y:S01]  /*456b0*/  LDL.LU.64 R2, [R1+0xc00] ;  /* 0x000c000001027983 */ /* 0x000f220000300a00 */
[----:B--2---:R-:W-:Y:S01]  /*456c0*/  IADD3 R44, P6, PT, R14, R165, RZ ;  /* 0x000000a50e2c7210 */ /* 0x004fe20007fde0ff */
[----:B---3--:R-:W-:-:S02]  /*456d0*/  IMAD.X R42, R43, 0x1, R161, P3 ;  /* 0x000000012b2a7824 */ /* 0x008fc400018e06a1 */
[--C-:B------:R-:W-:Y:S02]  /*456e0*/  IMAD.X R39, R41, 0x1, R161.reuse, P4 ;  /* 0x0000000129277824 */ /* 0x100fe400020e06a1 */
[----:B------:R-:W-:Y:S01]  /*456f0*/  STL [R1+0xd88], R44 ;  /* 0x000d882c01007387 */ /* 0x000fe20000100800 */
[--C-:B------:R-:W-:Y:S02]  /*45700*/  IMAD.X R26, R27, 0x1, R161.reuse, P5 ;  /* 0x000000011b1a7824 */ /* 0x100fe400028e06a1 */
[----:B------:R-:W-:Y:S01]  /*45710*/  IMAD.X R14, R15, 0x1, R161, P6 ;  /* 0x000000010f0e7824 */ /* 0x000fe200030e06a1 */
[----:B------:R1:W-:Y:S04]  /*45720*/  STL [R1+0xbe8], R42 ;  /* 0x000be82a01007387 */ /* 0x0003e80000100800 */
[----:B------:R-:W-:Y:S04]  /*45730*/  STL [R1+0xbec], R39 ;  /* 0x000bec2701007387 */ /* 0x000fe80000100800 */
[----:B-1----:R-:W2:Y:S04]  /*45740*/  LDL.LU.64 R42, [R1+0xcd8] ;  /* 0x000cd800012a7983 */ /* 0x002ea80000300a00 */
[----:B------:R1:W-:Y:S04]  /*45750*/  STL [R1+0xbf0], R26 ;  /* 0x000bf01a01007387 */ /* 0x0003e80000100800 */
[----:B------:R-:W3:Y:S04]  /*45760*/  LDL.LU.64 R40, [R1+0xc08] ;  /* 0x000c080001287983 */ /* 0x000ee80000300a00 */
[----:B------:R0:W-:Y:S04]  /*45770*/  STL [R1+0xbf4], R14 ;  /* 0x000bf40e01007387 */ /* 0x0001e80000100800 */
[----:B-1----:R-:W3:Y:S04]  /*45780*/  LDL.LU.64 R26, [R1+0xce0] ;  /* 0x000ce000011a7983 */ /* 0x002ee80000300a00 */
[----:B0-----:R-:W3:Y:S01]  /*45790*/  LDL.LU.64 R14, [R1+0xc10] ;  /* 0x000c1000010e7983 */ /* 0x001ee20000300a00 */
[----:B----4-:R-:W-:-:S02]  /*457a0*/  IADD3 R39, P3, PT, R12, R165, RZ ;  /* 0x000000a50c277210 */ /* 0x010fc40007f7e0ff */
[-C--:B------:R-:W-:Y:S02]  /*457b0*/  IADD3 R45, P4, PT, R6, R165.reuse, RZ ;  /* 0x000000a5062d7210 */ /* 0x080fe40007f9e0ff */
[-C--:B------:R-:W-:Y:S01]  /*457c0*/  IADD3 R44, P5, PT, R4, R165.reuse, RZ ;  /* 0x000000a5042c7210 */ /* 0x080fe20007fbe0ff */
[----:B------:R0:W-:Y:S01]  /*457d0*/  STL [R1+0xcc8], R39 ;  /* 0x000cc82701007387 */ /* 0x0001e20000100800 */
[--C-:B------:R-:W-:Y:S02]  /*457e0*/  IMAD.X R12, R13, 0x1, R161.reuse, P3 ;  /* 0x000000010d0c7824 */ /* 0x100fe400018e06a1 */
[--C-:B------:R-:W-:Y:S01]  /*457f0*/  IMAD.X R6, R7, 0x1, R161.reuse, P4 ;  /* 0x0000000107067824 */ /* 0x100fe200020e06a1 */
[----:B------:R-:W-:Y:S01]  /*45800*/  STL [R1+0xd8c], R45 ;  /* 0x000d8c2d01007387 */ /* 0x000fe20000100800 */
[--C-:B------:R-:W-:Y:S01]  /*45810*/  IMAD.X R4, R5, 0x1, R161.reuse, P5 ;  /* 0x0000000105047824 */ /* 0x100fe200028e06a1 */
[----:B0-----:R-:W-:Y:S02]  /*45820*/  IADD3 R39, P6, PT, R2, R165, RZ ;  /* 0x000000a502277210 */ /* 0x001fe40007fde0ff */
[----:B------:R-:W-:Y:S04]  /*45830*/  STL [R1+0xcd0], R44 ;  /* 0x000cd02c01007387 */ /* 0x000fe80000100800 */
[----:B------:R-:W-:Y:S01]  /*45840*/  STL [R1+0xd90], R39 ;  /* 0x000d902701007387 */ /* 0x000fe20000100800 */
[----:B------:R-:W-:-:S03]  /*45850*/  IMAD.X R2, R3, 0x1, R161, P6 ;  /* 0x0000000103027824 */ /* 0x000fc600030e06a1 */
[----:B------:R0:W-:Y:S04]  /*45860*/  STL [R1+0xbf8], R12 ;  /* 0x000bf80c01007387 */ /* 0x0001e80000100800 */
[----:B------:R1:W-:Y:S04]  /*45870*/  STL [R1+0xbfc], R6 ;  /* 0x000bfc0601007387 */ /* 0x0003e80000100800 */
[----:B0-----:R-:W4:Y:S04]  /*45880*/  LDL.LU.64 R12, [R1+0xce8] ;  /* 0x000ce800010c7983 */ /* 0x001f280000300a00 */
[----:B------:R0:W-:Y:S04]  /*45890*/  STL [R1+0xc00], R4 ;  /* 0x000c000401007387 */ /* 0x0001e80000100800 */
[----:B-1----:R-:W4:Y:S04]  /*458a0*/  LDL.LU.64 R6, [R1+0xc18] ;  /* 0x000c180001067983 */ /* 0x002f280000300a00 */
[----:B------:R1:W-:Y:S04]  /*458b0*/  STL [R1+0xc04], R2 ;  /* 0x000c040201007387 */ /* 0x0003e80000100800 */
[----:B0-----:R-:W4:Y:S04]  /*458c0*/  LDL.LU.64 R4, [R1+0xcf0] ;  /* 0x000cf00001047983 */ /* 0x001f280000300a00 */
[----:B-1----:R-:W4:Y:S01]  /*458d0*/  LDL.LU.64 R2, [R1+0xc20] ;  /* 0x000c200001027983 */ /* 0x002f220000300a00 */
[----:B--2---:R-:W-:-:S02]  /*458e0*/  IADD3 R44, P3, PT, R42, R165, RZ ;  /* 0x000000a52a2c7210 */ /* 0x004fc40007f7e0ff */
[----:B---3--:R-:W-:-:S03]  /*458f0*/  IADD3 R45, P4, PT, R40, R165, RZ ;  /* 0x000000a5282d7210 */ /* 0x008fc60007f9e0ff */
[----:B------:R0:W-:Y:S01]  /*45900*/  STL [R1+0xcd8], R44 ;  /* 0x000cd82c01007387 */ /* 0x0001e20000100800 */
[--C-:B------:R-:W-:Y:S01]  /*45910*/  IMAD.X R42, R43, 0x1, R161.reuse, P3 ;  /* 0x000000012b2a7824 */ /* 0x100fe200018e06a1 */
[-C--:B------:R-:W-:Y:S02]  /*45920*/  IADD3 R39, P5, PT, R26, R165.reuse, RZ ;  /* 0x000000a51a277210 */ /* 0x080fe40007fbe0ff */
[----:B------:R-:W-:Y:S04]  /*45930*/  STL [R1+0xd94], R45 ;  /* 0x000d942d01007387 */ /* 0x000fe80000100800 */
[----:B------:R1:W-:Y:S01]  /*45940*/  STL [R1+0xce0], R39 ;  /* 0x000ce02701007387 */ /* 0x0003e20000100800 */
[----:B0-----:R-:W-:Y:S01]  /*45950*/  IADD3 R44, P6, PT, R14, R165, RZ ;  /* 0x000000a50e2c7210 */ /* 0x001fe20007fde0ff */
[----:B------:R-:W-:-:S04]  /*45960*/  IMAD.X R26, R27, 0x1, R161, P5 ;  /* 0x000000011b1a7824 */ /* 0x000fc800028e06a1 */
[----:B------:R-:W-:Y:S01]  /*45970*/  STL [R1+0xd98], R44 ;  /* 0x000d982c01007387 */ /* 0x000fe20000100800 */
[----:B-1----:R-:W-:-:S03]  /*45980*/  IMAD.X R39, R41, 0x1, R161, P4 ;  /* 0x0000000129277824 */ /* 0x002fc600020e06a1 */
[----:B------:R0:W-:Y:S01]  /*45990*/  STL [R1+0xc08], R42 ;  /* 0x000c082a01007387 */ /* 0x0001e20000100800 */
[----:B------:R-:W-:-:S03]  /*459a0*/  IMAD.X R14, R15, 0x1, R161, P6 ;  /* 0x000000010f0e7824 */ /* 0x000fc600030e06a1 */
[----:B------:R-:W-:Y:S04]  /*459b0*/  STL [R1+0xc0c], R39 ;  /* 0x000c0c2701007387 */ /* 0x000fe80000100800 */
[----:B0-----:R-:W2:Y:S04]  /*459c0*/  LDL.LU.64 R42, [R1+0xc28] ;  /* 0x000c2800012a7983 */ /* 0x001ea80000300a00 */
[----:B------:R0:W-:Y:S04]  /*459d0*/  STL [R1+0xc10], R26 ;  /* 0x000c101a01007387 */ /* 0x0001e80000100800 */
[----:B------:R-:W3:Y:S04]  /*459e0*/  LDL.LU.64 R40, [R1+0xcf8] ;  /* 0x000cf80001287983 */ /* 0x000ee80000300a00 */
[----:B------:R1:W-:Y:S04]  /*459f0*/  STL [R1+0xc14], R14 ;  /* 0x000c140e01007387 */ /* 0x0003e80000100800 */
[----:B0-----:R-:W3:Y:S04]  /*45a00*/  LDL.LU.64 R26, [R1+0xc30] ;  /* 0x000c3000011a7983 */ /* 0x001ee80000300a00 */
[----:B-1----:R-:W3:Y:S01]  /*45a10*/  LDL.LU.64 R14, [R1+0xd00] ;  /* 0x000d0000010e7983 */ /* 0x002ee20000300a00 */
[----:B----4-:R-:W-:-:S02]  /*45a20*/  IADD3 R39, P3, PT, R12, R165, RZ ;  /* 0x000000a50c277210 */ /* 0x010fc40007f7e0ff */
[----:B------:R-:W-:-:S03]  /*45a30*/  IADD3 R45, P4, PT, R6, R165, RZ ;  /* 0x000000a5062d7210 */ /* 0x000fc60007f9e0ff */
[----:B------:R0:W-:Y:S01]  /*45a40*/  STL [R1+0xce8], R39 ;  /* 0x000ce82701007387 */ /* 0x0001e20000100800 */
[--C-:B------:R-:W-:Y:S01]  /*45a50*/  IMAD.X R12, R13, 0x1, R161.reuse, P3 ;  /* 0x000000010d0c7824 */ /* 0x100fe200018e06a1 */
[-C--:B------:R-:W-:Y:S01]  /*45a60*/  IADD3 R44, P5, PT, R4, R165.reuse, RZ ;  /* 0x000000a5042c7210 */ /* 0x080fe20007fbe0ff */
[----:B------:R-:W-:Y:S01]  /*45a70*/  IMAD.X R6, R7, 0x1, R161, P4 ;  /* 0x0000000107067824 */ /* 0x000fe200020e06a1 */
[----:B------:R-:W-:Y:S01]  /*45a80*/  STL [R1+0xd9c], R45 ;  /* 0x000d9c2d01007387 */ /* 0x000fe20000100800 */
[----:B0-----:R-:W-:-:S03]  /*45a90*/  IADD3 R39, P6, PT, R2, R165, RZ ;  /* 0x000000a502277210 */ /* 0x001fc60007fde0ff */
[----:B------:R-:W-:Y:S01]  /*45aa0*/  STL [R1+0xcf0], R44 ;  /* 0x000cf02c01007387 */ /* 0x000fe20000100800 */
[----:B------:R-:W-:-:S03]  /*45ab0*/  IMAD.X R4, R5, 0x1, R161, P5 ;  /* 0x0000000105047824 */ /* 0x000fc600028e06a1 */
        /* <DEDUP_REMOVED lines=48> */
[----:B0-----:R-:W4:Y:S01]  /*45dc0*/  LDL.LU.64 R4, [R1+0xc60] ;  /* 0x000c600001047983 */ /* 0x001f220000300a00 */
[----:B------:R-:W-:-:S03]  /*45dd0*/  PRMT R153, RZ, 0x7610, R153 ;  /* 0x00007610ff997816 */ /* 0x000fc60000000099 */
[----:B-1----:R-:W4:Y:S01]  /*45de0*/  LDL.LU.64 R2, [R1+0xd30] ;  /* 0x000d300001027983 */ /* 0x002f220000300a00 */
[----:B------:R-:W-:-:S03]  /*45df0*/  PRMT R159, RZ, 0x7610, R159 ;  /* 0x00007610ff9f7816 */ /* 0x000fc6000000009f */
[----:B------:R0:W4:Y:S04]  /*45e00*/  @!P0 LDG.E.U16 R153, desc[UR10][R60.64] ;  /* 0x0000000a3c998981 */ /* 0x000128000c1e1500 */
[----:B------:R1:W4:Y:S01]  /*45e10*/  @!P0 LDG.E.U16 R159, desc[UR10][R46.64] ;  /* 0x0000000a2e9f8981 */ /* 0x000322000c1e1500 */
[-C--:B--2---:R-:W-:Y:S02]  /*45e20*/  IADD3 R44, P3, PT, R42, R165.reuse, RZ ;  /* 0x000000a52a2c7210 */ /* 0x084fe40007f7e0ff */
[----:B---3--:R-:W-:-:S03]  /*45e30*/  IADD3 R45, P4, PT, R40, R165, RZ ;  /* 0x000000a5282d7210 */ /* 0x008fc60007f9e0ff */
[----:B------:R2:W-:Y:S01]  /*45e40*/  STL [R1+0xdbc], R44 ;  /* 0x000dbc2c01007387 */ /* 0x0005e20000100800 */
[--C-:B------:R-:W-:Y:S01]  /*45e50*/  IMAD.X R42, R43, 0x1, R161.reuse, P3 ;  /* 0x000000012b2a7824 */ /* 0x100fe200018e06a1 */
[-C--:B------:R-:W-:Y:S02]  /*45e60*/  IADD3 R39, P5, PT, R26, R165.reuse, RZ ;  /* 0x000000a51a277210 */ /* 0x080fe40007fbe0ff */
[----:B------:R-:W-:Y:S04]  /*45e70*/  STL [R1+0xd18], R45 ;  /* 0x000d182d01007387 */ /* 0x000fe80000100800 */
[----:B------:R3:W-:Y:S01]  /*45e80*/  STL [R1+0xdc0], R39 ;  /* 0x000dc02701007387 */ /* 0x0007e20000100800 */
[----:B--2---:R-:W-:Y:S01]  /*45e90*/  IADD3 R44, P6, PT, R14, R165, RZ ;  /* 0x000000a50e2c7210 */ /* 0x004fe20007fde0ff */
[----:B------:R-:W-:-:S04]  /*45ea0*/  IMAD.X R26, R27, 0x1, R161, P5 ;  /* 0x000000011b1a7824 */ /* 0x000fc800028e06a1 */
[----:B------:R2:W-:Y:S01]  /*45eb0*/  STL [R1+0xdc4], R44 ;  /* 0x000dc42c01007387 */ /* 0x0005e20000100800 */
[----:B---3--:R-:W-:-:S03]  /*45ec0*/  IMAD.X R39, R41, 0x1, R161, P4 ;  /* 0x0000000129277824 */ /* 0x008fc600020e06a1 */
[----:B------:R3:W-:Y:S01]  /*45ed0*/  STL [R1+0xc48], R42 ;  /* 0x000c482a01007387 */ /* 0x0007e20000100800 */
[----:B------:R-:W-:-:S03]  /*45ee0*/  IMAD.X R14, R15, 0x1, R161, P6 ;  /* 0x000000010f0e7824 */ /* 0x000fc600030e06a1 */
[----:B------:R-:W-:Y:S04]  /*45ef0*/  STL [R1+0xc50], R39 ;  /* 0x000c502701007387 */ /* 0x000fe80000100800 */
[----:B------:R-:W4:Y:S04]  /*45f00*/  LDL.LU.64 R60, [R1+0xc68] ;  /* 0x000c6800013c7983 */ /* 0x000f280000300a00 */
[----:B------:R-:W-:Y:S04]  /*45f10*/  STL [R1+0xc54], R26 ;  /* 0x000c541a01007387 */ /* 0x000fe80000100800 */
[----:B------:R-:W4:Y:S04]  /*45f20*/  LDL.LU.64 R46, [R1+0xd38] ;  /* 0x000d3800012e7983 */ /* 0x000f280000300a00 */
[----:B------:R4:W-:Y:S04]  /*45f30*/  STL [R1+0xd20], R14 ;  /* 0x000d200e01007387 */ /* 0x0009e80000100800 */
[----:B--2---:R-:W2:Y:S04]  /*45f40*/  LDL.LU.64 R44, [R1+0xc70] ;  /* 0x000c7000012c7983 */ /* 0x004ea80000300a00 */
[----:B---3--:R-:W3:Y:S01]  /*45f50*/  LDL.LU.64 R42, [R1+0xd40] ;  /* 0x000d4000012a7983 */ /* 0x008ee20000300a00 */
[----:B----4-:R-:W-:-:S02]  /*45f60*/  IADD3 R14, P3, PT, R12, R165, RZ ;  /* 0x000000a50c0e7210 */ /* 0x010fc40007f7e0ff */
[----:B------:R-:W-:-:S03]  /*45f70*/  IADD3 R26, P4, PT, R6, R165, RZ ;  /* 0x000000a5061a7210 */ /* 0x000fc60007f9e0ff */
[----:B------:R4:W-:Y:S01]  /*45f80*/  STL [R1+0xdc8], R14 ;  /* 0x000dc80e01007387 */ /* 0x0009e20000100800 */
[--C-:B------:R-:W-:Y:S02]  /*45f90*/  IMAD.X R12, R13, 0x1, R161.reuse, P3 ;  /* 0x000000010d0c7824 */ /* 0x100fe400018e06a1 */
[----:B------:R-:W-:Y:S01]  /*45fa0*/  IMAD.X R6, R7, 0x1, R161, P4 ;  /* 0x0000000107067824 */ /* 0x000fe200020e06a1 */
[-C--:B------:R-:W-:Y:S01]  /*45fb0*/  IADD3 R15, P5, PT, R4, R165.reuse, RZ ;  /* 0x000000a5040f7210 */ /* 0x080fe20007fbe0ff */
[----:B------:R0:W-:Y:S01]  /*45fc0*/  STL [R1+0xd28], R26 ;  /* 0x000d281a01007387 */ /* 0x0001e20000100800 */
[----:B----4-:R-:W-:-:S03]  /*45fd0*/  IADD3 R14, P6, PT, R2, R165, RZ ;  /* 0x000000a5020e7210 */ /* 0x010fc60007fde0ff */
[----:B------:R-:W-:Y:S01]  /*45fe0*/  STL [R1+0xdcc], R15 ;  /* 0x000dcc0f01007387 */ /* 0x000fe20000100800 */
[----:B------:R-:W-:-:S03]  /*45ff0*/  IMAD.X R4, R5, 0x1, R161, P5 ;  /* 0x0000000105047824 */ /* 0x000fc600028e06a1 */
[----:B------:R4:W-:Y:S01]  /*46000*/  STL [R1+0xdd0], R14 ;  /* 0x000dd00e01007387 */ /* 0x0009e20000100800 */
[----:B------:R-:W-:-:S03]  /*46010*/  IMAD.X R2, R3, 0x1, R161, P6 ;  /* 0x0000000103027824 */ /* 0x000fc600030e06a1 */
[----:B------:R0:W-:Y:S04]  /*46020*/  STL [R1+0xc58], R12 ;  /* 0x000c580c01007387 */ /* 0x0001e80000100800 */
[----:B------:R-:W-:Y:S04]  /*46030*/  STL [R1+0xc60], R6 ;  /* 0x000c600601007387 */ /* 0x000fe80000100800 */
[----:B------:R-:W3:Y:S04]  /*46040*/  LDL.LU.64 R40, [R1+0xc78] ;  /* 0x000c780001287983 */ /* 0x000ee80000300a00 */
[----:B------:R-:W-:Y:S04]  /*46050*/  STL [R1+0xc64], R4 ;  /* 0x000c640401007387 */ /* 0x000fe80000100800 */
[----:B0-----:R-:W3:Y:S04]  /*46060*/  LDL.LU.64 R26, [R1+0xd48] ;  /* 0x000d4800011a7983 */ /* 0x001ee80000300a00 */
[----:B------:R0:W-:Y:S04]  /*46070*/  STL [R1+0xd30], R2 ;  /* 0x000d300201007387 */ /* 0x0001e80000100800 */
[----:B----4-:R-:W4:Y:S04]  /*46080*/  LDL.LU.64 R14, [R1+0xc80] ;  /* 0x000c8000010e7983 */ /* 0x010f280000300a00 */
[----:B------:R-:W4:Y:S01]  /*46090*/  LDL.LU.64 R12, [R1+0xd50] ;  /* 0x000d5000010c7983 */ /* 0x000f220000300a00 */
[----:B------:R-:W-:-:S06]  /*460a0*/  PRMT R158, RZ, 0x7610, R158 ;  /* 0x00007610ff9e7816 */ /* 0x000fcc000000009e */
[----:B------:R-:W4:Y:S01]  /*460b0*/  @!P1 LDG.E.U16 R158, desc[UR10][R58.64] ;  /* 0x0000000a3a9e9981 */ /* 0x000f22000c1e1500 */
[-C--:B0-----:R-:W-:Y:S02]  /*460c0*/  IADD3 R2, P3, PT, R60, R165.reuse, RZ ;  /* 0x000000a53c027210 */ /* 0x081fe40007f7e0ff */
[----:B------:R-:W-:-:S03]  /*460d0*/  IADD3 R4, P4, PT, R46, R165, RZ ;  /* 0x000000a52e047210 */ /* 0x000fc60007f9e0ff */
[----:B------:R3:W-:Y:S04]  /*460e0*/  STL [R1+0xdd4], R2 ;  /* 0x000dd40201007387 */ /* 0x0007e80000100800 */
[----:B------:R0:W-:Y:S01]  /*460f0*/  STL [R1+0xd38], R4 ;  /* 0x000d380401007387 */ /* 0x0001e20000100800 */
[----:B--2---:R-:W-:-:S03]  /*46100*/  IADD3 R3, P5, PT, R44, R165, RZ ;  /* 0x000000a52c037210 */ /* 0x004fc60007fbe0ff */
[----:B------:R-:W2:Y:S01]  /*46110*/  LDL.LU.64 R6, [R1+0xc88] ;  /* 0x000c880001067983 */ /* 0x000ea20000300a00 */
[----:B---3--:R-:W-:-:S03]  /*46120*/  IADD3 R2, P6, PT, R42, R165, RZ ;  /* 0x000000a52a027210 */ /* 0x008fc60007fde0ff */
[----:B------:R-:W-:Y:S04]  /*46130*/  STL [R1+0xdd8], R3 ;  /* 0x000dd80301007387 */ /* 0x000fe80000100800 */
[----:B0-----:R-:W3:Y:S04]  /*46140*/  LDL.LU.64 R4, [R1+0xd58] ;  /* 0x000d580001047983 */ /* 0x001ee80000300a00 */
[----:B------:R0:W-:Y:S04]  /*46150*/  STL [R1+0xddc], R2 ;  /* 0x000ddc0201007387 */ /* 0x0001e80000100800 */
[----:B0-----:R-:W3:Y:S04]  /*46160*/  LDL.LU.64 R2, [R1+0xc90] ;  /* 0x000c900001027983 */ /* 0x001ee80000300a00 */
[----:B------:R-:W3:Y:S01]  /*46170*/  LDL.LU.64 R58, [R1+0xd60] ;  /* 0x000d6000013a7983 */ /* 0x000ee20000300a00 */
[----:B------:R-:W-:-:S02]  /*46180*/  IMAD.X R60, R61, 0x1, R161, P3 ;  /* 0x000000013d3c7824 */ /* 0x000fc400018e06a1 */
[--C-:B-1----:R-:W-:Y:S02]  /*46190*/  IMAD.X R46, R47, 0x1, R161.reuse, P4 ;  /* 0x000000012f2e7824 */ /* 0x102fe400020e06a1 */
[--C-:B------:R-:W-:Y:S01]  /*461a0*/  IMAD.X R39, R45, 0x1, R161.reuse, P5 ;  /* 0x000000012d277824 */ /* 0x100fe200028e06a1 */
[----:B------:R-:W-:Y:S01]  /*461b0*/  STL [R1+0xc68], R60 ;  /* 0x000c683c01007387 */ /* 0x000fe20000100800 */
[----:B------:R-:W-:-:S03]  /*461c0*/  IMAD.X R43, R43, 0x1, R161, P6 ;  /* 0x000000012b2b7824 */ /* 0x000fc600030e06a1 */
[----:B------:R-:W-:Y:S01]  /*461d0*/  STL [R1+0xc70], R46 ;  /* 0x000c702e01007387 */ /* 0x000fe20000100800 */
[----:B------:R-:W-:-:S03]  /*461e0*/  IADD3 R42, P3, PT, R40, R165, RZ ;  /* 0x000000a5282a7210 */ /* 0x000fc60007f7e0ff */
[----:B------:R0:W-:Y:S04]  /*461f0*/  STL [R1+0xc74], R39 ;  /* 0x000c742701007387 */ /* 0x0001e80000100800 */
[----:B------:R4:W-:Y:S01]  /*46200*/  STL [R1+0xd40], R43 ;  /* 0x000d402b01007387 */ /* 0x0009e20000100800 */
[----:B0-----:R-:W-:-:S03]  /*46210*/  IADD3 R39, P4, PT, R26, R165, RZ ;  /* 0x000000a51a277210 */ /* 0x001fc60007f9e0ff */
[----:B------:R0:W-:Y:S01]  /*46220*/  STL [R1+0xde0], R42 ;  /* 0x000de02a01007387 */ /* 0x0001e20000100800 */
[----:B----4-:R-:W-:-:S03]  /*46230*/  IADD3 R43, P5, PT, R14, R165, RZ ;  /* 0x000000a50e2b7210 */ /* 0x010fc60007fbe0ff */
[----:B------:R1:W-:Y:S01]  /*46240*/  STL [R1+0xd48], R39 ;  /* 0x000d482701007387 */ /* 0x0003e20000100800 */
[--C-:B------:R-:W-:Y:S01]  /*46250*/  IMAD.X R26, R27, 0x1, R161.reuse, P4 ;  /* 0x000000011b1a7824 */ /* 0x100fe200020e06a1 */
[----:B0-----:R-:W-:Y:S01]  /*46260*/  IADD3 R42, P6, PT, R12, R165, RZ ;  /* 0x000000a50c2a7210 */ /* 0x001fe20007fde0ff */
[--C-:B------:R-:W-:Y:S01]  /*46270*/  IMAD.X R14, R15, 0x1, R161.reuse, P5 ;  /* 0x000000010f0e7824 */ /* 0x100fe200028e06a1 */
[----:B------:R-:W-:Y:S01]  /*46280*/  STL [R1+0xde4], R43 ;  /* 0x000de42b01007387 */ /* 0x000fe20000100800 */
[----:B-1----:R-:W-:-:S03]  /*46290*/  IMAD.X R39, R41, 0x1, R161, P3 ;  /* 0x0000000129277824 */ /* 0x002fc600018e06a1 */
[----:B------:R-:W-:Y:S01]  /*462a0*/  STL [R1+0xde8], R42 ;  /* 0x000de82a01007387 */ /* 0x000fe20000100800 */
[----:B------:R-:W-:-:S03]  /*462b0*/  IMAD.X R13, R13, 0x1, R161, P6 ;  /* 0x000000010d0d7824 */ /* 0x000fc600030e06a1 */
[----:B------:R-:W-:Y:S04]  /*462c0*/  STL [R1+0xc78], R39 ;  /* 0x000c782701007387 */ /* 0x000fe80000100800 */
[----:B------:R-:W-:Y:S04]  /*462d0*/  STL [R1+0xc80], R26 ;  /* 0x000c801a01007387 */ /* 0x000fe80000100800 */
[----:B------:R3:W-:Y:S04]  /*462e0*/  STL [R1+0xc84], R14 ;  /* 0x000c840e01007387 */ /* 0x0007e80000100800 */
[----:B------:R0:W-:Y:S01]  /*462f0*/  STL [R1+0xd50], R13 ;  /* 0x000d500d01007387 */ /* 0x0001e20000100800 */
[----:B------:R-:W-:-:S06]  /*46300*/  PRMT R152, RZ, 0x7610, R152 ;  /* 0x00007610ff987816 */ /* 0x000fcc0000000098 */
[----:B------:R-:W4:Y:S01]  /*46310*/  @!P1 LDG.E.U16 R152, desc[UR10][R62.64] ;  /* 0x0000000a3e989981 */ /* 0x000f22000c1e1500 */
[----:B------:R-:W-:-:S06]  /*46320*/  PRMT R151, RZ, 0x7610, R151 ;  /* 0x00007610ff977816 */ /* 0x000fcc0000000097 */
[----:B------:R-:W4:Y:S01]  /*46330*/  @!P0 LDG.E.U16 R151, desc[UR10][R64.64] ;  /* 0x0000000a40978981 */ /* 0x000f22000c1e1500 */
[----:B--2---:R-:W-:-:S05]  /*46340*/  IADD3 R12, P3, PT, R6, R165, RZ ;  /* 0x000000a5060c7210 */ /* 0x004fca0007f7e0ff */
[----:B------:R1:W-:Y:S01]  /*46350*/  STL [R1+0xdec], R12 ;  /* 0x000dec0c01007387 */ /* 0x0003e20000100800 */
[----:B---3--:R-:W-:Y:S01]  /*46360*/  IADD3 R14, P4, PT, R4, R165, RZ ;  /* 0x000000a5040e7210 */ /* 0x008fe20007f9e0ff */
[----:B------:R-:W-:-:S04]  /*46370*/  IMAD.X R6, R7, 0x1, R161, P3 ;  /* 0x0000000107067824 */ /* 0x000fc800018e06a1 */
[----:B------:R2:W-:Y:S01]  /*46380*/  STL [R1+0xd58], R14 ;  /* 0x000d580e01007387 */ /* 0x0005e20000100800 */
[----:B------:R-:W-:Y:S01]  /*46390*/  IMAD.X R4, R5, 0x1, R161, P4 ;  /* 0x0000000105047824 */ /* 0x000fe200020e06a1 */
[-C--:B0-----:R-:W-:Y:S02]  /*463a0*/  IADD3 R13, P5, PT, R2, R165.reuse, RZ ;  /* 0x000000a5020d7210 */ /* 0x081fe40007fbe0ff */
[----:B-1----:R-:W-:-:S03]  /*463b0*/  IADD3 R12, P6, PT, R58, R165, RZ ;  /* 0x000000a53a0c7210 */ /* 0x002fc60007fde0ff */
[----:B------:R-:W-:Y:S04]  /*463c0*/  STL [R1+0xdf0], R13 ;  /* 0x000df00d01007387 */ /* 0x000fe80000100800 */
[----:B------:R-:W-:Y:S04]  /*463d0*/  STL [R1+0xdf8], R12 ;  /* 0x000df80c01007387 */ /* 0x000fe80000100800 */
[----:B------:R-:W-:Y:S04]  /*463e0*/  STL [R1+0xc88], R6 ;  /* 0x000c880601007387 */ /* 0x000fe80000100800 */
[----:B--2---:R-:W2:Y:S01]  /*463f0*/  LDL.LU.64 R14, [R1+0xc98] ;  /* 0x000c9800010e7983 */ /* 0x004ea20000300a00 */
[----:B------:R-:W-:-:S03]  /*46400*/  IMAD.X R2, R3, 0x1, R161, P5 ;  /* 0x0000000103027824 */ /* 0x000fc600028e06a1 */
[----:B------:R0:W-:Y:S04]  /*46410*/  STL [R1+0xc90], R4 ;  /* 0x000c900401007387 */ /* 0x0001e80000100800 */
[----:B------:R-:W3:Y:S04]  /*46420*/  LDL.LU.64 R60, [R1+0xd68] ;  /* 0x000d6800013c7983 */ /* 0x000ee80000300a00 */
[----:B------:R1:W-:Y:S04]  /*46430*/  STL [R1+0xc94], R2 ;  /* 0x000c940201007387 */ /* 0x0003e80000100800 */
[----:B0-----:R-:W4:Y:S04]  /*46440*/  LDL.LU.64 R4, [R1+0xca0] ;  /* 0x000ca00001047983 */ /* 0x001f280000300a00 */
[----:B------:R-:W4:Y:S04]  /*46450*/  LDL.LU.64 R6, [R1+0xd70] ;  /* 0x000d700001067983 */ /* 0x000f280000300a00 */
[----:B------:R-:W4:Y:S04]  /*46460*/  LDL.LU.64 R62, [R1+0xca8] ;  /* 0x000ca800013e7983 */ /* 0x000f280000300a00 */
[----:B------:R-:W4:Y:S04]  /*46470*/  LDL.LU.64 R26, [R1+0xd78] ;  /* 0x000d7800011a7983 */ /* 0x000f280000300a00 */
[----:B------:R-:W4:Y:S04]  /*46480*/  LDL.LU.64 R12, [R1+0xcb0] ;  /* 0x000cb000010c7983 */ /* 0x000f280000300a00 */
[----:B------:R-:W4:Y:S04]  /*46490*/  LDL.LU.64 R64, [R1+0xd80] ;  /* 0x000d800001407983 */ /* 0x000f280000300a00 */
[----:B------:R-:W4:Y:S04]  /*464a0*/  LDL.LU R39, [R1+0xa0] ;  /* 0x0000a00001277983 */ /* 0x000f280000300800 */
[----:B------:R-:W4:Y:S04]  /*464b0*/  LDL.LU R40, [R1+0x90] ;  /* 0x0000900001287983 */ /* 0x000f280000300800 */
[----:B------:R-:W4:Y:S01]  /*464c0*/  LDL.LU R41, [R1+0x80] ;  /* 0x0000800001297983 */ /* 0x000f220000300800 */
[----:B------:R-:W-:-:S03]  /*464d0*/  IMAD.X R3, R59, 0x1, R161, P6 ;  /* 0x000000013b037824 */ /* 0x000fc600030e06a1 */
[----:B------:R-:W4:Y:S04]  /*464e0*/  LDL.LU R42, [R1+0x70] ;  /* 0x00007000012a7983 */ /* 0x000f280000300800 */
[----:B------:R-:W4:Y:S04]  /*464f0*/  LDL.LU R43, [R1+0x60] ;  /* 0x00006000012b7983 */ /* 0x000f280000300800 */
[----:B------:R-:W4:Y:S04]  /*46500*/  LDL.LU R44, [R1+0x50] ;  /* 0x00005000012c7983 */ /* 0x000f280000300800 */
[----:B------:R-:W4:Y:S04]  /*46510*/  LDL.LU R45, [R1+0x40] ;  /* 0x00004000012d7983 */ /* 0x000f280000300800 */
[----:B------:R-:W4:Y:S04]  /*46520*/  LDL.LU R46, [R1+0x30] ;  /* 0x00003000012e7983 */ /* 0x000f280000300800 */
[----:B------:R-:W4:Y:S04]  /*46530*/  LDL.LU R47, [R1+0x20] ;  /* 0x00002000012f7983 */ /* 0x000f280000300800 */
[----:B-1----:R-:W4:Y:S04]  /*46540*/  LDL.LU R2, [R1+0x10] ;  /* 0x0000100001027983 */ /* 0x002f280000300800 */
[----:B------:R-:W4:Y:S04]  /*46550*/  LDL.LU.64 R58, [R1+0x3380] ;  /* 0x00338000013a7983 */ /* 0x000f280000300a00 */
[----:B------:R2:W-:Y:S02]  /*46560*/  STL [R1+0xd60], R3 ;  /* 0x000d600301007387 */ /* 0x0005e40000100800 */
[----:B--2---:R-:W-:-:S05]  /*46570*/  IADD3 R3, P3, PT, R14, R165, RZ ;  /* 0x000000a50e037210 */ /* 0x004fca0007f7e0ff */
[----:B------:R3:W-:Y:S02]  /*46580*/  STL [R1+0xdfc], R3 ;  /* 0x000dfc0301007387 */ /* 0x0007e40000100800 */
[----:B---3--:R-:W-:-:S05]  /*46590*/  IADD3 R3, P4, PT, R60, R165, RZ ;  /* 0x000000a53c037210 */ /* 0x008fca0007f9e0ff */
[----:B------:R4:W-:Y:S02]  /*465a0*/  STL [R1+0xd68], R3 ;  /* 0x000d680301007387 */ /* 0x0009e40000100800 */
[----:B----4-:R-:W-:-:S05]  /*465b0*/  IADD3 R3, P5, PT, R4, R165, RZ ;  /* 0x000000a504037210 */ /* 0x010fca0007fbe0ff */
[----:B------:R0:W-:Y:S02]  /*465c0*/  STL [R1+0xe00], R3 ;  /* 0x000e000301007387 */ /* 0x0001e40000100800 */
[----:B0-----:R-:W-:-:S05]  /*465d0*/  IADD3 R3, P6, PT, R6, R165, RZ ;  /* 0x000000a506037210 */ /* 0x001fca0007fde0ff */
[----:B------:R0:W-:Y:S02]  /*465e0*/  STL [R1+0xe04], R3 ;  /* 0x000e040301007387 */ /* 0x0001e40000100800 */
[--C-:B0-----:R-:W-:Y:S02]  /*465f0*/  IMAD.X R3, R15, 0x1, R161.reuse, P3 ;  /* 0x000000010f037824 */ /* 0x101fe400018e06a1 */
[----:B------:R-:W2:Y:S04]  /*46600*/  LDL.LU.64 R14, [R1+0x3378] ;  /* 0x00337800010e7983 */ /* 0x000ea80000300a00 */
[----:B------:R0:W-:Y:S02]  /*46610*/  STL [R1+0xc98], R3 ;  /* 0x000c980301007387 */ /* 0x0001e40000100800 */
[----:B0-----:R-:W-:-:S02]  /*46620*/  IMAD.X R3, R61, 0x1, R161, P4 ;  /* 0x000000013d037824 */ /* 0x001fc400020e06a1 */
[----:B------:R-:W3:Y:S04]  /*46630*/  LDL.LU.64 R60, [R1+0x3370] ;  /* 0x00337000013c7983 */ /* 0x000ee80000300a00 */
[----:B------:R0:W-:Y:S02]  /*46640*/  STL [R1+0xca0], R3 ;  /* 0x000ca00301007387 */ /* 0x0001e40000100800 */
[--C-:B0-----:R-:W-:Y:S02]  /*46650*/  IMAD.X R3, R5, 0x1, R161.reuse, P5 ;  /* 0x0000000105037824 */ /* 0x101fe400028e06a1 */
[----:B------:R-:W4:Y:S04]  /*46660*/  LDL.LU.64 R4, [R1+0x3368] ;  /* 0x0033680001047983 */ /* 0x000f280000300a00 */
[----:B------:R0:W-:Y:S02]  /*46670*/  STL [R1+0xca4], R3 ;  /* 0x000ca40301007387 */ /* 0x0001e40000100800 */
[----:B0-----:R-:W-:-:S02]  /*46680*/  IMAD.X R3, R7, 0x1, R161, P6 ;  /* 0x0000000107037824 */ /* 0x001fc400030e06a1 */
[----:B------:R-:W2:Y:S04]  /*46690*/  LDL.LU.64 R6, [R1+0x3360] ;  /* 0x0033600001067983 */ /* 0x000ea80000300a00 */
[----:B------:R0:W-:Y:S02]  /*466a0*/  STL [R1+0xd70], R3 ;  /* 0x000d700301007387 */ /* 0x0001e40000100800 */
[----:B0-----:R-:W-:-:S05]  /*466b0*/  IADD3 R3, P3, PT, R62, R165, RZ ;  /* 0x000000a53e037210 */ /* 0x001fca0007f7e0ff */
[----:B------:R0:W-:Y:S02]  /*466c0*/  STL [R1+0xe08], R3 ;  /* 0x000e080301007387 */ /* 0x0001e40000100800 */
[----:B0-----:R-:W-:-:S05]  /*466d0*/  IADD3 R3, P4, PT, R26, R165, RZ ;  /* 0x000000a51a037210 */ /* 0x001fca0007f9e0ff */
[----:B------:R0:W-:Y:S02]  /*466e0*/  STL [R1+0xd78], R3 ;  /* 0x000d780301007387 */ /* 0x0001e40000100800 */
[----:B0-----:R-:W-:-:S05]  /*466f0*/  IADD3 R3, P5, PT, R12, R165, RZ ;  /* 0x000000a50c037210 */ /* 0x001fca0007fbe0ff */
[----:B------:R0:W-:Y:S04]  /*46700*/  STL [R1+0xe0c], R3 ;  /* 0x000e0c0301007387 */ /* 0x0001e80000100800 */
[----:B------:R-:W-:Y:S01]  /*46710*/  STL [R1+0x2010], R165 ;  /* 0x002010a501007387 */ /* 0x000fe20000100800 */
[----:B0-----:R-:W-:-:S03]  /*46720*/  IADD3 R3, P6, PT, R64, R165, RZ ;  /* 0x000000a540037210 */ /* 0x001fc60007fde0ff */
[----:B------:R-:W-:Y:S04]  /*46730*/  STL.64 [R1+0x21a8], R164 ;  /* 0x0021a8a401007387 */ /* 0x000fe80000100a00 */
[----:B------:R0:W-:Y:S02]  /*46740*/  STL [R1+0xe10], R3 ;  /* 0x000e100301007387 */ /* 0x0001e40000100800 */
[--C-:B0-----:R-:W-:Y:S02]  /*46750*/  IMAD.X R3, R63, 0x1, R161.reuse, P3 ;  /* 0x000000013f037824 */ /* 0x101fe400018e06a1 */
[----:B------:R-:W2:Y:S04]  /*46760*/  LDL.LU.64 R62, [R1+0x3358] ;  /* 0x00335800013e7983 */ /* 0x000ea80000300a00 */
[----:B------:R0:W-:Y:S02]  /*46770*/  STL [R1+0xca8], R3 ;  /* 0x000ca80301007387 */ /* 0x0001e40000100800 */
[----:B0-----:R-:W-:-:S02]  /*46780*/  IMAD.X R3, R27, 0x1, R161, P4 ;  /* 0x000000011b037824 */ /* 0x001fc400020e06a1 */
[----:B------:R-:W2:Y:S04]  /*46790*/  LDL.LU.64 R26, [R1+0x3350] ;  /* 0x00335000011a7983 */ /* 0x000ea80000300a00 */
[----:B------:R0:W-:Y:S02]  /*467a0*/  STL [R1+0xcb0], R3 ;  /* 0x000cb00301007387 */ /* 0x0001e40000100800 */
[--C-:B0-----:R-:W-:Y:S02]  /*467b0*/  IMAD.X R3, R13, 0x1, R161.reuse, P5 ;  /* 0x000000010d037824 */ /* 0x101fe400028e06a1 */
[----:B------:R-:W2:Y:S04]  /*467c0*/  LDL.LU.64 R12, [R1+0x3348] ;  /* 0x00334800010c7983 */ /* 0x000ea80000300a00 */
[----:B------:R0:W-:Y:S02]  /*467d0*/  STL [R1+0xcb4], R3 ;  /* 0x000cb40301007387 */ /* 0x0001e40000100800 */
[----:B0-----:R-:W-:-:S02]  /*467e0*/  IMAD.X R3, R65, 0x1, R161, P6 ;  /* 0x0000000141037824 */ /* 0x001fc400030e06a1 */
[----:B------:R-:W2:Y:S04]  /*467f0*/  LDL.LU.64 R64, [R1+0x3340] ;  /* 0x0033400001407983 */ /* 0x000ea80000300a00 */
[----:B------:R0:W-:Y:S04]  /*46800*/  STL [R1+0xd80], R3 ;  /* 0x000d800301007387 */ /* 0x0001e80000100800 */
[----:B0-----:R-:W2:Y:S04]  /*46810*/  LDL.LU R3, [R1+0x333c] ;  /* 0x00333c0001037983 */ /* 0x001ea80000300800 */
[----:B------:R-:W-:Y:S04]  /*46820*/  STL [R1+0x2014], R161 ;  /* 0x002014a101007387 */ /* 0x000fe80000100800 */
[----:B------:R-:W-:Y:S04]  /*46830*/  STL.64 [R1+0x2240], R160 ;  /* 0x002240a001007387 */ /* 0x000fe80000100a00 */
[----:B--2---:R0:W-:Y:S04]  /*46840*/  STS.U16 [R3+UR9+0x48000], R39 ;  /* 0x0480002703007988 */ /* 0x0041e80008000409 */
[----:B------:R1:W-:Y:S04]  /*46850*/  STS.U16 [R3+UR9+0x48400], R40 ;  /* 0x0484002803007988 */ /* 0x0003e80008000409 */
[----:B------:R2:W-:Y:S04]  /*46860*/  STS.U16 [R3+UR9+0x48800], R41 ;  /* 0x0488002903007988 */ /* 0x0005e80008000409 */
[----:B0-----:R-:W3:Y:S04]  /*46870*/  LDL.LU R39, [R1+0x9c] ;  /* 0x00009c0001277983 */ /* 0x001ee80000300800 */
[----:B-1----:R-:W4:Y:S04]  /*46880*/  LDL.LU R40, [R1+0x8c] ;  /* 0x00008c0001287983 */ /* 0x002f280000300800 */
[----:B------:R0:W-:Y:S04]  /*46890*/  STS.U16 [R3+UR9+0x48c00], R42 ;  /* 0x048c002a03007988 */ /* 0x0001e80008000409 */
[----:B--2---:R-:W2:Y:S04]  /*468a0*/  LDL.LU R41, [R1+0x7c] ;  /* 0x00007c0001297983 */ /* 0x004ea80000300800 */
[----:B------:R1:W-:Y:S04]  /*468b0*/  STS.U16 [R3+UR9+0x49000], R43 ;  /* 0x0490002b03007988 */ /* 0x0003e80008000409 */
[----:B0-----:R-:W2:Y:S04]  /*468c0*/  LDL.LU R42, [R1+0x6c] ;  /* 0x00006c00012a7983 */ /* 0x001ea80000300800 */
[----:B------:R0:W-:Y:S04]  /*468d0*/  STS.U16 [R3+UR9+0x49400], R44 ;  /* 0x0494002c03007988 */ /* 0x0001e80008000409 */
[----:B-1----:R-:W2:Y:S04]  /*468e0*/  LDL.LU R43, [R1+0x5c] ;  /* 0x00005c00012b7983 */ /* 0x002ea80000300800 */
        /* <DEDUP_REMOVED lines=8> */
[----:B0-----:R-:W2:Y:S04]  /*46970*/  LDL.LU R2, [R1+0xc] ;  /* 0x00000c0001027983 */ /* 0x001ea80000300800 */
[----:B------:R0:W-:Y:S04]  /*46980*/  STS.U16 [R3+UR9+0x4a800], R0 ;  /* 0x04a8000003007988 */ /* 0x0001e80008000409 */
        /* <DEDUP_REMOVED lines=22> */
[----:B------:R-:W-:Y:S04]  /*46af0*/  STL [R1+0x2018], R3 ;  /* 0x0020180301007387 */ /* 0x000fe80000100800 */
[----:B---3--:R-:W-:Y:S04]  /*46b00*/  STS.U16 [R0+UR9+0x48100], R39 ;  /* 0x0481002700007988 */ /* 0x008fe80008000409 */
[----:B----4-:R0:W-:Y:S04]  /*46b10*/  STS.U16 [R0+UR9+0x48500], R40 ;  /* 0x0485002800007988 */ /* 0x0101e80008000409 */
[----:B--2---:R1:W-:Y:S04]  /*46b20*/  STS.U16 [R0+UR9+0x48900], R41 ;  /* 0x0489002900007988 */ /* 0x0043e80008000409 */
[----:B0-----:R-:W2:Y:S04]  /*46b30*/  LDL.LU R40, [R1+0x98] ;  /* 0x0000980001287983 */ /* 0x001ea80000300800 */
[----:B------:R0:W-:Y:S04]  /*46b40*/  STS.U16 [R0+UR9+0x48d00], R42 ;  /* 0x048d002a00007988 */ /* 0x0001e80008000409 */
[----:B-1----:R-:W3:Y:S04]  /*46b50*/  LDL.LU R41, [R1+0x88] ;  /* 0x0000880001297983 */ /* 0x002ee80000300800 */
[----:B------:R1:W-:Y:S04]  /*46b60*/  STS.U16 [R0+UR9+0x49100], R43 ;  /* 0x0491002b00007988 */ /* 0x0003e80008000409 */
[----:B0-----:R-:W4:Y:S04]  /*46b70*/  LDL.LU R42, [R1+0x78] ;  /* 0x00007800012a7983 */ /* 0x001f280000300800 */
        /* <DEDUP_REMOVED lines=20> */
[----:B-1----:R-:W2:Y:S04]  /*46cc0*/  LDL.LU R47, [R1+0x28] ;  /* 0x00002800012f7983 */ /* 0x002ea80000300800 */
[----:B------:R-:W-:Y:S04]  /*46cd0*/  STS.U16 [R0+UR9+0x4d500], R74 ;  /* 0x04d5004a00007988 */ /* 0x000fe80008000409 */
[----:B0-----:R-:W2:Y:S04]  /*46ce0*/  LDL.LU R2, [R1+0x18] ;  /* 0x0000180001027983 */ /* 0x001ea80000300800 */
[----:B------:R-:W-:Y:S04]  /*46cf0*/  STS.U16 [R0+UR9+0x4d900], R73 ;  /* 0x04d9004900007988 */ /* 0x000fe80008000409 */
[----:B------:R-:W2:Y:S04]  /*46d00*/  LDL R39, [R1+0x1df0] ;  /* 0x001df00001277983 */ /* 0x000ea80000100800 */
        /* <DEDUP_REMOVED lines=9> */
[----:B0-----:R-:W4:Y:S04]  /*46da0*/  LDL.LU R0, [R1+0x3338] ;  /* 0x0033380001007983 */ /* 0x001f280000300800 */
[----:B--2---:R0:W-:Y:S04]  /*46db0*/  STS.U16 [R39+UR9+0x48200], R40 ;  /* 0x0482002827007988 */ /* 0x0041e80008000409 */
[----:B---3--:R1:W-:Y:S04]  /*46dc0*/  STS.U16 [R39+UR9+0x48600], R41 ;  /* 0x0486002927007988 */ /* 0x0083e80008000409 */
[----:B----4-:R2:W-:Y:S04]  /*46dd0*/  STS.U16 [R39+UR9+0x48a00], R42 ;  /* 0x048a002a27007988 */ /* 0x0105e80008000409 */
        /* <DEDUP_REMOVED lines=16> */
[----:B0-----:R-:W3:Y:S04]  /*46ee0*/  LDL R0, [R1+0x1dec] ;  /* 0x001dec0001007983 */ /* 0x001ee80000100800 */
        /* <DEDUP_REMOVED lines=22> */
[----:B0-----:R-:W2:Y:S04]  /*47050*/  LDL.LU R39, [R1+0x3334] ;  /* 0x0033340001277983 */ /* 0x001ea80000300800 */
[----:B---3--:R0:W-:Y:S04]  /*47060*/  STS.U16 [R0+UR9+0x48300], R40 ;  /* 0x0483002800007988 */ /* 0x0081e80008000409 */
[----:B----4-:R1:W-:Y:S04]  /*47070*/  STS.U16 [R0+UR9+0x48700], R41 ;  /* 0x0487002900007988 */ /* 0x0103e80008000409 */
[----:B--2---:R2:W-:Y:S04]  /*47080*/  STS.U16 [R0+UR9+0x48b00], R42 ;  /* 0x048b002a00007988 */ /* 0x0045e80008000409 */
[----:B0-----:R-:W3:Y:S04]  /*47090*/  LDL.LU R40, [R1+0x3330] ;  /* 0x0033300001287983 */ /* 0x001ee80000300800 */
[----:B-1----:R-:W4:Y:S04]  /*470a0*/  LDL.LU R41, [R1+0x332c] ;  /* 0x00332c0001297983 */ /* 0x002f280000300800 */
        /* <DEDUP_REMOVED lines=13> */
[----:B--2---:R0:W-:Y:S04]  /*47180*/  STS.U16 [R0+UR9+0x4a700], R2 ;  /* 0x04a7000200007988 */ /* 0x0041e80008000409 */
[----:B0-----:R-:W2:Y:S04]  /*47190*/  LDL.LU R2, [R1+0x330c] ;  /* 0x00330c0001027983 */ /* 0x001ea80000300800 */
[----:B------:R-:W-:Y:S04]  /*471a0*/  STS.U16 [R0+UR9+0x4ab00], R47 ;  /* 0x04ab002f00007988 */ /* 0x000fe80008000409 */
[----:B------:R-:W-:Y:S04]  /*471b0*/  STS.U16 [R0+UR9+0x4af00], R46 ;  /* 0x04af002e00007988 */ /* 0x000fe80008000409 */
[----:B------:R-:W-:Y:S04]  /*471c0*/  STS.U16 [R0+UR9+0x4b300], R45 ;  /* 0x04b3002d00007988 */ /* 0x000fe80008000409 */
[----:B------:R-:W-:Y:S04]  /*471d0*/  STS.U16 [R0+UR9+0x4b700], R44 ;  /* 0x04b7002c00007988 */ /* 0x000fe80008000409 */
[----:B------:R-:W-:Y:S04]  /*471e0*/  STS.U16 [R0+UR9+0x4bb00], R43 ;  /* 0x04bb002b00007988 */ /* 0x000fe80008000409 */
[----:B------:R-:W-:Y:S04]  /*471f0*/  STS.U16 [R0+UR9+0x4bf00], R42 ;  /* 0x04bf002a00007988 */ /* 0x000fe80008000409 */
[----:B----4-:R-:W-:Y:S04]  /*47200*/  STS.U16 [R0+UR9+0x4c300], R41 ;  /* 0x04c3002900007988 */ /* 0x010fe80008000409 */
[----:B---3--:R-:W-:Y:S04]  /*47210*/  STS.U16 [R0+UR9+0x4c700], R40 ;  /* 0x04c7002800007988 */ /* 0x008fe80008000409 */
        /* <DEDUP_REMOVED lines=13> */
[----:B------:R2:W-:Y:S02]  /*472f0*/  STS.U16 [R0+UR9+0x4ff00], R90 ;  /* 0x04ff005a00007988 */ /* 0x0005e40008000409 */
[----:B--2---:R-:W-:-:S02]  /*47300*/  LOP3.LUT R0, R2, 0x10, RZ, 0x3c, !PT ;  /* 0x0000001002007812 */ /* 0x004fc400078e3cff */
        /* <DEDUP_REMOVED lines=70> */
[----:B------:R-:W-:Y:S04]  /*47770*/  STL.64 [R1+0x21b0], R2 ;  /* 0x0021b00201007387 */ /* 0x000fe80000100a00 */
[----:B------:R0:W-:Y:S04]  /*47780*/  STS.U16 [R0+UR9+0x20c80], R162 ;  /* 0x020c80a200007988 */ /* 0x0001e80008000409 */
        /* <DEDUP_REMOVED lines=590> */
[----:B--2---:R-:W-:-:S05]  /*49c70*/  PRMT R0, RZ, 0x7610, R0 ;  /* 0x00007610ff007816 */ /* 0x004fca0000000000 */
        /* <DEDUP_REMOVED lines=93> */
[----:B------:R-:W-:Y:S01]  /*4a250*/  STL.S16 [R1+0x106c], R74 ;  /* 0x00106c4a01007387 */ /* 0x000fe20000100600 */
[----:B------:R-:W-:-:S03]  /*4a260*/  PRMT R65, RZ, 0x7610, R65 ;  /* 0x00007610ff417816 */ /* 0x000fc60000000041 */
        /* <DEDUP_REMOVED lines=94> */
[----:B------:R0:W-:Y:S01]  /*4a850*/  STL.S16 [R1+0xfac], R23 ;  /* 0x000fac1701007387 */ /* 0x0001e20000100600 */
[----:B------:R-:W-:-:S03]  /*4a860*/  PRMT R14, RZ, 0x7610, R14 ;  /* 0x00007610ff0e7816 */ /* 0x000fc6000000000e */
[----:B------:R1:W-:Y:S01]  /*4a870*/  STL.S16 [R1+0xfa8], R22 ;  /* 0x000fa81601007387 */ /* 0x0003e20000100600 */
[----:B------:R-:W-:-:S03]  /*4a880*/  PRMT R13, RZ, 0x7610, R13 ;  /* 0x00007610ff0d7816 */ /* 0x000fc6000000000d */
[----:B------:R3:W-:Y:S01]  /*4a890*/  STL.S16 [R1+0xfa4], R21 ;  /* 0x000fa41501007387 */ /* 0x0007e20000100600 */
[----:B------:R-:W-:-:S03]  /*4a8a0*/  PRMT R12, RZ, 0x7610, R12 ;  /* 0x00007610ff0c7816 */ /* 0x000fc6000000000c */
[----:B------:R4:W-:Y:S01]  /*4a8b0*/  STL.S16 [R1+0xfa0], R20 ;  /* 0x000fa01401007387 */ /* 0x0009e20000100600 */
[----:B------:R-:W-:-:S03]  /*4a8c0*/  PRMT R11, RZ, 0x7610, R11 ;  /* 0x00007610ff0b7816 */ /* 0x000fc6000000000b */
[----:B------:R-:W-:Y:S01]  /*4a8d0*/  STL.S16 [R1+0xf9c], R19 ;  /* 0x000f9c1301007387 */ /* 0x000fe20000100600 */
[----:B------:R-:W-:-:S03]  /*4a8e0*/  PRMT R10, RZ, 0x7610, R10 ;  /* 0x00007610ff0a7816 */ /* 0x000fc6000000000a */
[----:B------:R-:W-:Y:S01]  /*4a8f0*/  STL.S16 [R1+0xf98], R18 ;  /* 0x000f981201007387 */ /* 0x000fe20000100600 */
[----:B------:R-:W-:-:S03]  /*4a900*/  PRMT R9, RZ, 0x7610, R9 ;  /* 0x00007610ff097816 */ /* 0x000fc60000000009 */
[----:B------:R-:W-:Y:S01]  /*4a910*/  STL.S16 [R1+0xf94], R17 ;  /* 0x000f941101007387 */ /* 0x000fe20000100600 */
[----:B------:R-:W-:-:S03]  /*4a920*/  PRMT R7, RZ, 0x7610, R7 ;  /* 0x00007610ff077816 */ /* 0x000fc60000000007 */
[----:B------:R0:W-:Y:S04]  /*4a930*/  STL.S16 [R1+0xf90], R16 ;  /* 0x000f901001007387 */ /* 0x0001e80000100600 */
[----:B------:R-:W-:Y:S01]  /*4a940*/  STL.S16 [R1+0xf8c], R15 ;  /* 0x000f8c0f01007387 */ /* 0x000fe20000100600 */
[----:B------:R-:W-:-:S03]  /*4a950*/  PRMT R6, RZ, 0x7610, R6 ;  /* 0x00007610ff067816 */ /* 0x000fc60000000006 */
[----:B------:R-:W-:Y:S04]  /*4a960*/  STL.S16 [R1+0xf88], R14 ;  /* 0x000f880e01007387 */ /* 0x000fe80000100600 */
[----:B------:R0:W-:Y:S01]  /*4a970*/  STL.S16 [R1+0xf84], R13 ;  /* 0x000f840d01007387 */ /* 0x0001e20000100600 */
[----:B------:R-:W-:-:S03]  /*4a980*/  PRMT R5, RZ, 0x7610, R5 ;  /* 0x00007610ff057816 */ /* 0x000fc60000000005 */
[----:B------:R-:W-:Y:S04]  /*4a990*/  STL.S16 [R1+0xf80], R12 ;  /* 0x000f800c01007387 */ /* 0x000fe80000100600 */
[----:B------:R-:W-:Y:S04]  /*4a9a0*/  STL.S16 [R1+0xf7c], R11 ;  /* 0x000f7c0b01007387 */ /* 0x000fe80000100600 */
[----:B------:R-:W-:Y:S04]  /*4a9b0*/  STL.S16 [R1+0xf78], R10 ;  /* 0x000f780a01007387 */ /* 0x000fe80000100600 */
[----:B------:R-:W-:Y:S04]  /*4a9c0*/  STL.S16 [R1+0xf44], R9 ;  /* 0x000f440901007387 */ /* 0x000fe80000100600 */
[----:B------:R-:W-:Y:S04]  /*4a9d0*/  STL.S16 [R1+0xf40], R7 ;  /* 0x000f400701007387 */ /* 0x000fe80000100600 */
[----:B0-----:R-:W2:Y:S04]  /*4a9e0*/  LDL.LU R23, [R1+0xe18] ;  /* 0x000e180001177983 */ /* 0x001ea80000300800 */
[----:B------:R-:W-:Y:S04]  /*4a9f0*/  STL.S16 [R1+0xf0c], R6 ;  /* 0x000f0c0601007387 */ /* 0x000fe80000100600 */
[----:B-1----:R-:W2:Y:S04]  /*4aa00*/  LDL.LU R22, [R1+0x19ac] ;  /* 0x0019ac0001167983 */ /* 0x002ea80000300800 */
[----:B------:R0:W-:Y:S04]  /*4aa10*/  STL.S16 [R1+0xf08], R5 ;  /* 0x000f080501007387 */ /* 0x0001e80000100600 */
[----:B---3--:R-:W3:Y:S04]  /*4aa20*/  LDL.LU R21, [R1+0xe1c] ;  /* 0x000e1c0001157983 */ /* 0x008ee80000300800 */
[----:B----4-:R-:W4:Y:S04]  /*4aa30*/  LDL.LU R20, [R1+0x19b0] ;  /* 0x0019b00001147983 */ /* 0x010f280000300800 */
[----:B------:R-:W4:Y:S04]  /*4aa40*/  LDL.LU R16, [R1+0xe20] ;  /* 0x000e200001107983 */ /* 0x000f280000300800 */
[----:B------:R-:W4:Y:S01]  /*4aa50*/  LDL.LU R13, [R1+0x19b4] ;  /* 0x0019b400010d7983 */ /* 0x000f220000300800 */
[----:B------:R-:W-:-:S02]  /*4aa60*/  PRMT R4, RZ, 0x7610, R4 ;  /* 0x00007610ff047816 */ /* 0x000fc40000000004 */
[----:B------:R-:W-:Y:S01]  /*4aa70*/  PRMT R3, RZ, 0x7610, R3 ;  /* 0x00007610ff037816 */ /* 0x000fe20000000003 */
[----:B------:R-:W4:Y:S04]  /*4aa80*/  LDL.LU R19, [R1+0xe24] ;  /* 0x000e240001137983 */ /* 0x000f280000300800 */
[----:B------:R1:W-:Y:S04]  /*4aa90*/  STL.S16 [R1+0xed4], R4 ;  /* 0x000ed40401007387 */ /* 0x0003e80000100600 */
[----:B------:R-:W4:Y:S04]  /*4aaa0*/  LDL.LU R18, [R1+0x19b8] ;  /* 0x0019b80001127983 */ /* 0x000f280000300800 */
[----:B------:R1:W-:Y:S04]  /*4aab0*/  STL.S16 [R1+0xed0], R3 ;  /* 0x000ed00301007387 */ /* 0x0003e80000100600 */
[----:B0-----:R-:W4:Y:S04]  /*4aac0*/  LDL.LU R5, [R1+0xe30] ;  /* 0x000e300001057983 */ /* 0x001f280000300800 */
[----:B-1----:R-:W4:Y:S04]  /*4aad0*/  LDL.LU R4, [R1+0x19bc] ;  /* 0x0019bc0001047983 */ /* 0x002f280000300800 */
[----:B------:R-:W4:Y:S04]  /*4aae0*/  LDL.LU R12, [R1+0xe34] ;  /* 0x000e3400010c7983 */ /* 0x000f280000300800 */
[----:B------:R-:W4:Y:S04]  /*4aaf0*/  LDL.LU R7, [R1+0x19c0] ;  /* 0x0019c00001077983 */ /* 0x000f280000300800 */
        /* <DEDUP_REMOVED lines=8> */
[----:B------:R-:W4:Y:S04]  /*4ab80*/  LDL.LU R9, [R1+0xe40] ;  /* 0x000e400001097983 */ /* 0x000f280000300800 */
[----:B0-----:R-:W4:Y:S04]  /*4ab90*/  LDL.LU R8, [R1+0x19cc] ;  /* 0x0019cc0001087983 */ /* 0x001f280000300800 */
[----:B------:R-:W4:Y:S04]  /*4aba0*/  LDL.LU R14, [R1+0xe44] ;  /* 0x000e4400010e7983 */ /* 0x000f280000300800 */
[----:B------:R-:W4:Y:S04]  /*4abb0*/  LDL.LU R11, [R1+0x19d0] ;  /* 0x0019d000010b7983 */ /* 0x000f280000300800 */
[----:B------:R-:W4:Y:S04]  /*4abc0*/  LDL.LU R10, [R1+0xe48] ;  /* 0x000e4800010a7983 */ /* 0x000f280000300800 */
[----:B-1----:R-:W4:Y:S01]  /*4abd0*/  LDL.LU R2, [R1+0x19d4] ;  /* 0x0019d40001027983 */ /* 0x002f220000300800 */
[----:B------:R-:W-:-:S02]  /*4abe0*/  PRMT R26, RZ, 0x7610, R26 ;  /* 0x00007610ff1a7816 */ /* 0x000fc4000000001a */
[----:B------:R-:W-:Y:S02]  /*4abf0*/  PRMT R25, RZ, 0x7610, R25 ;  /* 0x00007610ff197816 */ /* 0x000fe40000000019 */
[----:B--2---:R-:W-:Y:S01]  /*4ac00*/  PRMT R0, RZ, 0x7610, R0 ;  /* 0x00007610ff007816 */ /* 0x004fe20000000000 */
[----:B------:R-:W-:Y:S01]  /*4ac10*/  STL.S16 [R1+0xe64], R26 ;  /* 0x000e641a01007387 */ /* 0x000fe20000100600 */
[----:B------:R-:W-:-:S03]  /*4ac20*/  PRMT R24, RZ, 0x7610, R24 ;  /* 0x00007610ff187816 */ /* 0x000fc60000000018 */
[----:B------:R-:W-:Y:S04]  /*4ac30*/  STL.S16 [R1+0xe60], R25 ;  /* 0x000e601901007387 */ /* 0x000fe80000100600 */
[----:B------:R0:W-:Y:S04]  /*4ac40*/  STL [R1+0x236c], R0 ;  /* 0x00236c0001007387 */ /* 0x0001e80000100800 */
[----:B------:R1:W-:Y:S01]  /*4ac50*/  STL.S16 [R1+0xe2c], R24 ;  /* 0x000e2c1801007387 */ /* 0x0003e20000100600 */
[----:B0-----:R-:W-:Y:S01]  /*4ac60*/  PRMT R0, RZ, 0x7610, R0 ;  /* 0x00007610ff007816 */ /* 0x001fe20000000000 */
[----:B------:R-:W-:-:S02]  /*4ac70*/  IMAD.MOV.U32 R81, RZ, RZ, R23 ;  /* 0x000000ffff517224 */ /* 0x000fc400078e0017 */
[----:B------:R-:W-:-:S05]  /*4ac80*/  IMAD.MOV.U32 R80, RZ, RZ, R22 ;  /* 0x000000ffff507224 */ /* 0x000fca00078e0016 */
[----:B------:R-:W-:Y:S01]  /*4ac90*/  STL.64 [R1+0x21b8], R80 ;  /* 0x0021b85001007387 */ /* 0x000fe20000100a00 */
[----:B---3--:R-:W-:Y:S02]  /*4aca0*/  IMAD.MOV.U32 R159, RZ, RZ, R21 ;  /* 0x000000ffff9f7224 */ /* 0x008fe400078e0015 */
[----:B----4-:R-:W-:Y:S01]  /*4acb0*/  IMAD.MOV.U32 R158, RZ, RZ, R20 ;  /* 0x000000ffff9e7224 */ /* 0x010fe200078e0014 */
[----:B------:R0:W-:Y:S01]  /*4acc0*/  STL.S16 [R1+0xdf4], R0 ;  /* 0x000df40001007387 */ /* 0x0001e20000100600 */
[----:B------:R-:W-:-:S03]  /*4acd0*/  IMAD.MOV.U32 R163, RZ, RZ, R16 ;  /* 0x000000ffffa37224 */ /* 0x000fc600078e0010 */
[----:B------:R-:W-:Y:S04]  /*4ace0*/  STL.64 [R1+0x21c0], R158 ;  /* 0x0021c09e01007387 */ /* 0x000fe80000100a00 */
[----:B------:R-:W2:Y:S01]  /*4acf0*/  LDL.LU R16, [R1+0xe4c] ;  /* 0x000e4c0001107983 */ /* 0x000ea20000300800 */
[----:B------:R-:W-:-:S03]  /*4ad00*/  IMAD.MOV.U32 R162, RZ, RZ, R13 ;  /* 0x000000ffffa27224 */ /* 0x000fc600078e000d */
[----:B------:R-:W3:Y:S01]  /*4ad10*/  LDL.LU R13, [R1+0x19d8] ;  /* 0x0019d800010d7983 */ /* 0x000ee20000300800 */
[----:B------:R-:W-:Y:S02]  /*4ad20*/  IMAD.MOV.U32 R83, RZ, RZ, R19 ;  /* 0x000000ffff537224 */ /* 0x000fe400078e0013 */
[----:B------:R-:W-:Y:S01]  /*4ad30*/  IMAD.MOV.U32 R82, RZ, RZ, R18 ;  /* 0x000000ffff527224 */ /* 0x000fe200078e0012 */
[----:B------:R-:W-:Y:S04]  /*4ad40*/  STL.64 [R1+0x21c8], R162 ;  /* 0x0021c8a201007387 */ /* 0x000fe80000100a00 */
[----:B------:R-:W-:Y:S04]  /*4ad50*/  STL.64 [R1+0x21d0], R82 ;  /* 0x0021d05201007387 */ /* 0x000fe80000100a00 */
[----:B------:R-:W-:Y:S01]  /*4ad60*/  STL.64 [R1+0x21d8], R4 ;  /* 0x0021d80401007387 */ /* 0x000fe20000100a00 */
[----:B------:R-:W-:-:S02]  /*4ad70*/  IMAD.MOV.U32 R85, RZ, RZ, R12 ;  /* 0x000000ffff557224 */ /* 0x000fc400078e000c */
[----:B------:R-:W-:Y:S02]  /*4ad80*/  IMAD.MOV.U32 R84, RZ, RZ, R7 ;  /* 0x000000ffff547224 */ /* 0x000fe400078e0007 */
[----:B------:R-:W-:-:S03]  /*4ad90*/  IMAD.MOV.U32 R7, RZ, RZ, R6 ;  /* 0x000000ffff077224 */ /* 0x000fc600078e0006 */
[----:B------:R-:W-:Y:S01]  /*4ada0*/  STL.64 [R1+0x21e0], R84 ;  /* 0x0021e05401007387 */ /* 0x000fe20000100a00 */
[----:B------:R-:W-:-:S03]  /*4adb0*/  IMAD.MOV.U32 R6, RZ, RZ, R3 ;  /* 0x000000ffff067224 */ /* 0x000fc600078e0003 */
[----:B------:R-:W4:Y:S04]  /*4adc0*/  LDL.LU R12, [R1+0xe50] ;  /* 0x000e5000010c7983 */ /* 0x000f280000300800 */
[----:B------:R-:W4:Y:S01]  /*4add0*/  LDL.LU R3, [R1+0x19dc] ;  /* 0x0019dc0001037983 */ /* 0x000f220000300800 */
[----:B------:R-:W-:Y:S02]  /*4ade0*/  IMAD.MOV.U32 R87, RZ, RZ, R17 ;  /* 0x000000ffff577224 */ /* 0x000fe400078e0011 */
[----:B------:R-:W-:Y:S01]  /*4adf0*/  IMAD.MOV.U32 R86, RZ, RZ, R15 ;  /* 0x000000ffff567224 */ /* 0x000fe200078e000f */
[----:B------:R-:W-:Y:S04]  /*4ae00*/  STL.64 [R1+0x21e8], R6 ;  /* 0x0021e80601007387 */ /* 0x000fe80000100a00 */
[----:B------:R-:W-:Y:S04]  /*4ae10*/  STL.64 [R1+0x21f0], R86 ;  /* 0x0021f05601007387 */ /* 0x000fe80000100a00 */
[----:B------:R-:W-:Y:S01]  /*4ae20*/  STL.64 [R1+0x2200], R8 ;  /* 0x0022000801007387 */ /* 0x000fe20000100a00 */
[----:B------:R-:W-:-:S02]  /*4ae30*/  IMAD.MOV.U32 R89, RZ, RZ, R14 ;  /* 0x000000ffff597224 */ /* 0x000fc400078e000e */
[----:B------:R-:W-:-:S05]  /*4ae40*/  IMAD.MOV.U32 R88, RZ, RZ, R11 ;  /* 0x000000ffff587224 */ /* 0x000fca00078e000b */
[----:B------:R-:W-:Y:S04]  /*4ae50*/  STL.64 [R1+0x2208], R88 ;  /* 0x0022085801007387 */ /* 0x000fe80000100a00 */
[----:B-1----:R-:W4:Y:S04]  /*4ae60*/  LDL.LU R24, [R1+0xe54] ;  /* 0x000e540001187983 */ /* 0x002f280000300800 */
[----:B------:R-:W4:Y:S01]  /*4ae70*/  LDL.LU R23, [R1+0x19e0] ;  /* 0x0019e00001177983 */ /* 0x000f220000300800 */
[----:B------:R-:W-:Y:S02]  /*4ae80*/  IMAD.MOV.U32 R11, RZ, RZ, R10 ;  /* 0x000000ffff0b7224 */ /* 0x000fe400078e000a */
[----:B------:R-:W-:Y:S01]  /*4ae90*/  IMAD.MOV.U32 R10, RZ, RZ, R2 ;  /* 0x000000ffff0a7224 */ /* 0x000fe200078e0002 */
[----:B------:R-:W4:Y:S04]  /*4aea0*/  LDL.LU R15, [R1+0xe58] ;  /* 0x000e5800010f7983 */ /* 0x000f280000300800 */
[----:B------:R-:W4:Y:S04]  /*4aeb0*/  LDL.LU R14, [R1+0x19e4] ;  /* 0x0019e400010e7983 */ /* 0x000f280000300800 */
[----:B------:R-:W4:Y:S04]  /*4aec0*/  LDL.LU R2, [R1+0xe5c] ;  /* 0x000e5c0001027983 */ /* 0x000f280000300800 */
[----:B0-----:R-:W4:Y:S04]  /*4aed0*/  LDL.LU R0, [R1+0x19e8] ;  /* 0x0019e80001007983 */ /* 0x001f280000300800 */
[----:B------:R-:W-:Y:S04]  /*4aee0*/  STL [R1+0x226c], R10 ;  /* 0x00226c0a01007387 */ /* 0x000fe80000100800 */
[----:B------:R-:W-:Y:S04]  /*4aef0*/  STL [R1+0x227c], R10 ;  /* 0x00227c0a01007387 */ /* 0x000fe80000100800 */
[----:B------:R-:W-:Y:S04]  /*4af00*/  STL [R1+0x2264], R11 ;  /* 0x0022640b01007387 */ /* 0x000fe80000100800 */
[----:B------:R-:W-:Y:S04]  /*4af10*/  STL [R1+0x2270], R11 ;  /* 0x0022700b01007387 */ /* 0x000fe80000100800 */
[----:B------:R-:W-:Y:S04]  /*4af20*/  STL [R1+0x2280], R11 ;  /* 0x0022800b01007387 */ /* 0x000fe80000100800 */
[----:B------:R0:W-:Y:S04]  /*4af30*/  STL.64 [R1+0x22a8], R10 ;  /* 0x0022a80a01007387 */ /* 0x0001e80000100a00 */
[----:B------:R-:W4:Y:S01]  /*4af40*/  LDL.LU R17, [R1+0xe68] ;  /* 0x000e680001117983 */ /* 0x000f220000300800 */
[----:B--2---:R-:W-:-:S03]  /*4af50*/  IMAD.MOV.U32 R91, RZ, RZ, R16 ;  /* 0x000000ffff5b7224 */ /* 0x004fc600078e0010 */
[----:B------:R-:W2:Y:S04]  /*4af60*/  LDL.LU R16, [R1+0x19ec] ;  /* 0x0019ec0001107983 */ /* 0x000ea80000300800 */
[----:B------:R-:W2:Y:S04]  /*4af70*/  LDL.LU R19, [R1+0xe6c] ;  /* 0x000e6c0001137983 */ /* 0x000ea80000300800 */
[----:B------:R-:W2:Y:S04]  /*4af80*/  LDL.LU R18, [R1+0x19f0] ;  /* 0x0019f00001127983 */ /* 0x000ea80000300800 */
[----:B0-----:R-:W2:Y:S04]  /*4af90*/  LDL.LU R10, [R1+0xe70] ;  /* 0x000e7000010a7983 */ /* 0x001ea80000300800 */
[----:B------:R-:W2:Y:S04]  /*4afa0*/  LDL.LU R9, [R1+0x19f4] ;  /* 0x0019f40001097983 */ /* 0x000ea80000300800 */
[----:B------:R-:W2:Y:S04]  /*4afb0*/  LDL.LU R5, [R1+0xe74] ;  /* 0x000e740001057983 */ /* 0x000ea80000300800 */
[----:B------:R-:W2:Y:S01]  /*4afc0*/  LDL.LU R4, [R1+0x19f8] ;  /* 0x0019f80001047983 */ /* 0x000ea20000300800 */
[----:B---3--:R-:W-:-:S03]  /*4afd0*/  IMAD.MOV.U32 R90, RZ, RZ, R13 ;  /* 0x000000ffff5a7224 */ /* 0x008fc600078e000d */
[----:B------:R-:W-:Y:S04]  /*4afe0*/  STL [R1+0x2274], R91 ;  /* 0x0022745b01007387 */ /* 0x000fe80000100800 */
[----:B------:R-:W-:Y:S04]  /*4aff0*/  STL.64 [R1+0x2288], R90 ;  /* 0x0022885a01007387 */ /* 0x000fe80000100a00 */
[----:B------:R-:W3:Y:S04]  /*4b000*/  LDL.LU R21, [R1+0xe78] ;  /* 0x000e780001157983 */ /* 0x000ee80000300800 */
[----:B------:R-:W3:Y:S04]  /*4b010*/  LDL.LU R20, [R1+0x19fc] ;  /* 0x0019fc0001147983 */ /* 0x000ee80000300800 */
[----:B------:R-:W3:Y:S04]  /*4b020*/  LDL.LU R22, [R1+0xe7c] ;  /* 0x000e7c0001167983 */ /* 0x000ee80000300800 */
[----:B------:R-:W3:Y:S04]  /*4b030*/  LDL.LU R11, [R1+0x1a00] ;  /* 0x001a0000010b7983 */ /* 0x000ee80000300800 */
[----:B------:R-:W3:Y:S04]  /*4b040*/  LDL.LU R8, [R1+0xe80] ;  /* 0x000e800001087983 */ /* 0x000ee80000300800 */
[----:B------:R-:W3:Y:S01]  /*4b050*/  LDL.LU R7, [R1+0x1a04] ;  /* 0x001a040001077983 */ /* 0x000ee20000300800 */
[----:B----4-:R-:W-:-:S02]  /*4b060*/  IMAD.MOV.U32 R13, RZ, RZ, R12 ;  /* 0x000000ffff0d7224 */ /* 0x010fc400078e000c */
[----:B------:R-:W-:Y:S01]  /*4b070*/  IMAD.MOV.U32 R12, RZ, RZ, R3 ;  /* 0x000000ffff0c7224 */ /* 0x000fe200078e0003 */
[----:B------:R-:W4:Y:S04]  /*4b080*/  LDL.LU R6, [R1+0xe84] ;  /* 0x000e840001067983 */ /* 0x000f280000300800 */
[----:B------:R-:W4:Y:S04]  /*4b090*/  LDL.LU R3, [R1+0x1a08] ;  /* 0x001a080001037983 */ /* 0x000f280000300800 */
[----:B------:R-:W-:Y:S04]  /*4b0a0*/  STL [R1+0x2360], R12 ;  /* 0x0023600c01007387 */ /* 0x000fe80000100800 */
[----:B------:R-:W-:Y:S04]  /*4b0b0*/  STL [R1+0x2370], R12 ;  /* 0x0023700c01007387 */ /* 0x000fe80000100800 */
[----:B------:R-:W-:Y:S01]  /*4b0c0*/  STL [R1+0x235c], R13 ;  /* 0x00235c0d01007387 */ /* 0x000fe20000100800 */
[----:B------:R-:W-:-:S02]  /*4b0d0*/  IMAD.MOV.U32 R93, RZ, RZ, R24 ;  /* 0x000000ffff5d7224 */ /* 0x000fc400078e0018 */
[----:B------:R-:W-:Y:S01]  /*4b0e0*/  IMAD.MOV.U32 R92, RZ, RZ, R23 ;  /* 0x000000ffff5c7224 */ /* 0x000fe200078e0017 */
[----:B------:R-:W-:Y:S04]  /*4b0f0*/  STL [R1+0x2374], R13 ;  /* 0x0023740d01007387 */ /* 0x000fe80000100800 */
[----:B------:R-:W-:Y:S04]  /*4b100*/  STL [R1+0x2378], R92 ;  /* 0x0023785c01007387 */ /* 0x000fe80000100800 */
[----:B------:R-:W-:Y:S01]  /*4b110*/  STL [R1+0x2364], R93 ;  /* 0x0023645d01007387 */ /* 0x000fe20000100800 */
[----:B------:R-:W-:-:S03]  /*4b120*/  IMAD.MOV.U32 R95, RZ, RZ, R2 ;  /* 0x000000ffff5f7224 */ /* 0x000fc600078e0002 */
[----:B------:R-:W-:Y:S04]  /*4b130*/  STL.64 [R1+0x2210], R14 ;  /* 0x0022100e01007387 */ /* 0x000fe80000100a00 */
[----:B------:R-:W4:Y:S01]  /*4b140*/  LDL.LU R2, [R1+0xe88] ;  /* 0x000e880001027983 */ /* 0x000f220000300800 */
[----:B------:R-:W-:-:S03]  /*4b150*/  IMAD.MOV.U32 R94, RZ, RZ, R0 ;  /* 0x000000ffff5e7224 */ /* 0x000fc600078e0000 */
[----:B------:R-:W4:Y:S04]  /*4b160*/  LDL.LU R0, [R1+0x1a0c] ;  /* 0x001a0c0001007983 */ /* 0x000f280000300800 */
[----:B------:R-:W-:Y:S04]  /*4b170*/  STL.64 [R1+0x2218], R94 ;  /* 0x0022185e01007387 */ /* 0x000fe80000100a00 */
[----:B--2---:R-:W-:Y:S01]  /*4b180*/  STL.64 [R1+0x2220], R16 ;  /* 0x0022201001007387 */ /* 0x004fe20000100a00 */
[----:B------:R-:W-:Y:S02]  /*4b190*/  IMAD.MOV.U32 R97, RZ, RZ, R19 ;  /* 0x000000ffff617224 */ /* 0x000fe400078e0013 */
[----:B------:R-:W-:-:S02]  /*4b1a0*/  IMAD.MOV.U32 R96, RZ, RZ, R18 ;  /* 0x000000ffff607224 */ /* 0x000fc400078e0012 */
[----:B------:R-:W-:Y:S02]  /*4b1b0*/  IMAD.MOV.U32 R19, RZ, RZ, R10 ;  /* 0x000000ffff137224 */ /* 0x000fe400078e000a */
[----:B------:R-:W-:Y:S01]  /*4b1c0*/  IMAD.MOV.U32 R18, RZ, RZ, R9 ;  /* 0x000000ffff127224 */ /* 0x000fe200078e0009 */
[----:B------:R-:W-:Y:S04]  /*4b1d0*/  STL.64 [R1+0x2230], R96 ;  /* 0x0022306001007387 */ /* 0x000fe80000100a00 */
[----:B------:R-:W-:Y:S04]  /*4b1e0*/  STL.64 [R1+0x2238], R18 ;  /* 0x0022381201007387 */ /* 0x000fe80000100a00 */
[----:B------:R-:W2:Y:S04]  /*4b1f0*/  LDL.LU R10, [R1+0xe8c] ;  /* 0x000e8c00010a7983 */ /* 0x000ea80000300800 */
[----:B------:R-:W2:Y:S01]  /*4b200*/  LDL.LU R9, [R1+0x1a10] ;  /* 0x001a100001097983 */ /* 0x000ea20000300800 */
[----:B------:R-:W-:-:S02]  /*4b210*/  IMAD.MOV.U32 R99, RZ, RZ, R5 ;  /* 0x000000ffff637224 */ /* 0x000fc400078e0005 */
[----:B------:R-:W-:Y:S01]  /*4b220*/  IMAD.MOV.U32 R98, RZ, RZ, R4 ;  /* 0x000000ffff627224 */ /* 0x000fe200078e0004 */
[----:B------:R-:W2:Y:S04]  /*4b230*/  LDL.LU R5, [R1+0xe90] ;  /* 0x000e900001057983 */ /* 0x000ea80000300800 */
[----:B------:R-:W2:Y:S04]  /*4b240*/  LDL.LU R4, [R1+0x1a14] ;  /* 0x001a140001047983 */ /* 0x000ea80000300800 */
[----:B------:R-:W-:Y:S01]  /*4b250*/  STL.64 [R1+0x2248], R98 ;  /* 0x0022486201007387 */ /* 0x000fe20000100a00 */
[----:B---3--:R-:W-:-:S02]  /*4b260*/  IMAD.MOV.U32 R101, RZ, RZ, R22 ;  /* 0x000000ffff657224 */ /* 0x008fc400078e0016 */
[----:B------:R-:W-:Y:S01]  /*4b270*/  IMAD.MOV.U32 R100, RZ, RZ, R11 ;  /* 0x000000ffff647224 */ /* 0x000fe200078e000b */
[----:B------:R-:W-:Y:S01]  /*4b280*/  STL.64 [R1+0x2250], R20 ;  /* 0x0022501401007387 */ /* 0x000fe20000100a00 */
[----:B------:R-:W-:-:S03]  /*4b290*/  IMAD.MOV.U32 R23, RZ, RZ, R8 ;  /* 0x000000ffff177224 */ /* 0x000fc600078e0008 */
[----:B------:R-:W-:Y:S01]  /*4b2a0*/  STL.64 [R1+0x2258], R100 ;  /* 0x0022586401007387 */ /* 0x000fe20000100a00 */
[----:B------:R-:W-:-:S03]  /*4b2b0*/  IMAD.MOV.U32 R22, RZ, RZ, R7 ;  /* 0x000000ffff167224 */ /* 0x000fc600078e0007 */
[----:B------:R-:W-:Y:S04]  /*4b2c0*/  STL [R1+0x2290], R23 ;  /* 0x0022901701007387 */ /* 0x000fe80000100800 */
[----:B------:R0:W-:Y:S04]  /*4b2d0*/  STL.64 [R1+0x22b0], R22 ;  /* 0x0022b01601007387 */ /* 0x0001e80000100a00 */
[----:B0-----:R-:W3:Y:S04]  /*4b2e0*/  LDL.LU R22, [R1+0xe94] ;  /* 0x000e940001167983 */ /* 0x001ee80000300800 */
[----:B------:R-:W3:Y:S04]  /*4b2f0*/  LDL.LU R21, [R1+0x1a18] ;  /* 0x001a180001157983 */ /* 0x000ee80000300800 */
[----:B------:R-:W3:Y:S04]  /*4b300*/  LDL.LU R20, [R1+0xea0] ;  /* 0x000ea00001147983 */ /* 0x000ee80000300800 */
[----:B------:R-:W3:Y:S04]  /*4b310*/  LDL.LU R19, [R1+0x1a1c] ;  /* 0x001a1c0001137983 */ /* 0x000ee80000300800 */
[----:B------:R-:W3:Y:S04]  /*4b320*/  LDL.LU R14, [R1+0xea4] ;  /* 0x000ea400010e7983 */ /* 0x000ee80000300800 */
[----:B------:R-:W3:Y:S01]  /*4b330*/  LDL.LU R13, [R1+0x1a20] ;  /* 0x001a2000010d7983 */ /* 0x000ee20000300800 */
[----:B----4-:R-:W-:-:S03]  /*4b340*/  IMAD.MOV.U32 R102, RZ, RZ, R3 ;  /* 0x000000ffff667224 */ /* 0x010fc600078e0003 */
[----:B------:R-:W4:Y:S04]  /*4b350*/  LDL.LU R8, [R1+0xea8] ;  /* 0x000ea80001087983 */ /* 0x000f280000300800 */
[----:B------:R-:W4:Y:S01]  /*4b360*/  LDL.LU R3, [R1+0x1a24] ;  /* 0x001a240001037983 */ /* 0x000f220000300800 */
[----:B------:R-:W-:-:S05]  /*4b370*/  IMAD.MOV.U32 R103, RZ, RZ, R6 ;  /* 0x000000ffff677224 */ /* 0x000fca00078e0006 */
[----:B------:R0:W-:Y:S04]  /*4b380*/  STL.64 [R1+0x2298], R102 ;  /* 0x0022986601007387 */ /* 0x0001e80000100a00 */
        /* <DEDUP_REMOVED lines=8> */
[----:B------:R-:W-:Y:S04]  /*4b410*/  STL [R1+0x22c8], R24 ;  /* 0x0022c81801007387 */ /* 0x000fe80000100800 */
[----:B------:R-:W-:Y:S04]  /*4b420*/  STL [R1+0x22b8], R25 ;  /* 0x0022b81901007387 */ /* 0x000fe80000100800 */
[----:B------:R-:W-:Y:S01]  /*4b430*/  STL.64 [R1+0x22d8], R24 ;  /* 0x0022d81801007387 */ /* 0x000fe20000100a00 */
[----:B--2---:R-:W-:-:S02]  /*4b440*/  IMAD.MOV.U32 R105, RZ, RZ, R10 ;  /* 0x000000ffff697224 */ /* 0x004fc400078e000a */
[----:B------:R-:W-:-:S05]  /*4b450*/  IMAD.MOV.U32 R104, RZ, RZ, R9 ;  /* 0x000000ffff687224 */ /* 0x000fca00078e0009 */
[----:B------:R-:W-:Y:S04]  /*4b460*/  STL.64 [R1+0x22c0], R104 ;  /* 0x0022c06801007387 */ /* 0x000fe80000100a00 */
[----:B------:R-:W2:Y:S04]  /*4b470*/  LDL.LU R18, [R1+0xeb8] ;  /* 0x000eb80001127983 */ /* 0x000ea80000300800 */
[----:B------:R-:W2:Y:S04]  /*4b480*/  LDL.LU R17, [R1+0x1a34] ;  /* 0x001a340001117983 */ /* 0x000ea80000300800 */
[----:B------:R-:W2:Y:S04]  /*4b490*/  LDL.LU R16, [R1+0xebc] ;  /* 0x000ebc0001107983 */ /* 0x000ea80000300800 */
[----:B------:R-:W2:Y:S04]  /*4b4a0*/  LDL.LU R15, [R1+0x1a38] ;  /* 0x001a3800010f7983 */ /* 0x000ea80000300800 */
[----:B------:R-:W2:Y:S04]  /*4b4b0*/  LDL.LU R10, [R1+0xec0] ;  /* 0x000ec000010a7983 */ /* 0x000ea80000300800 */
[----:B------:R-:W2:Y:S01]  /*4b4c0*/  LDL.LU R9, [R1+0x1a3c] ;  /* 0x001a3c0001097983 */ /* 0x000ea20000300800 */
[----:B------:R-:W-:-:S02]  /*4b4d0*/  IMAD.MOV.U32 R27, RZ, RZ, R5 ;  /* 0x000000ffff1b7224 */ /* 0x000fc400078e0005 */
[----:B------:R-:W-:Y:S01]  /*4b4e0*/  IMAD.MOV.U32 R26, RZ, RZ, R4 ;  /* 0x000000ffff1a7224 */ /* 0x000fe200078e0004 */
[----:B------:R-:W2:Y:S04]  /*4b4f0*/  LDL.LU R5, [R1+0xec4] ;  /* 0x000ec40001057983 */ /* 0x000ea80000300800 */
[----:B------:R-:W2:Y:S04]  /*4b500*/  LDL.LU R4, [R1+0x1a40] ;  /* 0x001a400001047983 */ /* 0x000ea80000300800 */
[----:B------:R-:W-:Y:S01]  /*4b510*/  STL [R1+0x2380], R26 ;  /* 0x0023801a01007387 */ /* 0x000fe20000100800 */
[----:B---3--:R-:W-:-:S02]  /*4b520*/  IMAD.MOV.U32 R107, RZ, RZ, R22 ;  /* 0x000000ffff6b7224 */ /* 0x008fc400078e0016 */
[----:B------:R-:W-:Y:S01]  /*4b530*/  IMAD.MOV.U32 R106, RZ, RZ, R21 ;  /* 0x000000ffff6a7224 */ /* 0x000fe200078e0015 */
[----:B------:R-:W-:Y:S01]  /*4b540*/  STL [R1+0x237c], R27 ;  /* 0x00237c1b01007387 */ /* 0x000fe20000100800 */
[----:B------:R-:W-:Y:S02]  /*4b550*/  IMAD.MOV.U32 R29, RZ, RZ, R20 ;  /* 0x000000ffff1d7224 */ /* 0x000fe400078e0014 */
[----:B------:R-:W-:Y:S01]  /*4b560*/  IMAD.MOV.U32 R28, RZ, RZ, R19 ;  /* 0x000000ffff1c7224 */ /* 0x000fe200078e0013 */
[----:B------:R1:W-:Y:S01]  /*4b570*/  STL.64 [R1+0x2388], R106 ;  /* 0x0023886a01007387 */ /* 0x0003e20000100a00 */
[----:B------:R-:W-:Y:S02]  /*4b580*/  IMAD.MOV.U32 R109, RZ, RZ, R14 ;  /* 0x000000ffff6d7224 */ /* 0x000fe400078e000e */
[----:B------:R-:W-:Y:S01]  /*4b590*/  IMAD.MOV.U32 R108, RZ, RZ, R13 ;  /* 0x000000ffff6c7224 */ /* 0x000fe200078e000d */
[----:B------:R-:W-:Y:S01]  /*4b5a0*/  STL.64 [R1+0x22d0], R28 ;  /* 0x0022d01c01007387 */ /* 0x000fe20000100a00 */
[----:B----4-:R-:W-:-:S03]  /*4b5b0*/  IMAD.MOV.U32 R31, RZ, RZ, R8 ;  /* 0x000000ffff1f7224 */ /* 0x010fc600078e0008 */
[----:B------:R-:W-:Y:S01]  /*4b5c0*/  STL.64 [R1+0x22e0], R108 ;  /* 0x0022e06c01007387 */ /* 0x000fe20000100a00 */
[----:B------:R-:W-:-:S03]  /*4b5d0*/  IMAD.MOV.U32 R30, RZ, RZ, R3 ;  /* 0x000000ffff1e7224 */ /* 0x000fc600078e0003 */
[----:B------:R-:W3:Y:S04]  /*4b5e0*/  LDL.LU R8, [R1+0xec8] ;  /* 0x000ec80001087983 */ /* 0x000ee80000300800 */
[----:B------:R-:W4:Y:S01]  /*4b5f0*/  LDL.LU R3, [R1+0x1a44] ;  /* 0x001a440001037983 */ /* 0x000f220000300800 */
[----:B------:R-:W-:Y:S02]  /*4b600*/  IMAD.MOV.U32 R111, RZ, RZ, R12 ;  /* 0x000000ffff6f7224 */ /* 0x000fe400078e000c */
[----:B------:R-:W-:Y:S01]  /*4b610*/  IMAD.MOV.U32 R110, RZ, RZ, R11 ;  /* 0x000000ffff6e7224 */ /* 0x000fe200078e000b */
[----:B------:R-:W-:Y:S01]  /*4b620*/  STL.64 [R1+0x22e8], R30 ;  /* 0x0022e81e01007387 */ /* 0x000fe20000100a00 */
[----:B------:R-:W-:-:S03]  /*4b630*/  IMAD.MOV.U32 R33, RZ, RZ, R2 ;  /* 0x000000ffff217224 */ /* 0x000fc600078e0002 */
[----:B------:R-:W-:Y:S04]  /*4b640*/  STL.64 [R1+0x22f0], R110 ;  /* 0x0022f06e01007387 */ /* 0x000fe80000100a00 */
[----:B------:R-:W4:Y:S01]  /*4b650*/  LDL.LU R2, [R1+0xecc] ;  /* 0x000ecc0001027983 */ /* 0x000f220000300800 */
[----:B------:R-:W-:-:S03]  /*4b660*/  IMAD.MOV.U32 R32, RZ, RZ, R0 ;  /* 0x000000ffff207224 */ /* 0x000fc600078e0000 */
[----:B------:R-:W4:Y:S04]  /*4b670*/  LDL.LU R0, [R1+0x1a48] ;  /* 0x001a480001007983 */ /* 0x000f280000300800 */
[----:B------:R-:W-:Y:S04]  /*4b680*/  STL.64 [R1+0x22f8], R32 ;  /* 0x0022f82001007387 */ /* 0x000fe80000100a00 */
[----:B------:R-:W4:Y:S04]  /*4b690*/  LDL.LU R14, [R1+0xed8] ;  /* 0x000ed800010e7983 */ /* 0x000f280000300800 */
[----:B------:R-:W4:Y:S04]  /*4b6a0*/  LDL.LU R13, [R1+0x1a4c] ;  /* 0x001a4c00010d7983 */ /* 0x000f280000300800 */
[----:B------:R-:W4:Y:S04]  /*4b6b0*/  LDL.LU R12, [R1+0xedc] ;  /* 0x000edc00010c7983 */ /* 0x000f280000300800 */
[----:B------:R-:W4:Y:S01]  /*4b6c0*/  LDL.LU R11, [R1+0x1a50] ;  /* 0x001a5000010b7983 */ /* 0x000f220000300800 */
[----:B------:R-:W-:-:S02]  /*4b6d0*/  IMAD.MOV.U32 R113, RZ, RZ, R7 ;  /* 0x000000ffff717224 */ /* 0x000fc400078e0007 */
[----:B------:R-:W-:Y:S01]  /*4b6e0*/  IMAD.MOV.U32 R112, RZ, RZ, R6 ;  /* 0x000000ffff707224 */ /* 0x000fe200078e0006 */
[----:B------:R-:W4:Y:S04]  /*4b6f0*/  LDL.LU R7, [R1+0xee0] ;  /* 0x000ee00001077983 */ /* 0x000f280000300800 */
[----:B------:R-:W4:Y:S04]  /*4b700*/  LDL.LU R6, [R1+0x1a54] ;  /* 0x001a540001067983 */ /* 0x000f280000300800 */
[----:B------:R-:W-:Y:S01]  /*4b710*/  STL.64 [R1+0x2300], R112 ;  /* 0x0023007001007387 */ /* 0x000fe20000100a00 */
[----:B--2---:R-:W-:-:S02]  /*4b720*/  IMAD.MOV.U32 R35, RZ, RZ, R18 ;  /* 0x000000ffff237224 */ /* 0x004fc400078e0012 */
[----:B------:R-:W-:Y:S02]  /*4b730*/  IMAD.MOV.U32 R34, RZ, RZ, R17 ;  /* 0x000000ffff227224 */ /* 0x000fe400078e0011 */
[----:B------:R-:W-:Y:S02]  /*4b740*/  IMAD.MOV.U32 R115, RZ, RZ, R16 ;  /* 0x000000ffff737224 */ /* 0x000fe400078e0010 */
[----:B------:R-:W-:Y:S01]  /*4b750*/  IMAD.MOV.U32 R114, RZ, RZ, R15 ;  /* 0x000000ffff727224 */ /* 0x000fe200078e000f */
[----:B------:R-:W-:Y:S01]  /*4b760*/  STL.64 [R1+0x2308], R34 ;  /* 0x0023082201007387 */ /* 0x000fe20000100a00 */
        /* <DEDUP_REMOVED lines=10> */
[----:B------:R-:W-:Y:S04]  /*4b810*/  STL [R1+0x2338], R116 ;  /* 0x0023387401007387 */ /* 0x000fe80000100800 */
[----:B------:R-:W-:Y:S04]  /*4b820*/  STL [R1+0x2390], R116 ;  /* 0x0023907401007387 */ /* 0x000fe80000100800 */
[----:B------:R-:W-:Y:S04]  /*4b830*/  STL [R1+0x2328], R117 ;  /* 0x0023287501007387 */ /* 0x000fe80000100800 */
[----:B------:R-:W-:Y:S04]  /*4b840*/  STL [R1+0x23a0], R117 ;  /* 0x0023a07501007387 */ /* 0x000fe80000100800 */
[----:B------:R-:W2:Y:S01]  /*4b850*/  LDL.LU R10, [R1+0xeec] ;  /* 0x000eec00010a7983 */ /* 0x000ea20000300800 */
[----:B---3--:R-:W-:-:S03]  /*4b860*/  IMAD.MOV.U32 R39, RZ, RZ, R8 ;  /* 0x000000ffff277224 */ /* 0x008fc600078e0008 */
[----:B------:R-:W3:Y:S01]  /*4b870*/  LDL.LU R9, [R1+0x1a60] ;  /* 0x001a600001097983 */ /* 0x000ee20000300800 */
[----:B----4-:R-:W-:-:S03]  /*4b880*/  IMAD.MOV.U32 R38, RZ, RZ, R3 ;  /* 0x000000ffff267224 */ /* 0x010fc600078e0003 */
[----:B------:R-:W4:Y:S04]  /*4b890*/  LDL.LU R8, [R1+0xef0] ;  /* 0x000ef00001087983 */ /* 0x000f280000300800 */
[----:B------:R-:W4:Y:S04]  /*4b8a0*/  LDL.LU R3, [R1+0x1a64] ;  /* 0x001a640001037983 */ /* 0x000f280000300800 */
[----:B------:R-:W-:Y:S01]  /*4b8b0*/  STL.64 [R1+0x2330], R38 ;  /* 0x0023302601007387 */ /* 0x000fe20000100a00 */
[----:B------:R-:W-:-:S03]  /*4b8c0*/  IMAD.MOV.U32 R119, RZ, RZ, R2 ;  /* 0x000000ffff777224 */ /* 0x000fc600078e0002 */
[----:B------:R-:W4:Y:S01]  /*4b8d0*/  LDL.LU R2, [R1+0xef4] ;  /* 0x000ef40001027983 */ /* 0x000f220000300800 */
[----:B------:R-:W-:-:S03]  /*4b8e0*/  IMAD.MOV.U32 R118, RZ, RZ, R0 ;  /* 0x000000ffff767224 */ /* 0x000fc600078e0000 */
[----:B------:R-:W4:Y:S01]  /*4b8f0*/  LDL.LU R0, [R1+0x1a68] ;  /* 0x001a680001007983 */ /* 0x000f220000300800 */
[----:B------:R-:W-:Y:S02]  /*4b900*/  IMAD.MOV.U32 R41, RZ, RZ, R14 ;  /* 0x000000ffff297224 */ /* 0x000fe400078e000e */
[----:B------:R-:W-:Y:S01]  /*4b910*/  IMAD.MOV.U32 R40, RZ, RZ, R13 ;  /* 0x000000ffff287224 */ /* 0x000fe200078e000d */
[----:B------:R-:W-:Y:S01]  /*4b920*/  STL.64 [R1+0x2340], R118 ;  /* 0x0023407601007387 */ /* 0x000fe20000100a00 */
[----:B------:R-:W-:Y:S02]  /*4b930*/  IMAD.MOV.U32 R121, RZ, RZ, R12 ;  /* 0x000000ffff797224 */ /* 0x000fe400078e000c */
[----:B------:R-:W-:Y:S01]  /*4b940*/  IMAD.MOV.U32 R120, RZ, RZ, R11 ;  /* 0x000000ffff787224 */ /* 0x000fe200078e000b */
[----:B------:R0:W-:Y:S04]  /*4b950*/  STL.64 [R1+0x2398], R40 ;  /* 0x0023982801007387 */ /* 0x0001e80000100a00 */
[----:B------:R-:W-:Y:S04]  /*4b960*/  STL.64 [R1+0x23a8], R120 ;  /* 0x0023a87801007387 */ /* 0x000fe80000100a00 */
        /* <DEDUP_REMOVED lines=12> */
[----:B------:R-:W-:Y:S04]  /*4ba30*/  STL [R1+0x23b0], R42 ;  /* 0x0023b02a01007387 */ /* 0x000fe80000100800 */
[----:B------:R-:W-:Y:S04]  /*4ba40*/  STL [R1+0x2348], R43 ;  /* 0x0023482b01007387 */ /* 0x000fe80000100800 */
[----:B------:R-:W-:Y:S01]  /*4ba50*/  STL [R1+0x23c0], R43 ;  /* 0x0023c02b01007387 */ /* 0x000fe20000100800 */
[----:B--2---:R-:W-:-:S02]  /*4ba60*/  IMAD.MOV.U32 R123, RZ, RZ, R20 ;  /* 0x000000ffff7b7224 */ /* 0x004fc400078e0014 */
[----:B------:R-:W-:Y:S02]  /*4ba70*/  IMAD.MOV.U32 R122, RZ, RZ, R19 ;  /* 0x000000ffff7a7224 */ /* 0x000fe400078e0013 */
[----:B------:R-:W-:-:S03]  /*4ba80*/  IMAD.MOV.U32 R45, RZ, RZ, R5 ;  /* 0x000000ffff2d7224 */ /* 0x000fc600078e0005 */
[----:B------:R-:W-:Y:S01]  /*4ba90*/  STL.64 [R1+0x2350], R122 ;  /* 0x0023507a01007387 */ /* 0x000fe20000100a00 */
[----:B------:R-:W-:-:S03]  /*4baa0*/  IMAD.MOV.U32 R44, RZ, RZ, R4 ;  /* 0x000000ffff2c7224 */ /* 0x000fc600078e0004 */
[----:B------:R-:W2:Y:S04]  /*4bab0*/  LDL.LU R5, [R1+0xf14] ;  /* 0x000f140001057983 */ /* 0x000ea80000300800 */
[----:B------:R-:W2:Y:S04]  /*4bac0*/  LDL.LU R4, [R1+0x1a80] ;  /* 0x001a800001047983 */ /* 0x000ea80000300800 */
[----:B------:R-:W-:Y:S01]  /*4bad0*/  STL.64 [R1+0x23b8], R44 ;  /* 0x0023b82c01007387 */ /* 0x000fe20000100a00 */
[----:B------:R-:W-:Y:S02]  /*4bae0*/  IMAD.MOV.U32 R125, RZ, RZ, R10 ;  /* 0x000000ffff7d7224 */ /* 0x000fe400078e000a */
[----:B---3--:R-:W-:-:S02]  /*4baf0*/  IMAD.MOV.U32 R124, RZ, RZ, R9 ;  /* 0x000000ffff7c7224 */ /* 0x008fc400078e0009 */
[----:B----4-:R-:W-:Y:S02]  /*4bb00*/  IMAD.MOV.U32 R47, RZ, RZ, R8 ;  /* 0x000000ffff2f7224 */ /* 0x010fe400078e0008 */
[----:B------:R-:W-:Y:S01]  /*4bb10*/  IMAD.MOV.U32 R46, RZ, RZ, R3 ;  /* 0x000000ffff2e7224 */ /* 0x000fe200078e0003 */
[----:B------:R-:W-:Y:S04]  /*4bb20*/  STL.64 [R1+0x23c8], R124 ;  /* 0x0023c87c01007387 */ /* 0x000fe80000100a00 */
[----:B------:R-:W-:Y:S04]  /*4bb30*/  STL [R1+0x23e0], R46 ;  /* 0x0023e02e01007387 */ /* 0x000fe80000100800 */
[----:B------:R-:W-:Y:S04]  /*4bb40*/  STL [R1+0x23d0], R47 ;  /* 0x0023d02f01007387 */ /* 0x000fe80000100800 */
[----:B------:R-:W3:Y:S04]  /*4bb50*/  LDL.LU R10, [R1+0xf18] ;  /* 0x000f1800010a7983 */ /* 0x000ee80000300800 */
[----:B------:R-:W4:Y:S04]  /*4bb60*/  LDL.LU R9, [R1+0x1a84] ;  /* 0x001a840001097983 */ /* 0x000f280000300800 */
[----:B------:R-:W4:Y:S04]  /*4bb70*/  LDL.LU R8, [R1+0xf1c] ;  /* 0x000f1c0001087983 */ /* 0x000f280000300800 */
[----:B------:R-:W4:Y:S01]  /*4bb80*/  LDL.LU R3, [R1+0x1a88] ;  /* 0x001a880001037983 */ /* 0x000f220000300800 */
[----:B------:R-:W-:-:S03]  /*4bb90*/  IMAD.MOV.U32 R127, RZ, RZ, R2 ;  /* 0x000000ffff7f7224 */ /* 0x000fc600078e0002 */
[----:B------:R-:W4:Y:S01]  /*4bba0*/  LDL.LU R2, [R1+0xf20] ;  /* 0x000f200001027983 */ /* 0x000f220000300800 */
[----:B------:R-:W-:-:S03]  /*4bbb0*/  IMAD.MOV.U32 R126, RZ, RZ, R0 ;  /* 0x000000ffff7e7224 */ /* 0x000fc600078e0000 */
[----:B------:R-:W4:Y:S04]  /*4bbc0*/  LDL.LU R0, [R1+0x1a8c] ;  /* 0x001a8c0001007983 */ /* 0x000f280000300800 */
[----:B------:R-:W-:Y:S01]  /*4bbd0*/  STL.64 [R1+0x23d8], R126 ;  /* 0x0023d87e01007387 */ /* 0x000fe20000100a00 */
[----:B------:R-:W-:Y:S02]  /*4bbe0*/  IMAD.MOV.U32 R49, RZ, RZ, R18 ;  /* 0x000000ffff317224 */ /* 0x000fe400078e0012 */
[----:B------:R-:W-:Y:S02]  /*4bbf0*/  IMAD.MOV.U32 R48, RZ, RZ, R17 ;  /* 0x000000ffff307224 */ /* 0x000fe400078e0011 */
[----:B------:R-:W-:Y:S02]  /*4bc00*/  IMAD.MOV.U32 R129, RZ, RZ, R16 ;  /* 0x000000ffff817224 */ /* 0x000fe400078e0010 */
[----:B------:R-:W-:Y:S01]  /*4bc10*/  IMAD.MOV.U32 R128, RZ, RZ, R15 ;  /* 0x000000ffff807224 */ /* 0x000fe200078e000f */
[----:B------:R-:W-:Y:S01]  /*4bc20*/  STL.64 [R1+0x23e8], R48 ;  /* 0x0023e83001007387 */ /* 0x000fe20000100a00 */
[----:B------:R-:W-:-:S03]  /*4bc30*/  IMAD.MOV.U32 R51, RZ, RZ, R14 ;  /* 0x000000ffff337224 */ /* 0x000fc600078e000e */
[----:B------:R-:W-:Y:S01]  /*4bc40*/  STL [R1+0x2400], R128 ;  /* 0x0024008001007387 */ /* 0x000fe20000100800 */
[----:B------:R-:W-:-:S03]  /*4bc50*/  IMAD.MOV.U32 R50, RZ, RZ, R13 ;  /* 0x000000ffff327224 */ /* 0x000fc600078e000d */
[----:B------:R-:W-:Y:S01]  /*4bc60*/  STL [R1+0x23f0], R129 ;  /* 0x0023f08101007387 */ /* 0x000fe20000100800 */
[----:B------:R-:W-:Y:S02]  /*4bc70*/  IMAD.MOV.U32 R131, RZ, RZ, R12 ;  /* 0x000000ffff837224 */ /* 0x000fe400078e000c */
[----:B------:R-:W-:Y:S01]  /*4bc80*/  IMAD.MOV.U32 R130, RZ, RZ, R11 ;  /* 0x000000ffff827224 */ /* 0x000fe200078e000b */
[----:B------:R-:W-:Y:S04]  /*4bc90*/  STL.64 [R1+0x23f8], R50 ;  /* 0x0023f83201007387 */ /* 0x000fe80000100a00 */
[----:B------:R-:W-:Y:S01]  /*4bca0*/  STL.64 [R1+0x2408], R130 ;  /* 0x0024088201007387 */ /* 0x000fe20000100a00 */
[----:B------:R-:W-:Y:S02]  /*4bcb0*/  IMAD.MOV.U32 R53, RZ, RZ, R7 ;  /* 0x000000ffff357224 */ /* 0x000fe400078e0007 */
[----:B------:R-:W-:Y:S01]  /*4bcc0*/  IMAD.MOV.U32 R52, RZ, RZ, R6 ;  /* 0x000000ffff347224 */ /* 0x000fe200078e0006 */
[----:B------:R-:W4:Y:S04]  /*4bcd0*/  LDL.LU R22, [R1+0xf24] ;  /* 0x000f240001167983 */ /* 0x000f280000300800 */
[----:B------:R-:W4:Y:S04]  /*4bce0*/  LDL.LU R21, [R1+0x1a90] ;  /* 0x001a900001157983 */ /* 0x000f280000300800 */
[----:B------:R-:W4:Y:S04]  /*4bcf0*/  LDL.LU R20, [R1+0xf28] ;  /* 0x000f280001147983 */ /* 0x000f280000300800 */
[----:B------:R-:W4:Y:S04]  /*4bd00*/  LDL.LU R19, [R1+0x1a94] ;  /* 0x001a940001137983 */ /* 0x000f280000300800 */
[----:B------:R-:W4:Y:S04]  /*4bd10*/  LDL.LU R16, [R1+0xf2c] ;  /* 0x000f2c0001107983 */ /* 0x000f280000300800 */
[----:B------:R-:W4:Y:S04]  /*4bd20*/  LDL.LU R15, [R1+0x1a98] ;  /* 0x001a9800010f7983 */ /* 0x000f280000300800 */
[----:B------:R-:W-:Y:S04]  /*4bd30*/  STL.64 [R1+0x2410], R52 ;  /* 0x0024103401007387 */ /* 0x000fe80000100a00 */
[----:B------:R-:W4:Y:S04]  /*4bd40*/  LDL.LU R14, [R1+0xf30] ;  /* 0x000f3000010e7983 */ /* 0x000f280000300800 */
[----:B------:R-:W4:Y:S04]  /*4bd50*/  LDL.LU R12, [R1+0x1a9c] ;  /* 0x001a9c00010c7983 */ /* 0x000f280000300800 */
[----:B------:R-:W4:Y:S04]  /*4bd60*/  LDL.LU R7, [R1+0xf34] ;  /* 0x000f340001077983 */ /* 0x000f280000300800 */
[----:B------:R-:W4:Y:S01]  /*4bd70*/  LDL.LU R6, [R1+0x1aa0] ;  /* 0x001aa00001067983 */ /* 0x000f220000300800 */
[----:B--2---:R-:W-:-:S03]  /*4bd80*/  IMAD.MOV.U32 R133, RZ, RZ, R5 ;  /* 0x000000ffff857224 */ /* 0x004fc600078e0005 */
[----:B------:R-:W2:Y:S01]  /*4bd90*/  LDL.LU R5, [R1+0xf38] ;  /* 0x000f380001057983 */ /* 0x000ea20000300800 */
[----:B------:R-:W-:-:S03]  /*4bda0*/  IMAD.MOV.U32 R132, RZ, RZ, R4 ;  /* 0x000000ffff847224 */ /* 0x000fc600078e0004 */
[----:B------:R-:W2:Y:S04]  /*4bdb0*/  LDL.LU R4, [R1+0x1aa4] ;  /* 0x001aa40001047983 */ /* 0x000ea80000300800 */
[----:B------:R-:W-:Y:S04]  /*4bdc0*/  STL [R1+0x2428], R132 ;  /* 0x0024288401007387 */ /* 0x000fe80000100800 */
[----:B------:R-:W-:Y:S01]  /*4bdd0*/  STL [R1+0x2418], R133 ;  /* 0x0024188501007387 */ /* 0x000fe20000100800 */
[----:B---3--:R-:W-:Y:S02]  /*4bde0*/  IMAD.MOV.U32 R55, RZ, RZ, R10 ;  /* 0x000000ffff377224 */ /* 0x008fe400078e000a */
[----:B----4-:R-:W-:-:S02]  /*4bdf0*/  IMAD.MOV.U32 R54, RZ, RZ, R9 ;  /* 0x000000ffff367224 */ /* 0x010fc400078e0009 */
[----:B------:R-:W-:Y:S02]  /*4be00*/  IMAD.MOV.U32 R135, RZ, RZ, R8 ;  /* 0x000000ffff877224 */ /* 0x000fe400078e0008 */
[----:B------:R-:W-:Y:S01]  /*4be10*/  IMAD.MOV.U32 R134, RZ, RZ, R3 ;  /* 0x000000ffff867224 */ /* 0x000fe200078e0003 */
[----:B------:R-:W-:Y:S04]  /*4be20*/  STL.64 [R1+0x2420], R54 ;  /* 0x0024203601007387 */ /* 0x000fe80000100a00 */
[----:B------:R-:W-:Y:S04]  /*4be30*/  STL.64 [R1+0x2430], R134 ;  /* 0x0024308601007387 */ /* 0x000fe80000100a00 */
[----:B------:R-:W3:Y:S04]  /*4be40*/  LDL.LU R18, [R1+0xf3c] ;  /* 0x000f3c0001127983 */ /* 0x000ee80000300800 */
[----:B------:R-:W4:Y:S04]  /*4be50*/  LDL.LU R17, [R1+0x1aa8] ;  /* 0x001aa80001117983 */ /* 0x000f280000300800 */
[----:B------:R-:W4:Y:S04]  /*4be60*/  LDL.LU R13, [R1+0xf48] ;  /* 0x000f4800010d7983 */ /* 0x000f280000300800 */
[----:B------:R-:W4:Y:S04]  /*4be70*/  LDL.LU R11, [R1+0x1aac] ;  /* 0x001aac00010b7983 */ /* 0x000f280000300800 */
[----:B------:R-:W4:Y:S04]  /*4be80*/  LDL.LU R10, [R1+0xf4c] ;  /* 0x000f4c00010a7983 */ /* 0x000f280000300800 */
[----:B------:R-:W4:Y:S04]  /*4be90*/  LDL.LU R9, [R1+0x1ab0] ;  /* 0x001ab00001097983 */ /* 0x000f280000300800 */
[----:B------:R-:W4:Y:S04]  /*4bea0*/  LDL.LU R8, [R1+0xf50] ;  /* 0x000f500001087983 */ /* 0x000f280000300800 */
[----:B------:R-:W4:Y:S01]  /*4beb0*/  LDL.LU R3, [R1+0x1ab4] ;  /* 0x001ab40001037983 */ /* 0x000f220000300800 */
[----:B------:R-:W-:-:S03]  /*4bec0*/  IMAD.MOV.U32 R57, RZ, RZ, R2 ;  /* 0x000000ffff397224 */ /* 0x000fc600078e0002 */
[----:B------:R-:W4:Y:S01]  /*4bed0*/  LDL.LU R2, [R1+0xf54] ;  /* 0x000f540001027983 */ /* 0x000f220000300800 */
[----:B------:R-:W-:-:S03]  /*4bee0*/  IMAD.MOV.U32 R56, RZ, RZ, R0 ;  /* 0x000000ffff387224 */ /* 0x000fc600078e0000 */
[----:B------:R-:W4:Y:S04]  /*4bef0*/  LDL.LU R0, [R1+0x1ab8] ;  /* 0x001ab80001007983 */ /* 0x000f280000300800 */
[----:B------:R-:W-:Y:S04]  /*4bf00*/  STL [R1+0x2448], R56 ;  /* 0x0024483801007387 */ /* 0x000fe80000100800 */
[----:B------:R-:W-:Y:S01]  /*4bf10*/  STL [R1+0x2438], R57 ;  /* 0x0024383901007387 */ /* 0x000fe20000100800 */
[----:B------:R-:W-:Y:S02]  /*4bf20*/  IMAD.MOV.U32 R137, RZ, RZ, R22 ;  /* 0x000000ffff897224 */ /* 0x000fe400078e0016 */
[----:B------:R-:W-:-:S02]  /*4bf30*/  IMAD.MOV.U32 R136, RZ, RZ, R21 ;  /* 0x000000ffff887224 */ /* 0x000fc400078e0015 */
[----:B------:R-:W-:Y:S02]  /*4bf40*/  IMAD.MOV.U32 R59, RZ, RZ, R20 ;  /* 0x000000ffff3b7224 */ /* 0x000fe400078e0014 */
[----:B------:R-:W-:Y:S01]  /*4bf50*/  IMAD.MOV.U32 R58, RZ, RZ, R19 ;  /* 0x000000ffff3a7224 */ /* 0x000fe200078e0013 */
[----:B------:R-:W-:Y:S01]  /*4bf60*/  STL.64 [R1+0x2440], R136 ;  /* 0x0024408801007387 */ /* 0x000fe20000100a00 */
[----:B------:R-:W-:Y:S02]  /*4bf70*/  IMAD.MOV.U32 R139, RZ, RZ, R16 ;  /* 0x000000ffff8b7224 */ /* 0x000fe400078e0010 */
[----:B------:R-:W-:Y:S01]  /*4bf80*/  IMAD.MOV.U32 R138, RZ, RZ, R15 ;  /* 0x000000ffff8a7224 */ /* 0x000fe200078e000f */
[----:B------:R-:W-:Y:S04]  /*4bf90*/  STL.64 [R1+0x2450], R58 ;  /* 0x0024503a01007387 */ /* 0x000fe80000100a00 */
[----:B------:R-:W-:Y:S01]  /*4bfa0*/  STL [R1+0x2468], R138 ;  /* 0x0024688a01007387 */ /* 0x000fe20000100800 */
[----:B------:R-:W-:-:S02]  /*4bfb0*/  IMAD.MOV.U32 R61, RZ, RZ, R14 ;  /* 0x000000ffff3d7224 */ /* 0x000fc400078e000e */
[----:B------:R-:W-:Y:S01]  /*4bfc0*/  IMAD.MOV.U32 R60, RZ, RZ, R12 ;  /* 0x000000ffff3c7224 */ /* 0x000fe200078e000c */
[----:B------:R-:W-:Y:S01]  /*4bfd0*/  STL [R1+0x2458], R139 ;  /* 0x0024588b01007387 */ /* 0x000fe20000100800 */
[----:B------:R-:W-:Y:S02]  /*4bfe0*/  IMAD.MOV.U32 R141, RZ, RZ, R7 ;  /* 0x000000ffff8d7224 */ /* 0x000fe400078e0007 */
[----:B------:R-:W-:Y:S01]  /*4bff0*/  IMAD.MOV.U32 R140, RZ, RZ, R6 ;  /* 0x000000ffff8c7224 */ /* 0x000fe200078e0006 */
[----:B------:R-:W-:Y:S04]  /*4c000*/  STL.64 [R1+0x2460], R60 ;  /* 0x0024603c01007387 */ /* 0x000fe80000100a00 */
[----:B------:R-:W-:Y:S04]  /*4c010*/  STL.64 [R1+0x2470], R140 ;  /* 0x0024708c01007387 */ /* 0x000fe80000100a00 */
[----:B------:R-:W4:Y:S04]  /*4c020*/  LDL.LU R16, [R1+0xf58] ;  /* 0x000f580001107983 */ /* 0x000f280000300800 */
[----:B------:R-:W4:Y:S04]  /*4c030*/  LDL.LU R15, [R1+0x1abc] ;  /* 0x001abc00010f7983 */ /* 0x000f280000300800 */
        /* <DEDUP_REMOVED lines=14> */
[----:B------:R-:W-:Y:S01]  /*4c120*/  STL.64 [R1+0x2480], R142 ;  /* 0x0024808e01007387 */ /* 0x000fe20000100a00 */
[----:B------:R-:W-:Y:S02]  /*4c130*/  IMAD.MOV.U32 R145, RZ, RZ, R10 ;  /* 0x000000ffff917224 */ /* 0x000fe400078e000a */
[----:B------:R-:W-:Y:S01]  /*4c140*/  IMAD.MOV.U32 R144, RZ, RZ, R9 ;  /* 0x000000ffff907224 */ /* 0x000fe200078e0009 */
[----:B------:R-:W-:Y:S01]  /*4c150*/  STL.64 [R1+0x2488], R64 ;  /* 0x0024884001007387 */ /* 0x000fe20000100a00 */
        /* <DEDUP_REMOVED lines=34> */
[----:B------:R-:W4:Y:S04]  /*4c380*/  LDL.LU R12, [R1+0x1aec] ;  /* 0x001aec00010c7983 */ /* 0x000f280000300800 */
[----:B------:R-:W0:Y:S04]  /*4c390*/  LDL.LU R7, [R1+0x189c] ;  /* 0x00189c0001077983 */ /* 0x000e280000300800 */
[----:B------:R-:W4:Y:S01]  /*4c3a0*/  LDL.LU R6, [R1+0x1af0] ;  /* 0x001af00001067983 */ /* 0x000f220000300800 */
[----:B--2---:R-:W-:-:S03]  /*4c3b0*/  IMAD.MOV.U32 R151, RZ, RZ, R5 ;  /* 0x000000ffff977224 */ /* 0x004fc600078e0005 */
[----:B------:R-:W1:Y:S01]  /*4c3c0*/  LDL.LU R5, [R1+0x18a0] ;  /* 0x0018a00001057983 */ /* 0x000e620000300800 */
[----:B------:R-:W-:-:S03]  /*4c3d0*/  IMAD.MOV.U32 R150, RZ, RZ, R4 ;  /* 0x000000ffff967224 */ /* 0x000fc600078e0004 */
[----:B------:R-:W2:Y:S04]  /*4c3e0*/  LDL.LU R4, [R1+0x1af4] ;  /* 0x001af40001047983 */ /* 0x000ea80000300800 */
[----:B------:R-:W-:Y:S01]  /*4c3f0*/  STL.64 [R1+0x24d0], R150 ;  /* 0x0024d09601007387 */ /* 0x000fe20000100a00 */
[----:B---3--:R-:W-:Y:S02]  /*4c400*/  IMAD.MOV.U32 R73, RZ, RZ, R22 ;  /* 0x000000ffff497224 */ /* 0x008fe400078e0016 */
[----:B----4-:R-:W-:-:S03]  /*4c410*/  IMAD.MOV.U32 R72, RZ, RZ, R21 ;  /* 0x000000ffff487224 */ /* 0x010fc600078e0015 */
[----:B------:R-:W-:Y:S01]  /*4c420*/  STL [R1+0x24d8], R73 ;  /* 0x0024d84901007387 */ /* 0x000fe20000100800 */
[----:B------:R-:W-:Y:S02]  /*4c430*/  IMAD.MOV.U32 R153, RZ, RZ, R18 ;  /* 0x000000ffff997224 */ /* 0x000fe400078e0012 */
[----:B------:R-:W-:Y:S01]  /*4c440*/  IMAD.MOV.U32 R152, RZ, RZ, R17 ;  /* 0x000000ffff987224 */ /* 0x000fe200078e0011 */
[----:B------:R-:W-:Y:S01]  /*4c450*/  STL [R1+0x24e8], R72 ;  /* 0x0024e84801007387 */ /* 0x000fe20000100800 */
        /* <DEDUP_REMOVED lines=10> */
[----:B------:R-:W-:Y:S04]  /*4c500*/  STL.64 [R1+0x2500], R76 ;  /* 0x0025004c01007387 */ /* 0x000fe80000100a00 */
[----:B------:R-:W3:Y:S04]  /*4c510*/  LDL.LU R18, [R1+0x18a4] ;  /* 0x0018a40001127983 */ /* 0x000ee80000300800 */
[----:B------:R-:W4:Y:S01]  /*4c520*/  LDL.LU R17, [R1+0x1af8] ;  /* 0x001af80001117983 */ /* 0x000f220000300800 */
[----:B------:R-:W-:-:S03]  /*4c530*/  IMAD.MOV.U32 R157, RZ, RZ, R2 ;  /* 0x000000ffff9d7224 */ /* 0x000fc600078e0002 */
        /* <DEDUP_REMOVED lines=8> */
[----:B------:R-:W4:Y:S04]  /*4c5c0*/  LDL.LU R0, [R1+0x1b08] ;  /* 0x001b080001007983 */ /* 0x000f280000300800 */
[----:B------:R-:W-:Y:S01]  /*4c5d0*/  STL [R1+0x2518], R156 ;  /* 0x0025189c01007387 */ /* 0x000fe20000100800 */
[----:B------:R-:W-:Y:S02]  /*4c5e0*/  IMAD.MOV.U32 R79, RZ, RZ, R20 ;  /* 0x000000ffff4f7224 */ /* 0x000fe400078e0014 */
[----:B------:R-:W-:Y:S01]  /*4c5f0*/  IMAD.MOV.U32 R78, RZ, RZ, R19 ;  /* 0x000000ffff4e7224 */ /* 0x000fe200078e0013 */
[----:B------:R-:W-:Y:S01]  /*4c600*/  STL [R1+0x2508], R157 ;  /* 0x0025089d01007387 */ /* 0x000fe20000100800 */
[----:B------:R-:W-:-:S03]  /*4c610*/  IMAD.MOV.U32 R163, RZ, RZ, R16 ;  /* 0x000000ffffa37224 */ /* 0x000fc600078e0010 */
[----:B------:R-:W-:Y:S01]  /*4c620*/  STL.64 [R1+0x2510], R78 ;  /* 0x0025104e01007387 */ /* 0x000fe20000100a00 */
[----:B------:R-:W-:-:S03]  /*4c630*/  IMAD.MOV.U32 R162, RZ, RZ, R15 ;  /* 0x000000ffffa27224 */ /* 0x000fc600078e000f */
[----:B------:R-:W4:Y:S04]  /*4c640*/  LDL.LU R16, [R1+0x18b8] ;  /* 0x0018b80001107983 */ /* 0x000f280000300800 */
[----:B------:R-:W4:Y:S01]  /*4c650*/  LDL.LU R15, [R1+0x1b0c] ;  /* 0x001b0c00010f7983 */ /* 0x000f220000300800 */
[----:B------:R-:W-:Y:S02]  /*4c660*/  IMAD.MOV.U32 R91, RZ, RZ, R14 ;  /* 0x000000ffff5b7224 */ /* 0x000fe400078e000e */
[----:B------:R-:W-:Y:S02]  /*4c670*/  IMAD.MOV.U32 R90, RZ, RZ, R12 ;  /* 0x000000ffff5a7224 */ /* 0x000fe400078e000c */
[----:B0-----:R-:W-:Y:S02]  /*4c680*/  IMAD.MOV.U32 R103, RZ, RZ, R7 ;  /* 0x000000ffff677224 */ /* 0x001fe400078e0007 */
[----:B------:R-:W-:-:S02]  /*4c690*/  IMAD.MOV.U32 R102, RZ, RZ, R6 ;  /* 0x000000ffff667224 */ /* 0x000fc400078e0006 */
[----:B-1----:R-:W-:Y:S02]  /*4c6a0*/  IMAD.MOV.U32 R107, RZ, RZ, R5 ;  /* 0x000000ffff6b7224 */ /* 0x002fe400078e0005 */
[----:B------:R-:W4:Y:S01]  /*4c6b0*/  LDL.LU R5, [R1+0x18bc] ;  /* 0x0018bc0001057983 */ /* 0x000f220000300800 */
[----:B--2---:R-:W-:-:S03]  /*4c6c0*/  IMAD.MOV.U32 R106, RZ, RZ, R4 ;  /* 0x000000ffff6a7224 */ /* 0x004fc600078e0004 */
[----:B------:R-:W2:Y:S04]  /*4c6d0*/  LDL.LU R4, [R1+0x1b10] ;  /* 0x001b100001047983 */ /* 0x000ea80000300800 */
[----:B------:R-:W2:Y:S04]  /*4c6e0*/  LDL.LU R14, [R1+0x18c0] ;  /* 0x0018c000010e7983 */ /* 0x000ea80000300800 */
[----:B------:R-:W2:Y:S04]  /*4c6f0*/  LDL.LU R12, [R1+0x1b14] ;  /* 0x001b1400010c7983 */ /* 0x000ea80000300800 */
[----:B------:R-:W2:Y:S04]  /*4c700*/  LDL.LU R7, [R1+0x18c4] ;  /* 0x0018c40001077983 */ /* 0x000ea80000300800 */
[----:B------:R-:W2:Y:S04]  /*4c710*/  LDL.LU R6, [R1+0x1b18] ;  /* 0x001b180001067983 */ /* 0x000ea80000300800 */
[----:B------:R-:W-:Y:S04]  /*4c720*/  STL.64 [R1], R162 ;  /* 0x000000a201007387 */ /* 0x000fe80000100a00 */
[----:B------:R-:W-:Y:S04]  /*4c730*/  STL.64 [R1+0x2520], R162 ;  /* 0x002520a201007387 */ /* 0x000fe80000100a00 */
[----:B------:R-:W-:Y:S04]  /*4c740*/  STL.64 [R1+0x8], R90 ;  /* 0x0000085a01007387 */ /* 0x000fe80000100a00 */
[----:B------:R-:W-:Y:S04]  /*4c750*/  STL [R1+0x2538], R90 ;  /* 0x0025385a01007387 */ /* 0x000fe80000100800 */
[----:B------:R-:W-:Y:S04]  /*4c760*/  STL [R1+0x2528], R91 ;  /* 0x0025285b01007387 */ /* 0x000fe80000100800 */
[----:B------:R-:W-:Y:S04]  /*4c770*/  STL.64 [R1+0x10], R102 ;  /* 0x0000106601007387 */ /* 0x000fe80000100a00 */
[----:B------:R-:W-:Y:S04]  /*4c780*/  STL.64 [R1+0x2530], R102 ;  /* 0x0025306601007387 */ /* 0x000fe80000100a00 */
[----:B------:R-:W-:Y:S04]  /*4c790*/  STL.64 [R1+0x18], R106 ;  /* 0x0000186a01007387 */ /* 0x000fe80000100a00 */
[----:B------:R-:W-:Y:S01]  /*4c7a0*/  STL.64 [R1+0x2540], R106 ;  /* 0x0025406a01007387 */ /* 0x000fe20000100a00 */
[----:B---3--:R-:W-:-:S02]  /*4c7b0*/  IMAD.MOV.U32 R41, RZ, RZ, R18 ;  /* 0x000000ffff297224 */ /* 0x008fc400078e0012 */
[----:B----4-:R-:W-:-:S05]  /*4c7c0*/  IMAD.MOV.U32 R40, RZ, RZ, R17 ;  /* 0x000000ffff287224 */ /* 0x010fca00078e0011 */
[----:B------:R-:W-:Y:S04]  /*4c7d0*/  STL.64 [R1+0x20], R40 ;  /* 0x0000202801007387 */ /* 0x000fe80000100a00 */
[----:B------:R-:W-:Y:S01]  /*4c7e0*/  STL.64 [R1+0x2548], R40 ;  /* 0x0025482801007387 */ /* 0x000fe20000100a00 */
[----:B------:R-:W-:-:S03]  /*4c7f0*/  IMAD.MOV.U32 R164, RZ, RZ, R11 ;  /* 0x000000ffffa47224 */ /* 0x000fc600078e000b */
[----:B------:R-:W3:Y:S04]  /*4c800*/  LDL.LU R19, [R1+0x18c8] ;  /* 0x0018c80001137983 */ /* 0x000ee80000300800 */
[----:B------:R-:W4:Y:S01]  /*4c810*/  LDL.LU R18, [R1+0x1b1c] ;  /* 0x001b1c0001127983 */ /* 0x000f220000300800 */
[----:B------:R-:W-:Y:S02]  /*4c820*/  IMAD.MOV.U32 R165, RZ, RZ, R13 ;  /* 0x000000ffffa57224 */ /* 0x000fe400078e000d */
[----:B------:R-:W-:Y:S02]  /*4c830*/  IMAD.MOV.U32 R81, RZ, RZ, R10 ;  /* 0x000000ffff517224 */ /* 0x000fe400078e000a */
[----:B------:R-:W-:Y:S02]  /*4c840*/  IMAD.MOV.U32 R80, RZ, RZ, R9 ;  /* 0x000000ffff507224 */ /* 0x000fe400078e0009 */
[----:B------:R-:W4:Y:S01]  /*4c850*/  LDL.LU R9, [R1+0x18cc] ;  /* 0x0018cc0001097983 */ /* 0x000f220000300800 */
[----:B------:R-:W-:-:S03]  /*4c860*/  IMAD.MOV.U32 R159, RZ, RZ, R8 ;  /* 0x000000ffff9f7224 */ /* 0x000fc600078e0008 */
[----:B------:R-:W4:Y:S04]  /*4c870*/  LDL.LU R8, [R1+0x1b20] ;  /* 0x001b200001087983 */ /* 0x000f280000300800 */
[----:B------:R-:W4:Y:S04]  /*4c880*/  LDL.LU R11, [R1+0x18d0] ;  /* 0x0018d000010b7983 */ /* 0x000f280000300800 */
[----:B------:R-:W4:Y:S01]  /*4c890*/  LDL.LU R10, [R1+0x1b24] ;  /* 0x001b2400010a7983 */ /* 0x000f220000300800 */
[----:B------:R-:W-:-:S03]  /*4c8a0*/  IMAD.MOV.U32 R158, RZ, RZ, R0 ;  /* 0x000000ffff9e7224 */ /* 0x000fc600078e0000 */
[----:B------:R-:W4:Y:S04]  /*4c8b0*/  LDL.LU R13, [R1+0x18d4] ;  /* 0x0018d400010d7983 */ /* 0x000f280000300800 */
[----:B------:R-:W4:Y:S04]  /*4c8c0*/  LDL.LU R0, [R1+0x1b28] ;  /* 0x001b280001007983 */ /* 0x000f280000300800 */
[----:B------:R-:W-:Y:S04]  /*4c8d0*/  STL.64 [R1+0x28], R164 ;  /* 0x000028a401007387 */ /* 0x000fe80000100a00 */
[----:B------:R-:W-:Y:S04]  /*4c8e0*/  STL [R1+0x2560], R164 ;  /* 0x002560a401007387 */ /* 0x000fe80000100800 */
[----:B------:R-:W-:Y:S04]  /*4c8f0*/  STL [R1+0x2550], R165 ;  /* 0x002550a501007387 */ /* 0x000fe80000100800 */
[----:B------:R-:W-:Y:S04]  /*4c900*/  STL.64 [R1+0x30], R2 ;  /* 0x0000300201007387 */ /* 0x000fe80000100a00 */
[----:B------:R0:W-:Y:S04]  /*4c910*/  STL.64 [R1+0x2558], R2 ;  /* 0x0025580201007387 */ /* 0x0001e80000100a00 */
[----:B------:R-:W-:Y:S04]  /*4c920*/  STL.64 [R1+0x38], R80 ;  /* 0x0000385001007387 */ /* 0x000fe80000100a00 */
[----:B------:R-:W-:Y:S04]  /*4c930*/  STL.64 [R1+0x2568], R80 ;  /* 0x0025685001007387 */ /* 0x000fe80000100a00 */
[----:B------:R-:W-:Y:S04]  /*4c940*/  STL.64 [R1+0x40], R158 ;  /* 0x0000409e01007387 */ /* 0x000fe80000100a00 */
[----:B------:R-:W-:Y:S04]  /*4c950*/  STL [R1+0x2580], R158 ;  /* 0x0025809e01007387 */ /* 0x000fe80000100800 */
[----:B------:R-:W-:Y:S04]  /*4c960*/  STL [R1+0x2570], R159 ;  /* 0x0025709f01007387 */ /* 0x000fe80000100800 */
        /* <DEDUP_REMOVED lines=8> */
[----:B------:R-:W4:Y:S01]  /*4c9f0*/  LDL.LU R15, [R1+0x18e4] ;  /* 0x0018e400010f7983 */ /* 0x000f220000300800 */
[----:B--2---:R-:W-:-:S03]  /*4ca00*/  IMAD.MOV.U32 R85, RZ, RZ, R14 ;  /* 0x000000ffff557224 */ /* 0x004fc600078e000e */
[----:B------:R-:W2:Y:S01]  /*4ca10*/  LDL.LU R14, [R1+0x1b38] ;  /* 0x001b3800010e7983 */ /* 0x000ea20000300800 */
[----:B------:R-:W-:-:S03]  /*4ca20*/  IMAD.MOV.U32 R84, RZ, RZ, R12 ;  /* 0x000000ffff547224 */ /* 0x000fc600078e000c */
[----:B------:R-:W2:Y:S04]  /*4ca30*/  LDL.LU R17, [R1+0x18e8] ;  /* 0x0018e80001117983 */ /* 0x000ea80000300800 */
[----:B------:R-:W2:Y:S04]  /*4ca40*/  LDL.LU R16, [R1+0x1b3c] ;  /* 0x001b3c0001107983 */ /* 0x000ea80000300800 */
[----:B------:R-:W2:Y:S04]  /*4ca50*/  LDL.LU R12, [R1+0x18ec] ;  /* 0x0018ec00010c7983 */ /* 0x000ea80000300800 */
[----:B0-----:R-:W2:Y:S04]  /*4ca60*/  LDL.LU R3, [R1+0x1b40] ;  /* 0x001b400001037983 */ /* 0x001ea80000300800 */
[----:B------:R-:W-:Y:S04]  /*4ca70*/  STL.64 [R1+0x48], R82 ;  /* 0x0000485201007387 */ /* 0x000fe80000100a00 */
[----:B------:R-:W-:Y:S04]  /*4ca80*/  STL.64 [R1+0x2578], R82 ;  /* 0x0025785201007387 */ /* 0x000fe80000100a00 */
[----:B------:R-:W-:Y:S04]  /*4ca90*/  STL.64 [R1+0x50], R4 ;  /* 0x0000500401007387 */ /* 0x000fe80000100a00 */
[----:B------:R-:W-:Y:S04]  /*4caa0*/  STL.64 [R1+0x2588], R4 ;  /* 0x0025880401007387 */ /* 0x000fe80000100a00 */
[----:B------:R-:W-:Y:S04]  /*4cab0*/  STL.64 [R1+0x58], R84 ;  /* 0x0000585401007387 */ /* 0x000fe80000100a00 */
[----:B------:R-:W-:Y:S04]  /*4cac0*/  STL [R1+0x25a0], R84 ;  /* 0x0025a05401007387 */ /* 0x000fe80000100800 */
[----:B------:R-:W-:Y:S04]  /*4cad0*/  STL [R1+0x2590], R85 ;  /* 0x0025905501007387 */ /* 0x000fe80000100800 */
[----:B------:R-:W-:Y:S04]  /*4cae0*/  STL.64 [R1+0x60], R6 ;  /* 0x0000600601007387 */ /* 0x000fe80000100a00 */
[----:B------:R0:W-:Y:S04]  /*4caf0*/  STL.64 [R1+0x2598], R6 ;  /* 0x0025980601007387 */ /* 0x0001e80000100a00 */
[----:B------:R-:W2:Y:S01]  /*4cb00*/  LDL.LU R20, [R1+0x18f0] ;  /* 0x0018f00001147983 */ /* 0x000ea20000300800 */
[----:B---3--:R-:W-:-:S03]  /*4cb10*/  IMAD.MOV.U32 R87, RZ, RZ, R19 ;  /* 0x000000ffff577224 */ /* 0x008fc600078e0013 */
[----:B------:R-:W3:Y:S01]  /*4cb20*/  LDL.LU R19, [R1+0x1b44] ;  /* 0x001b440001137983 */ /* 0x000ee20000300800 */
[----:B----4-:R-:W-:-:S03]  /*4cb30*/  IMAD.MOV.U32 R86, RZ, RZ, R18 ;  /* 0x000000ffff567224 */ /* 0x010fc600078e0012 */
[----:B------:R-:W4:Y:S01]  /*4cb40*/  LDL.LU R18, [R1+0x18f4] ;  /* 0x0018f40001127983 */ /* 0x000f220000300800 */
[----:B------:R-:W-:-:S03]  /*4cb50*/  IMAD.MOV.U32 R23, RZ, RZ, R13 ;  /* 0x000000ffff177224 */ /* 0x000fc600078e000d */
[----:B------:R-:W3:Y:S01]  /*4cb60*/  LDL.LU R13, [R1+0x1b48] ;  /* 0x001b4800010d7983 */ /* 0x000ee20000300800 */
[----:B------:R-:W-:-:S03]  /*4cb70*/  IMAD.MOV.U32 R22, RZ, RZ, R0 ;  /* 0x000000ffff167224 */ /* 0x000fc600078e0000 */
[----:B0-----:R-:W3:Y:S04]  /*4cb80*/  LDL.LU R7, [R1+0x18f8] ;  /* 0x0018f80001077983 */ /* 0x001ee80000300800 */
[----:B------:R-:W3:Y:S04]  /*4cb90*/  LDL.LU R6, [R1+0x1b4c] ;  /* 0x001b4c0001067983 */ /* 0x000ee80000300800 */
[----:B------:R-:W3:Y:S04]  /*4cba0*/  LDL.LU R2, [R1+0x18fc] ;  /* 0x0018fc0001027983 */ /* 0x000ee80000300800 */
[----:B------:R-:W4:Y:S04]  /*4cbb0*/  LDL.LU R0, [R1+0x1b50] ;  /* 0x001b500001007983 */ /* 0x000f280000300800 */
[----:B------:R-:W-:Y:S04]  /*4cbc0*/  STL.64 [R1+0x68], R86 ;  /* 0x0000685601007387 */ /* 0x000fe80000100a00 */
[----:B------:R-:W-:Y:S04]  /*4cbd0*/  STL.64 [R1+0x25a8], R86 ;  /* 0x0025a85601007387 */ /* 0x000fe80000100a00 */
[----:B------:R-:W-:Y:S04]  /*4cbe0*/  STL.64 [R1+0x70], R8 ;  /* 0x0000700801007387 */ /* 0x000fe80000100a00 */
[----:B------:R-:W-:Y:S04]  /*4cbf0*/  STL [R1+0x25c8], R8 ;  /* 0x0025c80801007387 */ /* 0x000fe80000100800 */
[----:B------:R-:W-:Y:S04]  /*4cc00*/  STL [R1+0x25b0], R9 ;  /* 0x0025b00901007387 */ /* 0x000fe80000100800 */
[----:B------:R-:W-:Y:S04]  /*4cc10*/  STL.64 [R1+0x78], R10 ;  /* 0x0000780a01007387 */ /* 0x000fe80000100a00 */
[----:B------:R-:W-:Y:S01]  /*4cc20*/  STL.64 [R1+0x25b8], R10 ;  /* 0x0025b80a01007387 */ /* 0x000fe20000100a00 */
[----:B------:R-:W-:-:S02]  /*4cc30*/  IMAD.MOV.U32 R121, RZ, RZ, R28 ;  /* 0x000000ffff797224 */ /* 0x000fc400078e001c */
[----:B------:R-:W-:Y:S01]  /*4cc40*/  IMAD.MOV.U32 R120, RZ, RZ, R27 ;  /* 0x000000ffff787224 */ /* 0x000fe200078e001b */
[----:B------:R-:W-:Y:S01]  /*4cc50*/  STL.64 [R1+0x80], R22 ;  /* 0x0000801601007387 */ /* 0x000fe20000100a00 */
[----:B------:R-:W-:-:S03]  /*4cc60*/  IMAD.MOV.U32 R45, RZ, RZ, R26 ;  /* 0x000000ffff2d7224 */ /* 0x000fc600078e001a */
[----:B------:R0:W-:Y:S01]  /*4cc70*/  STL.64 [R1+0x25c0], R22 ;  /* 0x0025c01601007387 */ /* 0x0001e20000100a00 */
[----:B------:R-:W-:-:S03]  /*4cc80*/  IMAD.MOV.U32 R44, RZ, RZ, R25 ;  /* 0x000000ffff2c7224 */ /* 0x000fc600078e0019 */
[----:B------:R-:W-:Y:S04]  /*4cc90*/  STL.64 [R1+0x88], R120 ;  /* 0x0000887801007387 */ /* 0x000fe80000100a00 */
[----:B------:R-:W-:Y:S01]  /*4cca0*/  STL.64 [R1+0x25d0], R120 ;  /* 0x0025d07801007387 */ /* 0x000fe20000100a00 */
[----:B------:R-:W-:-:S03]  /*4ccb0*/  IMAD.MOV.U32 R89, RZ, RZ, R24 ;  /* 0x000000ffff597224 */ /* 0x000fc600078e0018 */
[----:B------:R-:W-:Y:S04]  /*4ccc0*/  STL.64 [R1+0x90], R44 ;  /* 0x0000902c01007387 */ /* 0x000fe80000100a00 */
[----:B------:R-:W-:Y:S04]  /*4ccd0*/  STL.64 [R1+0x25d8], R44 ;  /* 0x0025d82c01007387 */ /* 0x000fe80000100a00 */
[----:B------:R-:W4:Y:S04]  /*4cce0*/  LDL.LU R5, [R1+0x1900] ;  /* 0x0019000001057983 */ /* 0x000f280000300800 */
[----:B------:R-:W4:Y:S04]  /*4ccf0*/  LDL.LU R4, [R1+0x1b54] ;  /* 0x001b540001047983 */ /* 0x000f280000300800 */
[----:B------:R-:W4:Y:S04]  /*4cd00*/  LDL.LU R24, [R1+0x1904] ;  /* 0x0019040001187983 */ /* 0x000f280000300800 */
[----:B0-----:R-:W4:Y:S01]  /*4cd10*/  LDL.LU R23, [R1+0x1b58] ;  /* 0x001b580001177983 */ /* 0x001f220000300800 */
[----:B--2---:R-:W-:-:S02]  /*4cd20*/  IMAD.MOV.U32 R95, RZ, RZ, R17 ;  /* 0x000000ffff5f7224 */ /* 0x004fc400078e0011 */
[----:B------:R-:W-:Y:S02]  /*4cd30*/  IMAD.MOV.U32 R94, RZ, RZ, R16 ;  /* 0x000000ffff5e7224 */ /* 0x000fe400078e0010 */
[----:B------:R-:W-:Y:S02]  /*4cd40*/  IMAD.MOV.U32 R17, RZ, RZ, R12 ;  /* 0x000000ffff117224 */ /* 0x000fe400078e000c */
[----:B------:R-:W2:Y:S01]  /*4cd50*/  LDL.LU R12, [R1+0x1908] ;  /* 0x00190800010c7983 */ /* 0x000ea20000300800 */
[----:B------:R-:W-:-:S03]  /*4cd60*/  IMAD.MOV.U32 R16, RZ, RZ, R3 ;  /* 0x000000ffff107224 */ /* 0x000fc600078e0003 */
[----:B------:R-:W2:Y:S04]  /*4cd70*/  LDL.LU R11, [R1+0x1b5c] ;  /* 0x001b5c00010b7983 */ /* 0x000ea80000300800 */
[----:B------:R-:W2:Y:S04]  /*4cd80*/  LDL.LU R10, [R1+0x190c] ;  /* 0x00190c00010a7983 */ /* 0x000ea80000300800 */
[----:B------:R-:W2:Y:S01]  /*4cd90*/  LDL.LU R3, [R1+0x1b60] ;  /* 0x001b600001037983 */ /* 0x000ea20000300800 */
[----:B------:R-:W-:-:S05]  /*4cda0*/  IMAD.MOV.U32 R88, RZ, RZ, R21 ;  /* 0x000000ffff587224 */ /* 0x000fca00078e0015 */
[----:B------:R-:W-:Y:S04]  /*4cdb0*/  STL.64 [R1+0x98], R88 ;  /* 0x0000985801007387 */ /* 0x000fe80000100a00 */
[----:B------:R-:W-:Y:S04]  /*4cdc0*/  STL [R1+0x25f8], R88 ;  /* 0x0025f85801007387 */ /* 0x000fe80000100800 */
[----:B------:R-:W-:Y:S04]  /*4cdd0*/  STL [R1+0x25e0], R89 ;  /* 0x0025e05901007387 */ /* 0x000fe80000100800 */
[----:B------:R-:W-:Y:S04]  /*4cde0*/  STL.64 [R1+0xa0], R14 ;  /* 0x0000a00e01007387 */ /* 0x000fe80000100a00 */
[----:B------:R-:W-:Y:S04]  /*4cdf0*/  STL.64 [R1+0x25e8], R14 ;  /* 0x0025e80e01007387 */ /* 0x000fe80000100a00 */
[----:B------:R-:W-:Y:S04]  /*4ce00*/  STL.64 [R1+0xa8], R94 ;  /* 0x0000a85e01007387 */ /* 0x000fe80000100a00 */
[----:B------:R-:W-:Y:S04]  /*4ce10*/  STL.64 [R1+0x25f0], R94 ;  /* 0x0025f05e01007387 */ /* 0x000fe80000100a00 */
[----:B------:R-:W-:Y:S04]  /*4ce20*/  STL.64 [R1+0xb0], R16 ;  /* 0x0000b01001007387 */ /* 0x000fe80000100a00 */
[----:B------:R0:W-:Y:S01]  /*4ce30*/  STL.64 [R1+0x2600], R16 ;  /* 0x0026001001007387 */ /* 0x0001e20000100a00 */
[----:B---3--:R-:W-:-:S03]  /*4ce40*/  IMAD.MOV.U32 R99, RZ, RZ, R2 ;  /* 0x000000ffff637224 */ /* 0x008fc600078e0002 */
[----:B------:R-:W3:Y:S01]  /*4ce50*/  LDL.LU R2, [R1+0x1910] ;  /* 0x0019100001027983 */ /* 0x000ee20000300800 */
[----:B----4-:R-:W-:-:S03]  /*4ce60*/  IMAD.MOV.U32 R98, RZ, RZ, R0 ;  /* 0x000000ffff627224 */ /* 0x010fc600078e0000 */
[----:B------:R-:W4:Y:S04]  /*4ce70*/  LDL.LU R0, [R1+0x1b64] ;  /* 0x001b640001007983 */ /* 0x000f280000300800 */
[----:B------:R-:W4:Y:S04]  /*4ce80*/  LDL.LU R22, [R1+0x1914] ;  /* 0x0019140001167983 */ /* 0x000f280000300800 */
[----:B0-----:R-:W4:Y:S01]  /*4ce90*/  LDL.LU R17, [R1+0x1b68] ;  /* 0x001b680001117983 */ /* 0x001f220000300800 */
[----:B------:R-:W-:Y:S02]  /*4cea0*/  IMAD.MOV.U32 R96, RZ, RZ, R19 ;  /* 0x000000ffff607224 */ /* 0x000fe400078e0013 */
[----:B------:R-:W-:Y:S01]  /*4ceb0*/  IMAD.MOV.U32 R19, RZ, RZ, R18 ;  /* 0x000000ffff137224 */ /* 0x000fe200078e0012 */
[----:B------:R-:W4:Y:S01]  /*4cec0*/  LDL.LU R14, [R1+0x1918] ;  /* 0x00191800010e7983 */ /* 0x000f220000300800 */
[----:B------:R-:W-:-:S03]  /*4ced0*/  IMAD.MOV.U32 R18, RZ, RZ, R13 ;  /* 0x000000ffff127224 */ /* 0x000fc600078e000d */
[----:B------:R-:W4:Y:S04]  /*4cee0*/  LDL.LU R13, [R1+0x1b6c] ;  /* 0x001b6c00010d7983 */ /* 0x000f280000300800 */
[----:B------:R-:W4:Y:S04]  /*4cef0*/  LDL.LU R9, [R1+0x191c] ;  /* 0x00191c0001097983 */ /* 0x000f280000300800 */
[----:B------:R-:W4:Y:S01]  /*4cf00*/  LDL.LU R8, [R1+0x1b70] ;  /* 0x001b700001087983 */ /* 0x000f220000300800 */
[----:B------:R-:W-:Y:S02]  /*4cf10*/  IMAD.MOV.U32 R97, RZ, RZ, R20 ;  /* 0x000000ffff617224 */ /* 0x000fe400078e0014 */
[----:B------:R-:W-:-:S02]  /*4cf20*/  IMAD.MOV.U32 R160, RZ, RZ, R6 ;  /* 0x000000ffffa07224 */ /* 0x000fc400078e0006 */
[----:B------:R-:W-:Y:S01]  /*4cf30*/  IMAD.MOV.U32 R161, RZ, RZ, R7 ;  /* 0x000000ffffa17224 */ /* 0x000fe200078e0007 */
[----:B------:R-:W-:Y:S04]  /*4cf40*/  STL.64 [R1+0xb8], R96 ;  /* 0x0000b86001007387 */ /* 0x000fe80000100a00 */
[----:B------:R-:W-:Y:S04]  /*4cf50*/  STL.64 [R1+0x2608], R96 ;  /* 0x0026086001007387 */ /* 0x000fe80000100a00 */
[----:B------:R-:W-:Y:S04]  /*4cf60*/  STL.64 [R1+0xc0], R18 ;  /* 0x0000c01201007387 */ /* 0x000fe80000100a00 */
[----:B------:R-:W-:Y:S04]  /*4cf70*/  STL [R1+0x2610], R19 ;  /* 0x0026101301007387 */ /* 0x000fe80000100800 */
[----:B------:R-:W-:Y:S04]  /*4cf80*/  STL [R1+0x2620], R18 ;  /* 0x0026201201007387 */ /* 0x000fe80000100800 */
[----:B------:R-:W-:Y:S04]  /*4cf90*/  STL.64 [R1+0xc8], R160 ;  /* 0x0000c8a001007387 */ /* 0x000fe80000100a00 */
[----:B------:R-:W-:Y:S04]  /*4cfa0*/  STL.64 [R1+0x2618], R160 ;  /* 0x002618a001007387 */ /* 0x000fe80000100a00 */
[----:B------:R-:W-:Y:S01]  /*4cfb0*/  STL.64 [R1+0xd0], R98 ;  /* 0x0000d06201007387 */ /* 0x000fe20000100a00 */
[----:B------:R-:W-:-:S03]  /*4cfc0*/  IMAD.MOV.U32 R21, RZ, RZ, R5 ;  /* 0x000000ffff157224 */ /* 0x000fc600078e0005 */
[----:B------:R-:W-:Y:S01]  /*4cfd0*/  STL [R1+0x2630], R98 ;  /* 0x0026306201007387 */ /* 0x000fe20000100800 */
[----:B------:R-:W-:-:S03]  /*4cfe0*/  IMAD.MOV.U32 R20, RZ, RZ, R4 ;  /* 0x000000ffff147224 */ /* 0x000fc600078e0004 */
[----:B------:R-:W-:Y:S01]  /*4cff0*/  STL [R1+0x2624], R99 ;  /* 0x0026246301007387 */ /* 0x000fe20000100800 */
[----:B------:R-:W-:-:S03]  /*4d000*/  IMAD.MOV.U32 R101, RZ, RZ, R24 ;  /* 0x000000ffff657224 */ /* 0x000fc600078e0018 */
[----:B------:R-:W4:Y:S01]  /*4d010*/  LDL.LU R7, [R1+0x1920] ;  /* 0x0019200001077983 */ /* 0x000f220000300800 */
[----:B------:R-:W-:-:S03]  /*4d020*/  IMAD.MOV.U32 R100, RZ, RZ, R23 ;  /* 0x000000ffff647224 */ /* 0x000fc600078e0017 */
[----:B------:R-:W4:Y:S04]  /*4d030*/  LDL.LU R6, [R1+0x1b74] ;  /* 0x001b740001067983 */ /* 0x000f280000300800 */
[----:B------:R-:W4:Y:S04]  /*4d040*/  LDL.LU R5, [R1+0x1924] ;  /* 0x0019240001057983 */ /* 0x000f280000300800 */
[----:B------:R-:W4:Y:S04]  /*4d050*/  LDL.LU R4, [R1+0x1b78] ;  /* 0x001b780001047983 */ /* 0x000f280000300800 */
[----:B------:R-:W-:Y:S04]  /*4d060*/  STL.64 [R1+0xd8], R20 ;  /* 0x0000d81401007387 */ /* 0x000fe80000100a00 */
[----:B------:R0:W-:Y:S04]  /*4d070*/  STL.64 [R1+0x2628], R20 ;  /* 0x0026281401007387 */ /* 0x0001e80000100a00 */
[----:B------:R-:W-:Y:S04]  /*4d080*/  STL.64 [R1+0xe0], R100 ;  /* 0x0000e06401007387 */ /* 0x000fe80000100a00 */
[----:B------:R-:W-:Y:S01]  /*4d090*/  STL.64 [R1+0x2638], R100 ;  /* 0x0026386401007387 */ /* 0x000fe20000100a00 */
[----:B--2---:R-:W-:-:S02]  /*4d0a0*/  IMAD.MOV.U32 R105, RZ, RZ, R12 ;  /* 0x000000ffff697224 */ /* 0x004fc400078e000c */
[----:B------:R-:W-:Y:S02]  /*4d0b0*/  IMAD.MOV.U32 R104, RZ, RZ, R11 ;  /* 0x000000ffff687224 */ /* 0x000fe400078e000b */
[----:B------:R-:W-:-:S03]  /*4d0c0*/  IMAD.MOV.U32 R29, RZ, RZ, R10 ;  /* 0x000000ffff1d7224 */ /* 0x000fc600078e000a */
[----:B------:R-:W-:Y:S01]  /*4d0d0*/  STL.64 [R1+0xe8], R104 ;  /* 0x0000e86801007387 */ /* 0x000fe20000100a00 */
[----:B------:R-:W-:-:S03]  /*4d0e0*/  IMAD.MOV.U32 R28, RZ, RZ, R3 ;  /* 0x000000ffff1c7224 */ /* 0x000fc600078e0003 */
[----:B------:R-:W-:Y:S04]  /*4d0f0*/  STL [R1+0x2650], R104 ;  /* 0x0026506801007387 */ /* 0x000fe80000100800 */
[----:B------:R-:W-:Y:S04]  /*4d100*/  STL [R1+0x2640], R105 ;  /* 0x0026406901007387 */ /* 0x000fe80000100800 */
[----:B------:R-:W-:Y:S04]  /*4d110*/  STL.64 [R1+0xf0], R28 ;  /* 0x0000f01c01007387 */ /* 0x000fe80000100a00 */
[----:B------:R-:W-:Y:S04]  /*4d120*/  STL.64 [R1+0x2648], R28 ;  /* 0x0026481c01007387 */ /* 0x000fe80000100a00 */
[----:B------:R-:W2:Y:S04]  /*4d130*/  LDL.LU R16, [R1+0x1928] ;  /* 0x0019280001107983 */ /* 0x000ea80000300800 */
[----:B------:R-:W2:Y:S04]  /*4d140*/  LDL.LU R15, [R1+0x1b7c] ;  /* 0x001b7c00010f7983 */ /* 0x000ea80000300800 */
[----:B------:R-:W2:Y:S04]  /*4d150*/  LDL.LU R12, [R1+0x192c] ;  /* 0x00192c00010c7983 */ /* 0x000ea80000300800 */
[----:B------:R-:W2:Y:S04]  /*4d160*/  LDL.LU R11, [R1+0x1b80] ;  /* 0x001b8000010b7983 */ /* 0x000ea80000300800 */
[----:B------:R-:W2:Y:S04]  /*4d170*/  LDL.LU R10, [R1+0x1930] ;  /* 0x00193000010a7983 */ /* 0x000ea80000300800 */
[----:B------:R-:W2:Y:S01]  /*4d180*/  LDL.LU R3, [R1+0x1b84] ;  /* 0x001b840001037983 */ /* 0x000ea20000300800 */
[----:B---3--:R-:W-:-:S03]  /*4d190*/  IMAD.MOV.U32 R125, RZ, RZ, R2 ;  /* 0x000000ffff7d7224 */ /* 0x008fc600078e0002 */
[----:B------:R-:W3:Y:S01]  /*4d1a0*/  LDL.LU R2, [R1+0x1934] ;  /* 0x0019340001027983 */ /* 0x000ee20000300800 */
[----:B----4-:R-:W-:-:S03]  /*4d1b0*/  IMAD.MOV.U32 R124, RZ, RZ, R0 ;  /* 0x000000ffff7c7224 */ /* 0x010fc600078e0000 */
[----:B------:R-:W4:Y:S01]  /*4d1c0*/  LDL.LU R0, [R1+0x1b88] ;  /* 0x001b880001007983 */ /* 0x000f220000300800 */
[----:B------:R-:W-:Y:S02]  /*4d1d0*/  IMAD.MOV.U32 R127, RZ, RZ, R22 ;  /* 0x000000ffff7f7224 */ /* 0x000fe400078e0016 */
[----:B------:R-:W-:Y:S01]  /*4d1e0*/  IMAD.MOV.U32 R126, RZ, RZ, R17 ;  /* 0x000000ffff7e7224 */ /* 0x000fe200078e0011 */
[----:B------:R-:W-:Y:S04]  /*4d1f0*/  STL.64 [R1+0xf8], R124 ;  /* 0x0000f87c01007387 */ /* 0x000fe80000100a00 */
[----:B------:R-:W-:Y:S01]  /*4d200*/  STL.64 [R1+0x2658], R124 ;  /* 0x0026587c01007387 */ /* 0x000fe20000100a00 */
[----:B------:R-:W-:-:S03]  /*4d210*/  IMAD.MOV.U32 R25, RZ, RZ, R14 ;  /* 0x000000ffff197224 */ /* 0x000fc600078e000e */
[----:B------:R-:W-:Y:S01]  /*4d220*/  STL.64 [R1+0x100], R126 ;  /* 0x0001007e01007387 */ /* 0x000fe20000100a00 */
[----:B------:R-:W-:-:S03]  /*4d230*/  IMAD.MOV.U32 R24, RZ, RZ, R13 ;  /* 0x000000ffff187224 */ /* 0x000fc600078e000d */
[----:B------:R-:W-:Y:S01]  /*4d240*/  STL [R1+0x2670], R126 ;  /* 0x0026707e01007387 */ /* 0x000fe20000100800 */
[----:B------:R-:W-:-:S03]  /*4d250*/  IMAD.MOV.U32 R109, RZ, RZ, R9 ;  /* 0x000000ffff6d7224 */ /* 0x000fc600078e0009 */
[----:B------:R-:W-:Y:S01]  /*4d260*/  STL [R1+0x2660], R127 ;  /* 0x0026607f01007387 */ /* 0x000fe20000100800 */
        /* <DEDUP_REMOVED lines=14> */
[----:B------:R1:W-:Y:S04]  /*4d350*/  STL.64 [R1+0x2668], R24 ;  /* 0x0026681801007387 */ /* 0x0003e80000100a00 */
[----:B------:R-:W-:Y:S04]  /*4d360*/  STL.64 [R1+0x110], R108 ;  /* 0x0001106c01007387 */ /* 0x000fe80000100a00 */
[----:B------:R-:W-:Y:S04]  /*4d370*/  STL.64 [R1+0x2678], R108 ;  /* 0x0026786c01007387 */ /* 0x000fe80000100a00 */
[----:B------:R-:W-:Y:S04]  /*4d380*/  STL.64 [R1+0x118], R30 ;  /* 0x0001181e01007387 */ /* 0x000fe80000100a00 */
[----:B------:R-:W-:Y:S04]  /*4d390*/  STL.64 [R1+0x2680], R30 ;  /* 0x0026801e01007387 */ /* 0x000fe80000100a00 */
[----:B------:R-:W-:Y:S04]  /*4d3a0*/  STL.64 [R1+0x120], R110 ;  /* 0x0001206e01007387 */ /* 0x000fe80000100a00 */
[----:B------:R-:W-:Y:S04]  /*4d3b0*/  STL [R1+0x2698], R110 ;  /* 0x0026986e01007387 */ /* 0x000fe80000100800 */
[----:B------:R-:W-:Y:S01]  /*4d3c0*/  STL [R1+0x2688], R111 ;  /* 0x0026886f01007387 */ /* 0x000fe20000100800 */
[----:B--2---:R-:W-:-:S03]  /*4d3d0*/  IMAD.MOV.U32 R33, RZ, RZ, R16 ;  /* 0x000000ffff217224 */ /* 0x004fc600078e0010 */
[----:B------:R-:W2:Y:S01]  /*4d3e0*/  LDL.LU R16, [R1+0x1948] ;  /* 0x0019480001107983 */ /* 0x000ea20000300800 */
[----:B------:R-:W-:-:S03]  /*4d3f0*/  IMAD.MOV.U32 R32, RZ, RZ, R15 ;  /* 0x000000ffff207224 */ /* 0x000fc600078e000f */
        /* <DEDUP_REMOVED lines=9> */
[----:B---3--:R-:W-:-:S03]  /*4d490*/  IMAD.MOV.U32 R115, RZ, RZ, R2 ;  /* 0x000000ffff737224 */ /* 0x008fc600078e0002 */
[----:B------:R-:W3:Y:S01]  /*4d4a0*/  LDL.LU R2, [R1+0x1954] ;  /* 0x0019540001027983 */ /* 0x000ee20000300800 */
[----:B----4-:R-:W-:-:S03]  /*4d4b0*/  IMAD.MOV.U32 R114, RZ, RZ, R0 ;  /* 0x000000ffff727224 */ /* 0x010fc600078e0000 */
[----:B------:R-:W4:Y:S04]  /*4d4c0*/  LDL.LU R0, [R1+0x1ba8] ;  /* 0x001ba80001007983 */ /* 0x000f280000300800 */
[----:B------:R-:W-:Y:S04]  /*4d4d0*/  STL.64 [R1+0x128], R32 ;  /* 0x0001282001007387 */ /* 0x000fe80000100a00 */
[----:B------:R-:W-:Y:S04]  /*4d4e0*/  STL.64 [R1+0x2690], R32 ;  /* 0x0026902001007387 */ /* 0x000fe80000100a00 */
[----:B------:R-:W-:Y:S04]  /*4d4f0*/  STL.64 [R1+0x130], R112 ;  /* 0x0001307001007387 */ /* 0x000fe80000100a00 */
[----:B------:R-:W-:Y:S04]  /*4d500*/  STL.64 [R1+0x26a0], R112 ;  /* 0x0026a07001007387 */ /* 0x000fe80000100a00 */
[----:B------:R-:W-:Y:S04]  /*4d510*/  STL.64 [R1+0x138], R34 ;  /* 0x0001382201007387 */ /* 0x000fe80000100a00 */
[----:B------:R-:W-:Y:S01]  /*4d520*/  STL [R1+0x26b8], R34 ;  /* 0x0026b82201007387 */ /* 0x000fe20000100800 */
[----:B------:R-:W-:-:S03]  /*4d530*/  IMAD.MOV.U32 R37, RZ, RZ, R14 ;  /* 0x000000ffff257224 */ /* 0x000fc600078e000e */
[----:B------:R-:W-:Y:S01]  /*4d540*/  STL [R1+0x26a8], R35 ;  /* 0x0026a82301007387 */ /* 0x000fe20000100800 */
[----:B------:R-:W-:-:S03]  /*4d550*/  IMAD.MOV.U32 R36, RZ, RZ, R13 ;  /* 0x000000ffff247224 */ /* 0x000fc600078e000d */
[----:B------:R-:W-:Y:S01]  /*4d560*/  STL.64 [R1+0x140], R114 ;  /* 0x0001407201007387 */ /* 0x000fe20000100a00 */
[----:B------:R-:W-:-:S03]  /*4d570*/  IMAD.MOV.U32 R39, RZ, RZ, R9 ;  /* 0x000000ffff277224 */ /* 0x000fc600078e0009 */
[----:B------:R-:W-:Y:S01]  /*4d580*/  STL.64 [R1+0x26b0], R114 ;  /* 0x0026b07201007387 */ /* 0x000fe20000100a00 */
        /* <DEDUP_REMOVED lines=223> */
[----:B------:R-:W-:Y:S04]  /*4e380*/  STL [R1+0x2820], R163 ;  /* 0x002820a301007387 */ /* 0x000fe80000100800 */
[----:B------:R-:W4:Y:S04]  /*4e390*/  LDL.LU R22, [R1+0x284] ;  /* 0x0002840001167983 */ /* 0x000f280000300800 */
[----:B0-----:R-:W4:Y:S01]  /*4e3a0*/  LDL.LU R21, [R1+0x1c28] ;  /* 0x001c280001157983 */ /* 0x001f220000300800 */
[----:B--2---:R-:W-:-:S02]  /*4e3b0*/  IMAD.MOV.U32 R107, RZ, RZ, R12 ;  /* 0x000000ffff6b7224 */ /* 0x004fc400078e000c */
[----:B------:R-:W-:Y:S02]  /*4e3c0*/  IMAD.MOV.U32 R106, RZ, RZ, R11 ;  /* 0x000000ffff6a7224 */ /* 0x000fe400078e000b */
[----:B------:R-:W2:Y:S01]  /*4e3d0*/  LDL.LU R11, [R1+0x288] ;  /* 0x00028800010b7983 */ /* 0x000ea20000300800 */
[----:B------:R-:W-:-:S03]  /*4e3e0*/  IMAD.MOV.U32 R41, RZ, RZ, R10 ;  /* 0x000000ffff297224 */ /* 0x000fc600078e000a */
[----:B------:R-:W2:Y:S04]  /*4e3f0*/  LDL.LU R10, [R1+0x630] ;  /* 0x00063000010a7983 */ /* 0x000ea80000300800 */
[----:B------:R-:W2:Y:S04]  /*4e400*/  LDL.LU R20, [R1+0x28c] ;  /* 0x00028c0001147983 */ /* 0x000ea80000300800 */
[----:B------:R-:W2:Y:S04]  /*4e410*/  LDL.LU R19, [R1+0x1c2c] ;  /* 0x001c2c0001137983 */ /* 0x000ea80000300800 */
[----:B------:R-:W2:Y:S01]  /*4e420*/  LDL.LU R12, [R1+0x290] ;  /* 0x00029000010c7983 */ /* 0x000ea20000300800 */
[----:B------:R-:W-:-:S02]  /*4e430*/  IMAD.MOV.U32 R40, RZ, RZ, R3 ;  /* 0x000000ffff287224 */ /* 0x000fc400078e0003 */
[----:B---3--:R-:W-:Y:S02]  /*4e440*/  IMAD.MOV.U32 R3, RZ, RZ, R2 ;  /* 0x000000ffff037224 */ /* 0x008fe400078e0002 */
[----:B----4-:R-:W-:Y:S02]  /*4e450*/  IMAD.MOV.U32 R2, RZ, RZ, R0 ;  /* 0x000000ffff027224 */ /* 0x010fe400078e0000 */
[----:B------:R-:W3:Y:S01]  /*4e460*/  LDL.LU R0, [R1+0x638] ;  /* 0x0006380001007983 */ /* 0x000ee20000300800 */
[----:B------:R-:W-:Y:S02]  /*4e470*/  IMAD.MOV.U32 R102, RZ, RZ, R15 ;  /* 0x000000ffff667224 */ /* 0x000fe400078e000f */
[----:B------:R-:W-:-:S05]  /*4e480*/  IMAD.MOV.U32 R103, RZ, RZ, R16 ;  /* 0x000000ffff677224 */ /* 0x000fca00078e0010 */
[----:B------:R-:W-:Y:S04]  /*4e490*/  STL.64 [R1+0x260], R102 ;  /* 0x0002606601007387 */ /* 0x000fe80000100a00 */
[----:B------:R-:W-:Y:S04]  /*4e4a0*/  STL.64 [R1+0x2828], R102 ;  /* 0x0028286601007387 */ /* 0x000fe80000100a00 */
[----:B------:R-:W-:Y:S04]  /*4e4b0*/  STL.64 [R1+0x610], R106 ;  /* 0x0006106a01007387 */ /* 0x000fe80000100a00 */
[----:B------:R-:W-:Y:S04]  /*4e4c0*/  STL.64 [R1+0x2830], R106 ;  /* 0x0028306a01007387 */ /* 0x000fe80000100a00 */
[----:B------:R-:W-:Y:S04]  /*4e4d0*/  STL.64 [R1+0x268], R40 ;  /* 0x0002682801007387 */ /* 0x000fe80000100a00 */
[----:B------:R-:W-:Y:S04]  /*4e4e0*/  STL.64 [R1+0x2840], R40 ;  /* 0x0028402801007387 */ /* 0x000fe80000100a00 */
[----:B------:R-:W-:Y:S04]  /*4e4f0*/  STL.64 [R1+0x618], R2 ;  /* 0x0006180201007387 */ /* 0x000fe80000100a00 */
[----:B------:R0:W-:Y:S01]  /*4e500*/  STL.64 [R1+0x2848], R2 ;  /* 0x0028480201007387 */ /* 0x0001e20000100a00 */
[----:B------:R-:W-:-:S03]  /*4e510*/  IMAD.MOV.U32 R81, RZ, RZ, R14 ;  /* 0x000000ffff517224 */ /* 0x000fc600078e000e */
        /* <DEDUP_REMOVED lines=19> */
[----:B------:R0:W-:Y:S04]  /*4e650*/  STL.64 [R1+0x2870], R6 ;  /* 0x0028700601007387 */ /* 0x0001e80000100a00 */
[----:B-1----:R-:W4:Y:S01]  /*4e660*/  LDL.LU R24, [R1+0x2a4] ;  /* 0x0002a40001187983 */ /* 0x002f220000300800 */
[----:B------:R-:W-:-:S02]  /*4e670*/  IMAD.MOV.U32 R87, RZ, RZ, R22 ;  /* 0x000000ffff577224 */ /* 0x000fc400078e0016 */
[----:B------:R-:W-:Y:S02]  /*4e680*/  IMAD.MOV.U32 R86, RZ, RZ, R21 ;  /* 0x000000ffff567224 */ /* 0x000fe400078e0015 */
[----:B------:R-:W4:Y:S01]  /*4e690*/  LDL.LU R21, [R1+0x1c38] ;  /* 0x001c380001157983 */ /* 0x000f220000300800 */
[----:B--2---:R-:W-:-:S03]  /*4e6a0*/  IMAD.MOV.U32 R23, RZ, RZ, R20 ;  /* 0x000000ffff177224 */ /* 0x004fc600078e0014 */
[----:B------:R-:W2:Y:S01]  /*4e6b0*/  LDL.LU R20, [R1+0x2a8] ;  /* 0x0002a80001147983 */ /* 0x000ea20000300800 */
[----:B------:R-:W-:-:S03]  /*4e6c0*/  IMAD.MOV.U32 R22, RZ, RZ, R19 ;  /* 0x000000ffff167224 */ /* 0x000fc600078e0013 */
[----:B------:R-:W2:Y:S01]  /*4e6d0*/  LDL.LU R19, [R1+0x650] ;  /* 0x0006500001137983 */ /* 0x000ea20000300800 */
[----:B------:R-:W-:-:S03]  /*4e6e0*/  IMAD.MOV.U32 R121, RZ, RZ, R12 ;  /* 0x000000ffff797224 */ /* 0x000fc600078e000c */
[----:B------:R-:W2:Y:S04]  /*4e6f0*/  LDL.LU R12, [R1+0x2ac] ;  /* 0x0002ac00010c7983 */ /* 0x000ea80000300800 */
[----:B0-----:R-:W2:Y:S04]  /*4e700*/  LDL.LU R3, [R1+0x1c3c] ;  /* 0x001c3c0001037983 */ /* 0x001ea80000300800 */
[----:B------:R-:W2:Y:S01]  /*4e710*/  LDL.LU R2, [R1+0x2b0] ;  /* 0x0002b00001027983 */ /* 0x000ea20000300800 */
[----:B---3--:R-:W-:-:S03]  /*4e720*/  IMAD.MOV.U32 R120, RZ, RZ, R0 ;  /* 0x000000ffff787224 */ /* 0x008fc600078e0000 */
[----:B------:R-:W3:Y:S04]  /*4e730*/  LDL.LU R0, [R1+0x658] ;  /* 0x0006580001007983 */ /* 0x000ee80000300800 */
        /* <DEDUP_REMOVED lines=8> */
[----:B------:R-:W-:Y:S01]  /*4e7c0*/  STL [R1+0x28a0], R120 ;  /* 0x0028a07801007387 */ /* 0x000fe20000100800 */
[----:B----4-:R-:W-:-:S03]  /*4e7d0*/  IMAD.MOV.U32 R45, RZ, RZ, R18 ;  /* 0x000000ffff2d7224 */ /* 0x010fc600078e0012 */
[----:B------:R-:W-:Y:S01]  /*4e7e0*/  STL [R1+0x2894], R121 ;  /* 0x0028947901007387 */ /* 0x000fe20000100800 */
[----:B------:R-:W-:Y:S02]  /*4e7f0*/  IMAD.MOV.U32 R44, RZ, RZ, R17 ;  /* 0x000000ffff2c7224 */ /* 0x000fe400078e0011 */
        /* <DEDUP_REMOVED lines=15> */
[----:B------:R0:W-:Y:S04]  /*4e8f0*/  STL.64 [R1+0x28a8], R14 ;  /* 0x0028a80e01007387 */ /* 0x0001e80000100a00 */
[----:B------:R-:W-:Y:S04]  /*4e900*/  STL.64 [R1+0x298], R94 ;  /* 0x0002985e01007387 */ /* 0x000fe80000100a00 */
[----:B------:R-:W-:Y:S04]  /*4e910*/  STL [R1+0x28c0], R94 ;  /* 0x0028c05e01007387 */ /* 0x000fe80000100800 */
[----:B------:R-:W-:Y:S04]  /*4e920*/  STL [R1+0x28b0], R95 ;  /* 0x0028b05f01007387 */ /* 0x000fe80000100800 */
[----:B------:R-:W-:Y:S04]  /*4e930*/  STL.64 [R1+0x648], R16 ;  /* 0x0006481001007387 */ /* 0x000fe80000100a00 */
[----:B------:R1:W-:Y:S04]  /*4e940*/  STL.64 [R1+0x28b8], R16 ;  /* 0x0028b81001007387 */ /* 0x0003e80000100a00 */
[----:B0-----:R-:W4:Y:S04]  /*4e950*/  LDL.LU R15, [R1+0x2c4] ;  /* 0x0002c400010f7983 */ /* 0x001f280000300800 */
[----:B------:R-:W4:Y:S01]  /*4e960*/  LDL.LU R14, [R1+0x1c48] ;  /* 0x001c4800010e7983 */ /* 0x000f220000300800 */
[----:B--2---:R-:W-:-:S03]  /*4e970*/  IMAD.MOV.U32 R75, RZ, RZ, R12 ;  /* 0x000000ffff4b7224 */ /* 0x004fc600078e000c */
[----:B------:R-:W2:Y:S01]  /*4e980*/  LDL.LU R12, [R1+0x2c8] ;  /* 0x0002c800010c7983 */ /* 0x000ea20000300800 */
[----:B------:R-:W-:-:S03]  /*4e990*/  IMAD.MOV.U32 R74, RZ, RZ, R3 ;  /* 0x000000ffff4a7224 */ /* 0x000fc600078e0003 */
[----:B------:R-:W2:Y:S01]  /*4e9a0*/  LDL.LU R11, [R1+0x670] ;  /* 0x00067000010b7983 */ /* 0x000ea20000300800 */
[----:B------:R-:W-:-:S03]  /*4e9b0*/  IMAD.MOV.U32 R85, RZ, RZ, R2 ;  /* 0x000000ffff557224 */ /* 0x000fc600078e0002 */
[----:B------:R-:W2:Y:S04]  /*4e9c0*/  LDL.LU R10, [R1+0x2cc] ;  /* 0x0002cc00010a7983 */ /* 0x000ea80000300800 */
[----:B------:R-:W2:Y:S04]  /*4e9d0*/  LDL.LU R3, [R1+0x1c4c] ;  /* 0x001c4c0001037983 */ /* 0x000ea80000300800 */
[----:B------:R-:W2:Y:S01]  /*4e9e0*/  LDL.LU R2, [R1+0x2d0] ;  /* 0x0002d00001027983 */ /* 0x000ea20000300800 */
[----:B---3--:R-:W-:-:S03]  /*4e9f0*/  IMAD.MOV.U32 R84, RZ, RZ, R0 ;  /* 0x000000ffff547224 */ /* 0x008fc600078e0000 */
[----:B------:R-:W3:Y:S01]  /*4ea00*/  LDL.LU R0, [R1+0x678] ;  /* 0x0006780001007983 */ /* 0x000ee20000300800 */
[----:B------:R-:W-:Y:S02]  /*4ea10*/  IMAD.MOV.U32 R96, RZ, RZ, R21 ;  /* 0x000000ffff607224 */ /* 0x000fe400078e0015 */
[----:B------:R-:W-:Y:S02]  /*4ea20*/  IMAD.MOV.U32 R97, RZ, RZ, R24 ;  /* 0x000000ffff617224 */ /* 0x000fe400078e0018 */
[----:B------:R-:W-:Y:S02]  /*4ea30*/  IMAD.MOV.U32 R160, RZ, RZ, R19 ;  /* 0x000000ffffa07224 */ /* 0x000fe400078e0013 */
        /* <DEDUP_REMOVED lines=9> */
[----:B------:R-:W-:Y:S04]  /*4ead0*/  STL.64 [R1+0x28e8], R84 ;  /* 0x0028e85401007387 */ /* 0x000fe80000100a00 */
[----:B------:R-:W3:Y:S04]  /*4eae0*/  LDL.LU R22, [R1+0x2d4] ;  /* 0x0002d40001167983 */ /* 0x000ee80000300800 */
[----:B-1----:R-:W3:Y:S04]  /*4eaf0*/  LDL.LU R17, [R1+0x1c50] ;  /* 0x001c500001117983 */ /* 0x002ee80000300800 */
        /* <DEDUP_REMOVED lines=12> */
[----:B------:R-:W-:Y:S04]  /*4ebc0*/  STL.64 [R1+0x2b0], R8 ;  /* 0x0002b00801007387 */ /* 0x000fe80000100a00 */
[----:B------:R0:W-:Y:S04]  /*4ebd0*/  STL.64 [R1+0x28f0], R8 ;  /* 0x0028f00801007387 */ /* 0x0001e80000100a00 */
        /* <DEDUP_REMOVED lines=31> */
[----:B------:R1:W-:Y:S04]  /*4edd0*/  STL [R1+0x2948], R20 ;  /* 0x0029481401007387 */ /* 0x0003e80000100800 */
[----:B------:R-:W-:Y:S01]  /*4ede0*/  STL [R1+0x2938], R21 ;  /* 0x0029381501007387 */ /* 0x000fe20000100800 */
[----:B------:R-:W-:-:S03]  /*4edf0*/  IMAD.MOV.U32 R29, RZ, RZ, R16 ;  /* 0x000000ffff1d7224 */ /* 0x000fc600078e0010 */
[----:B------:R-:W3:Y:S01]  /*4ee00*/  LDL.LU R16, [R1+0x2f4] ;  /* 0x0002f40001107983 */ /* 0x000ee20000300800 */
[----:B----4-:R-:W-:-:S03]  /*4ee10*/  IMAD.MOV.U32 R28, RZ, RZ, R13 ;  /* 0x000000ffff1c7224 */ /* 0x010fc600078e000d */
[----:B------:R-:W4:Y:S01]  /*4ee20*/  LDL.LU R13, [R1+0x1c60] ;  /* 0x001c6000010d7983 */ /* 0x000f220000300800 */
[----:B------:R-:W-:-:S03]  /*4ee30*/  IMAD.MOV.U32 R125, RZ, RZ, R7 ;  /* 0x000000ffff7d7224 */ /* 0x000fc600078e0007 */
[----:B0-----:R-:W4:Y:S01]  /*4ee40*/  LDL.LU R9, [R1+0x2f8] ;  /* 0x0002f80001097983 */ /* 0x001f220000300800 */
[----:B------:R-:W-:-:S03]  /*4ee50*/  IMAD.MOV.U32 R124, RZ, RZ, R6 ;  /* 0x000000ffff7c7224 */ /* 0x000fc600078e0006 */
[----:B------:R-:W4:Y:S01]  /*4ee60*/  LDL.LU R8, [R1+0x6a0] ;  /* 0x0006a00001087983 */ /* 0x000f220000300800 */
[----:B------:R-:W-:-:S03]  /*4ee70*/  IMAD.MOV.U32 R25, RZ, RZ, R5 ;  /* 0x000000ffff197224 */ /* 0x000fc600078e0005 */
[----:B------:R-:W4:Y:S01]  /*4ee80*/  LDL.LU R7, [R1+0x2fc] ;  /* 0x0002fc0001077983 */ /* 0x000f220000300800 */
[----:B------:R-:W-:-:S03]  /*4ee90*/  IMAD.MOV.U32 R24, RZ, RZ, R4 ;  /* 0x000000ffff187224 */ /* 0x000fc600078e0004 */
[----:B------:R-:W4:Y:S04]  /*4eea0*/  LDL.LU R6, [R1+0x1c64] ;  /* 0x001c640001067983 */ /* 0x000f280000300800 */
[----:B------:R-:W4:Y:S04]  /*4eeb0*/  LDL.LU R5, [R1+0x300] ;  /* 0x0003000001057983 */ /* 0x000f280000300800 */
[----:B------:R-:W4:Y:S01]  /*4eec0*/  LDL.LU R4, [R1+0x6a8] ;  /* 0x0006a80001047983 */ /* 0x000f220000300800 */
[----:B------:R-:W-:Y:S02]  /*4eed0*/  IMAD.MOV.U32 R100, RZ, RZ, R17 ;  /* 0x000000ffff647224 */ /* 0x000fe400078e0011 */
[----:B------:R-:W-:-:S05]  /*4eee0*/  IMAD.MOV.U32 R101, RZ, RZ, R22 ;  /* 0x000000ffff657224 */ /* 0x000fca00078e0016 */
        /* <DEDUP_REMOVED lines=9> */
[----:B------:R-:W-:Y:S04]  /*4ef80*/  STL.64 [R1+0x688], R24 ;  /* 0x0006881801007387 */ /* 0x000fe80000100a00 */
[----:B------:R-:W-:Y:S04]  /*4ef90*/  STL.64 [R1+0x2960], R24 ;  /* 0x0029601801007387 */ /* 0x000fe80000100a00 */
[----:B------:R-:W4:Y:S04]  /*4efa0*/  LDL.LU R15, [R1+0x304] ;  /* 0x00030400010f7983 */ /* 0x000f280000300800 */
        /* <DEDUP_REMOVED lines=14> */
[----:B------:R-:W-:Y:S04]  /*4f090*/  STL.64 [R1+0x2968], R108 ;  /* 0x0029686c01007387 */ /* 0x000fe80000100a00 */
[----:B------:R-:W-:Y:S04]  /*4f0a0*/  STL.64 [R1+0x690], R30 ;  /* 0x0006901e01007387 */ /* 0x000fe80000100a00 */
[----:B------:R-:W-:Y:S04]  /*4f0b0*/  STL.64 [R1+0x2978], R30 ;  /* 0x0029781e01007387 */ /* 0x000fe80000100a00 */
[----:B------:R-:W-:Y:S04]  /*4f0c0*/  STL.64 [R1+0x2e8], R32 ;  /* 0x0002e82001007387 */ /* 0x000fe80000100a00 */
[----:B------:R-:W-:Y:S04]  /*4f0d0*/  STL.64 [R1+0x2980], R32 ;  /* 0x0029802001007387 */ /* 0x000fe80000100a00 */
[----:B------:R-:W-:Y:S04]  /*4f0e0*/  STL.64 [R1+0x698], R112 ;  /* 0x0006987001007387 */ /* 0x000fe80000100a00 */
[----:B------:R-:W-:Y:S04]  /*4f0f0*/  STL [R1+0x29a0], R112 ;  /* 0x0029a07001007387 */ /* 0x000fe80000100800 */
[----:B------:R-:W-:Y:S01]  /*4f100*/  STL [R1+0x2988], R113 ;  /* 0x0029887101007387 */ /* 0x000fe20000100800 */
[----:B------:R-:W-:-:S03]  /*4f110*/  IMAD.MOV.U32 R115, RZ, RZ, R16 ;  /* 0x000000ffff737224 */ /* 0x000fc600078e0010 */
        /* <DEDUP_REMOVED lines=183> */
[----:B------:R-:W-:Y:S02]  /*4fc90*/  IMAD.MOV.U32 R129, RZ, RZ, R10 ;  /* 0x000000ffff817224 */ /* 0x000fe400078e000a */
[----:B------:R-:W-:Y:S02]  /*4fca0*/  IMAD.MOV.U32 R128, RZ, RZ, R3 ;  /* 0x000000ffff807224 */ /* 0x000fe400078e0003 */
[----:B------:R-:W2:Y:S01]  /*4fcb0*/  LDL.LU R3, [R1+0x38c] ;  /* 0x00038c0001037983 */ /* 0x000ea20000300800 */
[----:B------:R-:W-:-:S03]  /*4fcc0*/  IMAD.MOV.U32 R147, RZ, RZ, R2 ;  /* 0x000000ffff937224 */ /* 0x000fc600078e0002 */
[----:B------:R-:W2:Y:S04]  /*4fcd0*/  LDL.LU R2, [R1+0x1cac] ;  /* 0x001cac0001027983 */ /* 0x000ea80000300800 */
        /* <DEDUP_REMOVED lines=13> */
[----:B----4-:R-:W-:Y:S02]  /*4fdb0*/  IMAD.MOV.U32 R72, RZ, RZ, R13 ;  /* 0x000000ffff487224 */ /* 0x010fe400078e000d */
        /* <DEDUP_REMOVED lines=12> */
[----:B------:R-:W4:Y:S04]  /*4fe80*/  LDL.LU R9, [R1+0x3a0] ;  /* 0x0003a00001097983 */ /* 0x000f280000300800 */
[----:B------:R-:W4:Y:S04]  /*4fe90*/  LDL.LU R8, [R1+0x748] ;  /* 0x0007480001087983 */ /* 0x000f280000300800 */
        /* <DEDUP_REMOVED lines=8> */
[----:B------:R-:W-:Y:S01]  /*4ff20*/  STL [R1+0x2af0], R103 ;  /* 0x002af06701007387 */ /* 0x000fe20000100800 */
[----:B------:R-:W-:-:S03]  /*4ff30*/  IMAD.MOV.U32 R106, RZ, RZ, R14 ;  /* 0x000000ffff6a7224 */ /* 0x000fc600078e000e */
[----:B------:R-:W-:Y:S04]  /*4ff40*/  STL [R1+0x2b00], R102 ;  /* 0x002b006601007387 */ /* 0x000fe80000100800 */
[----:B-1----:R-:W4:Y:S04]  /*4ff50*/  LDL.LU R20, [R1+0x3a4] ;  /* 0x0003a40001147983 */ /* 0x002f280000300800 */
[----:B------:R-:W4:Y:S04]  /*4ff60*/  LDL.LU R19, [R1+0x1cb8] ;  /* 0x001cb80001137983 */ /* 0x000f280000300800 */
[----:B------:R-:W4:Y:S01]  /*4ff70*/  LDL.LU R15, [R1+0x3a8] ;  /* 0x0003a800010f7983 */ /* 0x000f220000300800 */
[----:B--2---:R-:W-:-:S03]  /*4ff80*/  IMAD.MOV.U32 R41, RZ, RZ, R12 ;  /* 0x000000ffff297224 */ /* 0x004fc600078e000c */
[----:B------:R-:W2:Y:S01]  /*4ff90*/  LDL.LU R14, [R1+0x750] ;  /* 0x00075000010e7983 */ /* 0x000ea20000300800 */
[----:B------:R-:W-:-:S03]  /*4ffa0*/  IMAD.MOV.U32 R40, RZ, RZ, R11 ;  /* 0x000000ffff287224 */ /* 0x000fc600078e000b */
[----:B------:R-:W2:Y:S04]  /*4ffb0*/  LDL.LU R12, [R1+0x3ac] ;  /* 0x0003ac00010c7983 */ /* 0x000ea80000300800 */
        /* <DEDUP_REMOVED lines=11> */
[----:B------:R0:W-:Y:S04]  /*50070*/  STL.64 [R1+0x2b08], R2 ;  /* 0x002b080201007387 */ /* 0x0001e80000100a00 */
[----:B------:R-:W-:Y:S04]  /*50080*/  STL.64 [R1+0x738], R82 ;  /* 0x0007385201007387 */ /* 0x000fe80000100a00 */
[----:B------:R-:W-:Y:S04]  /*50090*/  STL.64 [R1+0x2b18], R82 ;  /* 0x002b185201007387 */ /* 0x000fe80000100a00 */
[----:B------:R-:W3:Y:S04]  /*500a0*/  LDL.LU R18, [R1+0x3b4] ;  /* 0x0003b40001127983 */ /* 0x000ee80000300800 */
        /* <DEDUP_REMOVED lines=8> */
[----:B------:R-:W4:Y:S04]  /*50130*/  LDL.LU R8, [R1+0x1cc4] ;  /* 0x001cc40001087983 */ /* 0x000f280000300800 */
[----:B0-----:R-:W4:Y:S04]  /*50140*/  LDL.LU R3, [R1+0x3c0] ;  /* 0x0003c00001037983 */ /* 0x001f280000300800 */
        /* <DEDUP_REMOVED lines=9> */
[----:B------:R1:W-:Y:S01]  /*501e0*/  STL [R1+0x2b50], R22 ;  /* 0x002b501601007387 */ /* 0x0003e20000100800 */
[----:B------:R-:W-:-:S03]  /*501f0*/  IMAD.MOV.U32 R63, RZ, RZ, R15 ;  /* 0x000000ffff3f7224 */ /* 0x000fc600078e000f */
[----:B------:R-:W-:Y:S01]  /*50200*/  STL [R1+0x2b40], R23 ;  /* 0x002b401701007387 */ /* 0x000fe20000100800 */
[----:B--2---:R-:W-:Y:S02]  /*50210*/  IMAD.MOV.U32 R62, RZ, RZ, R14 ;  /* 0x000000ffff3e7224 */ /* 0x004fe400078e000e */
[----:B------:R-:W-:Y:S02]  /*50220*/  IMAD.MOV.U32 R133, RZ, RZ, R12 ;  /* 0x000000ffff857224 */ /* 0x000fe400078e000c */
[----:B------:R-:W-:Y:S02]  /*50230*/  IMAD.MOV.U32 R132, RZ, RZ, R11 ;  /* 0x000000ffff847224 */ /* 0x000fe400078e000b */
[----:B------:R-:W2:Y:S01]  /*50240*/  LDL.LU R11, [R1+0x3c4] ;  /* 0x0003c400010b7983 */ /* 0x000ea20000300800 */
[----:B------:R-:W-:-:S03]  /*50250*/  IMAD.MOV.U32 R149, RZ, RZ, R10 ;  /* 0x000000ffff957224 */ /* 0x000fc600078e000a */
[----:B------:R-:W2:Y:S04]  /*50260*/  LDL.LU R10, [R1+0x1cc8] ;  /* 0x001cc800010a7983 */ /* 0x000ea80000300800 */
[----:B------:R-:W2:Y:S04]  /*50270*/  LDL.LU R15, [R1+0x3c8] ;  /* 0x0003c800010f7983 */ /* 0x000ea80000300800 */
[----:B------:R-:W2:Y:S04]  /*50280*/  LDL.LU R14, [R1+0x770] ;  /* 0x00077000010e7983 */ /* 0x000ea80000300800 */
[----:B------:R-:W2:Y:S04]  /*50290*/  LDL.LU R12, [R1+0x3cc] ;  /* 0x0003cc00010c7983 */ /* 0x000ea80000300800 */
[----:B0-----:R-:W2:Y:S04]  /*502a0*/  LDL.LU R7, [R1+0x1ccc] ;  /* 0x001ccc0001077983 */ /* 0x001ea80000300800 */
[----:B------:R-:W2:Y:S01]  /*502b0*/  LDL.LU R6, [R1+0x3d0] ;  /* 0x0003d00001067983 */ /* 0x000ea20000300800 */
[----:B---3--:R-:W-:-:S03]  /*502c0*/  IMAD.MOV.U32 R148, RZ, RZ, R0 ;  /* 0x000000ffff947224 */ /* 0x008fc600078e0000 */
        /* <DEDUP_REMOVED lines=11> */
[----:B------:R-:W-:Y:S04]  /*50380*/  STL [R1+0x2b68], R149 ;  /* 0x002b689501007387 */ /* 0x000fe80000100800 */
[----:B------:R-:W3:Y:S01]  /*50390*/  LDL.LU R20, [R1+0x3d4] ;  /* 0x0003d40001147983 */ /* 0x000ee20000300800 */
[----:B------:R-:W-:-:S02]  /*503a0*/  IMAD.MOV.U32 R80, RZ, RZ, R17 ;  /* 0x000000ffff507224 */ /* 0x000fc400078e0011 */
[----:B------:R-:W-:Y:S02]  /*503b0*/  IMAD.MOV.U32 R81, RZ, RZ, R18 ;  /* 0x000000ffff517224 */ /* 0x000fe400078e0012 */
[----:B----4-:R-:W-:Y:S02]  /*503c0*/  IMAD.MOV.U32 R152, RZ, RZ, R13 ;  /* 0x000000ffff987224 */ /* 0x010fe400078e000d */
        /* <DEDUP_REMOVED lines=10> */
[----:B------:R-:W4:Y:S04]  /*50470*/  LDL.LU R3, [R1+0x3e0] ;  /* 0x0003e00001037983 */ /* 0x000f280000300800 */
        /* <DEDUP_REMOVED lines=10> */
[----:B-1----:R-:W4:Y:S04]  /*50520*/  LDL.LU R22, [R1+0x3e4] ;  /* 0x0003e40001167983 */ /* 0x002f280000300800 */
[----:B------:R-:W4:Y:S04]  /*50530*/  LDL.LU R21, [R1+0x1cd8] ;  /* 0x001cd80001157983 */ /* 0x000f280000300800 */
[----:B------:R-:W4:Y:S04]  /*50540*/  LDL.LU R19, [R1+0x3e8] ;  /* 0x0003e80001137983 */ /* 0x000f280000300800 */
[----:B------:R-:W4:Y:S01]  /*50550*/  LDL.LU R18, [R1+0x790] ;  /* 0x0007900001127983 */ /* 0x000f220000300800 */
[----:B--2---:R-:W-:-:S02]  /*50560*/  IMAD.MOV.U32 R45, RZ, RZ, R15 ;  /* 0x000000ffff2d7224 */ /* 0x004fc400078e000f */
[----:B------:R-:W-:Y:S02]  /*50570*/  IMAD.MOV.U32 R44, RZ, RZ, R14 ;  /* 0x000000ffff2c7224 */ /* 0x000fe400078e000e */
[----:B------:R-:W-:Y:S02]  /*50580*/  IMAD.MOV.U32 R15, RZ, RZ, R12 ;  /* 0x000000ffff0f7224 */ /* 0x000fe400078e000c */
        /* <DEDUP_REMOVED lines=15> */
[----:B------:R0:W-:Y:S01]  /*50680*/  STL.64 [R1+0x2bc0], R16 ;  /* 0x002bc01001007387 */ /* 0x0001e20000100a00 */
[----:B------:R-:W-:-:S03]  /*50690*/  IMAD.MOV.U32 R97, RZ, RZ, R20 ;  /* 0x000000ffff617224 */ /* 0x000fc600078e0014 */
[----:B------:R-:W3:Y:S04]  /*506a0*/  LDL.LU R20, [R1+0x3f4] ;  /* 0x0003f40001147983 */ /* 0x000ee80000300800 */
[----:B0-----:R-:W3:Y:S04]  /*506b0*/  LDL.LU R17, [R1+0x1ce0] ;  /* 0x001ce00001117983 */ /* 0x001ee80000300800 */
[----:B------:R-:W3:Y:S01]  /*506c0*/  LDL.LU R16, [R1+0x3f8] ;  /* 0x0003f80001107983 */ /* 0x000ee20000300800 */
[----:B----4-:R-:W-:-:S03]  /*506d0*/  IMAD.MOV.U32 R96, RZ, RZ, R13 ;  /* 0x000000ffff607224 */ /* 0x010fc600078e000d */
        /* <DEDUP_REMOVED lines=20> */
[----:B------:R-:W4:Y:S04]  /*50820*/  LDL.LU R15, [R1+0x404] ;  /* 0x00040400010f7983 */ /* 0x000f280000300800 */
[----:B------:R-:W4:Y:S01]  /*50830*/  LDL.LU R14, [R1+0x1ce8] ;  /* 0x001ce800010e7983 */ /* 0x000f220000300800 */
[----:B------:R-:W-:-:S02]  /*50840*/  IMAD.MOV.U32 R139, RZ, RZ, R19 ;  /* 0x000000ffff8b7224 */ /* 0x000fc400078e0013 */
[----:B--2---:R-:W-:Y:S02]  /*50850*/  IMAD.MOV.U32 R159, RZ, RZ, R12 ;  /* 0x000000ffff9f7224 */ /* 0x004fe400078e000c */
[----:B------:R-:W2:Y:S01]  /*50860*/  LDL.LU R12, [R1+0x408] ;  /* 0x00040800010c7983 */ /* 0x000ea20000300800 */
[----:B------:R-:W-:-:S03]  /*50870*/  IMAD.MOV.U32 R158, RZ, RZ, R7 ;  /* 0x000000ffff9e7224 */ /* 0x000fc600078e0007 */
[----:B------:R-:W2:Y:S01]  /*50880*/  LDL.LU R11, [R1+0x7b0] ;  /* 0x0007b000010b7983 */ /* 0x000ea20000300800 */
[----:B------:R-:W-:-:S03]  /*50890*/  IMAD.MOV.U32 R19, RZ, RZ, R6 ;  /* 0x000000ffff137224 */ /* 0x000fc600078e0006 */
[----:B------:R-:W2:Y:S04]  /*508a0*/  LDL.LU R10, [R1+0x40c] ;  /* 0x00040c00010a7983 */ /* 0x000ea80000300800 */
[----:B------:R-:W2:Y:S04]  /*508b0*/  LDL.LU R7, [R1+0x1cec] ;  /* 0x001cec0001077983 */ /* 0x000ea80000300800 */
[----:B------:R-:W2:Y:S01]  /*508c0*/  LDL.LU R6, [R1+0x410] ;  /* 0x0004100001067983 */ /* 0x000ea20000300800 */
[----:B------:R-:W-:Y:S02]  /*508d0*/  IMAD.MOV.U32 R138, RZ, RZ, R18 ;  /* 0x000000ffff8a7224 */ /* 0x000fe400078e0012 */
[----:B---3--:R-:W-:-:S02]  /*508e0*/  IMAD.MOV.U32 R18, RZ, RZ, R0 ;  /* 0x000000ffff127224 */ /* 0x008fc400078e0000 */
[----:B------:R-:W3:Y:S01]  /*508f0*/  LDL.LU R0, [R1+0x7b8] ;  /* 0x0007b80001007983 */ /* 0x000ee20000300800 */
[----:B------:R-:W-:Y:S02]  /*50900*/  IMAD.MOV.U32 R88, RZ, RZ, R21 ;  /* 0x000000ffff587224 */ /* 0x000fe400078e0015 */
[----:B------:R-:W-:-:S05]  /*50910*/  IMAD.MOV.U32 R89, RZ, RZ, R22 ;  /* 0x000000ffff597224 */ /* 0x000fca00078e0016 */
        /* <DEDUP_REMOVED lines=10> */
[----:B------:R-:W3:Y:S01]  /*509c0*/  LDL.LU R16, [R1+0x414] ;  /* 0x0004140001107983 */ /* 0x000ee20000300800 */
[----:B------:R-:W-:Y:S02]  /*509d0*/  IMAD.MOV.U32 R100, RZ, RZ, R17 ;  /* 0x000000ffff647224 */ /* 0x000fe400078e0011 */
[----:B------:R-:W-:Y:S02]  /*509e0*/  IMAD.MOV.U32 R101, RZ, RZ, R20 ;  /* 0x000000ffff657224 */ /* 0x000fe400078e0014 */
[----:B----4-:R-:W-:Y:S02]  /*509f0*/  IMAD.MOV.U32 R28, RZ, RZ, R13 ;  /* 0x000000ffff1c7224 */ /* 0x010fe400078e000d */
[----:B------:R-:W4:Y:S04]  /*50a00*/  LDL.LU R13, [R1+0x1cf0] ;  /* 0x001cf000010d7983 */ /* 0x000f280000300800 */
[----:B0-----:R-:W4:Y:S04]  /*50a10*/  LDL.LU R9, [R1+0x418] ;  /* 0x0004180001097983 */ /* 0x001f280000300800 */
        /* <DEDUP_REMOVED lines=219> */
[----:B------:R-:W-:-:S03]  /*517d0*/  IMAD.MOV.U32 R117, RZ, RZ, R15 ;  /* 0x000000ffff757224 */ /* 0x000fc600078e000f */
[----:B------:R-:W-:Y:S01]  /*517e0*/  STL [R1+0x2d74], R57 ;  /* 0x002d743901007387 */ /* 0x000fe20000100800 */
[----:B------:R-:W-:-:S03]  /*517f0*/  IMAD.MOV.U32 R116, RZ, RZ, R14 ;  /* 0x000000ffff747224 */ /* 0x000fc600078e000e */
        /* <DEDUP_REMOVED lines=52> */
[----:B--2---:R-:W-:Y:S02]  /*51b40*/  IMAD.MOV.U32 R65, RZ, RZ, R12 ;  /* 0x000000ffff417224 */ /* 0x004fe400078e000c */
[----:B------:R-:W-:Y:S02]  /*51b50*/  IMAD.MOV.U32 R64, RZ, RZ, R11 ;  /* 0x000000ffff407224 */ /* 0x000fe400078e000b */
[----:B------:R-:W-:Y:S02]  /*51b60*/  IMAD.MOV.U32 R67, RZ, RZ, R10 ;  /* 0x000000ffff437224 */ /* 0x000fe400078e000a */
[----:B------:R-:W-:Y:S02]  /*51b70*/  IMAD.MOV.U32 R66, RZ, RZ, R7 ;  /* 0x000000ffff427224 */ /* 0x000fe400078e0007 */
[----:B------:R-:W2:Y:S01]  /*51b80*/  LDL.LU R7, [R1+0x4c8] ;  /* 0x0004c80001077983 */ /* 0x000ea20000300800 */
[----:B------:R-:W-:-:S03]  /*51b90*/  IMAD.MOV.U32 R127, RZ, RZ, R6 ;  /* 0x000000ffff7f7224 */ /* 0x000fc600078e0006 */
[----:B------:R-:W2:Y:S04]  /*51ba0*/  LDL.LU R6, [R1+0x870] ;  /* 0x0008700001067983 */ /* 0x000ea80000300800 */
[----:B------:R-:W2:Y:S04]  /*51bb0*/  LDL.LU R12, [R1+0x4cc] ;  /* 0x0004cc00010c7983 */ /* 0x000ea80000300800 */
[----:B------:R-:W2:Y:S04]  /*51bc0*/  LDL.LU R11, [R1+0x1d4c] ;  /* 0x001d4c00010b7983 */ /* 0x000ea80000300800 */
        /* <DEDUP_REMOVED lines=12> */
[----:B-1----:R-:W3:Y:S04]  /*51c90*/  LDL.LU R19, [R1+0x4d4] ;  /* 0x0004d40001137983 */ /* 0x002ee80000300800 */
[----:B------:R-:W3:Y:S04]  /*51ca0*/  LDL.LU R18, [R1+0x1d50] ;  /* 0x001d500001127983 */ /* 0x000ee80000300800 */
[----:B------:R-:W3:Y:S01]  /*51cb0*/  LDL.LU R17, [R1+0x4d8] ;  /* 0x0004d80001117983 */ /* 0x000ee20000300800 */
[----:B------:R-:W-:-:S02]  /*51cc0*/  IMAD.MOV.U32 R129, RZ, RZ, R16 ;  /* 0x000000ffff817224 */ /* 0x000fc400078e0010 */
[----:B----4-:R-:W-:Y:S02]  /*51cd0*/  IMAD.MOV.U32 R128, RZ, RZ, R13 ;  /* 0x000000ffff807224 */ /* 0x010fe400078e000d */
        /* <DEDUP_REMOVED lines=18> */
[----:B------:R-:W-:Y:S04]  /*51e00*/  STL [R1+0x2e18], R3 ;  /* 0x002e180301007387 */ /* 0x000fe80000100800 */
[----:B------:R-:W4:Y:S01]  /*51e10*/  LDL.LU R16, [R1+0x4e4] ;  /* 0x0004e40001107983 */ /* 0x000f220000300800 */
[----:B------:R-:W-:-:S03]  /*51e20*/  IMAD.MOV.U32 R83, RZ, RZ, R15 ;  /* 0x000000ffff537224 */ /* 0x000fc600078e000f */
[----:B------:R-:W4:Y:S01]  /*51e30*/  LDL.LU R15, [R1+0x1d58] ;  /* 0x001d5800010f7983 */ /* 0x000f220000300800 */
[----:B------:R-:W-:Y:S02]  /*51e40*/  IMAD.MOV.U32 R82, RZ, RZ, R14 ;  /* 0x000000ffff527224 */ /* 0x000fe400078e000e */
[----:B--2---:R-:W-:Y:S02]  /*51e50*/  IMAD.MOV.U32 R87, RZ, RZ, R12 ;  /* 0x000000ffff577224 */ /* 0x004fe400078e000c */
[----:B------:R-:W-:Y:S02]  /*51e60*/  IMAD.MOV.U32 R86, RZ, RZ, R11 ;  /* 0x000000ffff567224 */ /* 0x000fe400078e000b */
[----:B------:R-:W2:Y:S01]  /*51e70*/  LDL.LU R11, [R1+0x4e8] ;  /* 0x0004e800010b7983 */ /* 0x000ea20000300800 */
[----:B------:R-:W-:-:S03]  /*51e80*/  IMAD.MOV.U32 R145, RZ, RZ, R10 ;  /* 0x000000ffff917224 */ /* 0x000fc600078e000a */
[----:B------:R-:W2:Y:S04]  /*51e90*/  LDL.LU R10, [R1+0x890] ;  /* 0x00089000010a7983 */ /* 0x000ea80000300800 */
[----:B------:R-:W2:Y:S04]  /*51ea0*/  LDL.LU R14, [R1+0x4ec] ;  /* 0x0004ec00010e7983 */ /* 0x000ea80000300800 */
[----:B------:R-:W2:Y:S04]  /*51eb0*/  LDL.LU R12, [R1+0x1d5c] ;  /* 0x001d5c00010c7983 */ /* 0x000ea80000300800 */
[----:B0-----:R-:W2:Y:S01]  /*51ec0*/  LDL.LU R2, [R1+0x4f0] ;  /* 0x0004f00001027983 */ /* 0x001ea20000300800 */
[----:B---3--:R-:W-:-:S03]  /*51ed0*/  IMAD.MOV.U32 R144, RZ, RZ, R0 ;  /* 0x000000ffff907224 */ /* 0x008fc600078e0000 */
[----:B------:R-:W3:Y:S04]  /*51ee0*/  LDL.LU R0, [R1+0x898] ;  /* 0x0008980001007983 */ /* 0x000ee80000300800 */
        /* <DEDUP_REMOVED lines=8> */
[----:B------:R-:W-:Y:S04]  /*51f70*/  STL.64 [R1+0x2e40], R144 ;  /* 0x002e409001007387 */ /* 0x000fe80000100a00 */
[----:B------:R-:W3:Y:S01]  /*51f80*/  LDL.LU R22, [R1+0x4f4] ;  /* 0x0004f40001167983 */ /* 0x000ee20000300800 */
[----:B------:R-:W-:-:S02]  /*51f90*/  IMAD.MOV.U32 R63, RZ, RZ, R19 ;  /* 0x000000ffff3f7224 */ /* 0x000fc400078e0013 */
[----:B------:R-:W-:Y:S02]  /*51fa0*/  IMAD.MOV.U32 R62, RZ, RZ, R18 ;  /* 0x000000ffff3e7224 */ /* 0x000fe400078e0012 */
[----:B------:R-:W-:Y:S02]  /*51fb0*/  IMAD.MOV.U32 R133, RZ, RZ, R17 ;  /* 0x000000ffff857224 */ /* 0x000fe400078e0011 */
[----:B----4-:R-:W-:Y:S02]  /*51fc0*/  IMAD.MOV.U32 R132, RZ, RZ, R13 ;  /* 0x000000ffff847224 */ /* 0x010fe400078e000d */
[----:B------:R-:W4:Y:S01]  /*51fd0*/  LDL.LU R13, [R1+0x1d60] ;  /* 0x001d6000010d7983 */ /* 0x000f220000300800 */
[----:B------:R-:W-:-:S03]  /*51fe0*/  IMAD.MOV.U32 R81, RZ, RZ, R9 ;  /* 0x000000ffff517224 */ /* 0x000fc600078e0009 */
[----:B------:R-:W4:Y:S01]  /*51ff0*/  LDL.LU R9, [R1+0x4f8] ;  /* 0x0004f80001097983 */ /* 0x000f220000300800 */
[----:B------:R-:W-:-:S03]  /*52000*/  IMAD.MOV.U32 R80, RZ, RZ, R8 ;  /* 0x000000ffff507224 */ /* 0x000fc600078e0008 */
[----:B------:R-:W4:Y:S01]  /*52010*/  LDL.LU R8, [R1+0x8a0] ;  /* 0x0008a00001087983 */ /* 0x000f220000300800 */
[----:B------:R-:W-:-:S03]  /*52020*/  IMAD.MOV.U32 R153, RZ, RZ, R5 ;  /* 0x000000ffff997224 */ /* 0x000fc600078e0005 */
[----:B0-----:R-:W4:Y:S01]  /*52030*/  LDL.LU R6, [R1+0x4fc] ;  /* 0x0004fc0001067983 */ /* 0x001f220000300800 */
        /* <DEDUP_REMOVED lines=14> */
[----:B------:R-:W4:Y:S01]  /*52120*/  LDL.LU R20, [R1+0x1d68] ;  /* 0x001d680001147983 */ /* 0x000f220000300800 */
[----:B------:R-:W-:-:S03]  /*52130*/  IMAD.MOV.U32 R162, RZ, RZ, R15 ;  /* 0x000000ffffa27224 */ /* 0x000fc600078e000f */
[----:B------:R-:W4:Y:S04]  /*52140*/  LDL.LU R19, [R1+0x508] ;  /* 0x0005080001137983 */ /* 0x000f280000300800 */
[----:B------:R-:W4:Y:S01]  /*52150*/  LDL.LU R18, [R1+0x8b0] ;  /* 0x0008b00001127983 */ /* 0x000f220000300800 */
[----:B--2---:R-:W-:Y:S02]  /*52160*/  IMAD.MOV.U32 R15, RZ, RZ, R14 ;  /* 0x000000ffff0f7224 */ /* 0x004fe400078e000e */
[----:B------:R-:W-:Y:S02]  /*52170*/  IMAD.MOV.U32 R14, RZ, RZ, R12 ;  /* 0x000000ffff0e7224 */ /* 0x000fe400078e000c */
[----:B------:R-:W2:Y:S01]  /*52180*/  LDL.LU R12, [R1+0x50c] ;  /* 0x00050c00010c7983 */ /* 0x000ea20000300800 */
[----:B------:R-:W-:-:S03]  /*52190*/  IMAD.MOV.U32 R17, RZ, RZ, R2 ;  /* 0x000000ffff117224 */ /* 0x000fc600078e0002 */
[----:B------:R-:W2:Y:S04]  /*521a0*/  LDL.LU R7, [R1+0x1d6c] ;  /* 0x001d6c0001077983 */ /* 0x000ea80000300800 */
[----:B------:R-:W2:Y:S01]  /*521b0*/  LDL.LU R2, [R1+0x510] ;  /* 0x0005100001027983 */ /* 0x000ea20000300800 */
[----:B------:R-:W-:Y:S02]  /*521c0*/  IMAD.MOV.U32 R163, RZ, RZ, R16 ;  /* 0x000000ffffa37224 */ /* 0x000fe400078e0010 */
[----:B---3--:R-:W-:Y:S02]  /*521d0*/  IMAD.MOV.U32 R16, RZ, RZ, R0 ;  /* 0x000000ffff107224 */ /* 0x008fe400078e0000 */
        /* <DEDUP_REMOVED lines=8> */
[----:B------:R0:W-:Y:S04]  /*52260*/  STL.64 [R1+0x2e90], R16 ;  /* 0x002e901001007387 */ /* 0x0001e80000100a00 */
[----:B0-----:R-:W3:Y:S04]  /*52270*/  LDL.LU R16, [R1+0x514] ;  /* 0x0005140001107983 */ /* 0x001ee80000300800 */
[----:B------:R-:W3:Y:S01]  /*52280*/  LDL.LU R15, [R1+0x1d70] ;  /* 0x001d7000010f7983 */ /* 0x000ee20000300800 */
        /* <DEDUP_REMOVED lines=20> */
[----:B------:R-:W-:Y:S04]  /*523d0*/  STL [R1+0x2eb8], R8 ;  /* 0x002eb80801007387 */ /* 0x000fe80000100800 */
[----:B------:R0:W-:Y:S04]  /*523e0*/  STL [R1+0x2eac], R9 ;  /* 0x002eac0901007387 */ /* 0x0001e80000100800 */
[----:B------:R-:W-:Y:S04]  /*523f0*/  STL.64 [R1+0x8a8], R88 ;  /* 0x0008a85801007387 */ /* 0x000fe80000100a00 */
[----:B------:R-:W-:Y:S01]  /*52400*/  STL.64 [R1+0x2eb0], R88 ;  /* 0x002eb05801007387 */ /* 0x000fe20000100a00 */
[----:B--2---:R-:W-:-:S03]  /*52410*/  IMAD.MOV.U32 R101, RZ, RZ, R12 ;  /* 0x000000ffff657224 */ /* 0x004fc600078e000c */
[----:B------:R-:W2:Y:S04]  /*52420*/  LDL.LU R12, [R1+0x524] ;  /* 0x00052400010c7983 */ /* 0x000ea80000300800 */
[----:B------:R-:W2:Y:S01]  /*52430*/  LDL.LU R11, [R1+0x1d78] ;  /* 0x001d7800010b7983 */ /* 0x000ea20000300800 */
[----:B------:R-:W-:-:S03]  /*52440*/  IMAD.MOV.U32 R100, RZ, RZ, R7 ;  /* 0x000000ffff647224 */ /* 0x000fc600078e0007 */
[----:B------:R-:W2:Y:S01]  /*52450*/  LDL.LU R10, [R1+0x528] ;  /* 0x00052800010a7983 */ /* 0x000ea20000300800 */
[----:B------:R-:W-:-:S03]  /*52460*/  IMAD.MOV.U32 R29, RZ, RZ, R2 ;  /* 0x000000ffff1d7224 */ /* 0x000fc600078e0002 */
[----:B0-----:R-:W2:Y:S04]  /*52470*/  LDL.LU R9, [R1+0x8d0] ;  /* 0x0008d00001097983 */ /* 0x001ea80000300800 */
[----:B------:R-:W2:Y:S04]  /*52480*/  LDL.LU R8, [R1+0x52c] ;  /* 0x00052c0001087983 */ /* 0x000ea80000300800 */
[----:B------:R-:W2:Y:S04]  /*52490*/  LDL.LU R7, [R1+0x1d7c] ;  /* 0x001d7c0001077983 */ /* 0x000ea80000300800 */
        /* <DEDUP_REMOVED lines=8> */
[----:B------:R0:W-:Y:S04]  /*52520*/  STL [R1+0x2ed8], R18 ;  /* 0x002ed81201007387 */ /* 0x0001e80000100800 */
[----:B------:R-:W-:Y:S04]  /*52530*/  STL [R1+0x2ec8], R19 ;  /* 0x002ec81301007387 */ /* 0x000fe80000100800 */
[----:B------:R-:W-:Y:S04]  /*52540*/  STL.64 [R1+0x508], R100 ;  /* 0x0005086401007387 */ /* 0x000fe80000100a00 */
[----:B------:R-:W-:Y:S04]  /*52550*/  STL.64 [R1+0x2ed0], R100 ;  /* 0x002ed06401007387 */ /* 0x000fe80000100a00 */
[----:B------:R-:W-:Y:S04]  /*52560*/  STL.64 [R1+0x8b8], R28 ;  /* 0x0008b81c01007387 */ /* 0x000fe80000100a00 */
[----:B------:R-:W-:Y:S01]  /*52570*/  STL.64 [R1+0x2ee0], R28 ;  /* 0x002ee01c01007387 */ /* 0x000fe20000100a00 */
[----:B------:R-:W-:-:S03]  /*52580*/  IMAD.MOV.U32 R109, RZ, RZ, R16 ;  /* 0x000000ffff6d7224 */ /* 0x000fc600078e0010 */
[----:B0-----:R-:W3:Y:S01]  /*52590*/  LDL.LU R18, [R1+0x534] ;  /* 0x0005340001127983 */ /* 0x001ee20000300800 */
[----:B------:R-:W-:-:S03]  /*525a0*/  IMAD.MOV.U32 R108, RZ, RZ, R15 ;  /* 0x000000ffff6c7224 */ /* 0x000fc600078e000f */
[----:B------:R-:W3:Y:S04]  /*525b0*/  LDL.LU R17, [R1+0x1d80] ;  /* 0x001d800001117983 */ /* 0x000ee80000300800 */
        /* <DEDUP_REMOVED lines=47> */
[----:B------:R-:W-:-:S03]  /*528b0*/  IMAD.MOV.U32 R24, RZ, RZ, R15 ;  /* 0x000000ffff187224 */ /* 0x000fc600078e000f */
[----:B------:R-:W3:Y:S01]  /*528c0*/  LDL.LU R15, [R1+0x1d90] ;  /* 0x001d9000010f7983 */ /* 0x000ee20000300800 */
        /* <DEDUP_REMOVED lines=9> */
[----:B0-----:R-:W4:Y:S04]  /*52960*/  LDL.LU R5, [R1+0x1d94] ;  /* 0x001d940001057983 */ /* 0x001f280000300800 */
        /* <DEDUP_REMOVED lines=36> */
[----:B------:R-:W-:-:S02]  /*52bb0*/  IMAD.MOV.U32 R91, RZ, RZ, R16 ;  /* 0x000000ffff5b7224 */ /* 0x000fc400078e0010 */
        /* <DEDUP_REMOVED lines=11> */
[----:B------:R-:W-:Y:S04]  /*52c70*/  STL.64 [R1+0x550], R90 ;  /* 0x0005505a01007387 */ /* 0x000fe80000100a00 */
[----:B------:R1:W-:Y:S04]  /*52c80*/  STL.64 [R1+0x2f90], R90 ;  /* 0x002f905a01007387 */ /* 0x0003e80000100a00 */
[----:B------:R-:W-:Y:S04]  /*52c90*/  STL.64 [R1+0x900], R112 ;  /* 0x0009007001007387 */ /* 0x000fe80000100a00 */
[----:B------:R0:W-:Y:S04]  /*52ca0*/  STL.64 [R1+0x2f98], R112 ;  /* 0x002f987001007387 */ /* 0x0001e80000100a00 */
[----:B------:R-:W-:Y:S04]  /*52cb0*/  STL.64 [R1+0x558], R124 ;  /* 0x0005587c01007387 */ /* 0x000fe80000100a00 */
[----:B------:R0:W-:Y:S04]  /*52cc0*/  STL [R1+0x2fb8], R124 ;  /* 0x002fb87c01007387 */ /* 0x0001e80000100800 */
[----:B------:R-:W-:Y:S04]  /*52cd0*/  STL [R1+0x2fa0], R125 ;  /* 0x002fa07d01007387 */ /* 0x000fe80000100800 */
[----:B------:R-:W-:Y:S04]  /*52ce0*/  STL.64 [R1+0x908], R160 ;  /* 0x000908a001007387 */ /* 0x000fe80000100a00 */
[----:B------:R1:W-:Y:S04]  /*52cf0*/  STL.64 [R1+0x2fa8], R160 ;  /* 0x002fa8a001007387 */ /* 0x0003e80000100a00 */
[----:B0-----:R-:W4:Y:S04]  /*52d00*/  LDL.LU R20, [R1+0x57c] ;  /* 0x00057c0001147983 */ /* 0x001f280000300800 */
[----:B------:R-:W4:Y:S04]  /*52d10*/  LDL.LU R19, [R1+0x1da4] ;  /* 0x001da40001137983 */ /* 0x000f280000300800 */
        /* <DEDUP_REMOVED lines=8> */
[----:B---3--:R-:W-:-:S03]  /*52da0*/  IMAD.MOV.U32 R98, RZ, RZ, R0 ;  /* 0x000000ffff627224 */ /* 0x008fc600078e0000 */
[----:B------:R-:W3:Y:S01]  /*52db0*/  LDL.LU R0, [R1+0x1dac] ;  /* 0x001dac0001007983 */ /* 0x000ee20000300800 */
[----:B------:R-:W-:Y:S02]  /*52dc0*/  IMAD.MOV.U32 R50, RZ, RZ, R11 ;  /* 0x000000ffff327224 */ /* 0x000fe400078e000b */
[----:B------:R-:W-:Y:S02]  /*52dd0*/  IMAD.MOV.U32 R51, RZ, RZ, R12 ;  /* 0x000000ffff337224 */ /* 0x000fe400078e000c */
[----:B------:R-:W-:Y:S01]  /*52de0*/  IMAD.MOV.U32 R136, RZ, RZ, R9 ;  /* 0x000000ffff887224 */ /* 0x000fe200078e0009 */
[----:B------:R-:W3:Y:S01]  /*52df0*/  LDL.LU R12, [R1+0x590] ;  /* 0x00059000010c7983 */ /* 0x000ee20000300800 */
[----:B------:R-:W-:Y:S02]  /*52e00*/  IMAD.MOV.U32 R137, RZ, RZ, R10 ;  /* 0x000000ffff897224 */ /* 0x000fe400078e000a */
[----:B------:R-:W-:Y:S01]  /*52e10*/  IMAD.MOV.U32 R60, RZ, RZ, R7 ;  /* 0x000000ffff3c7224 */ /* 0x000fe200078e0007 */
[----:B------:R-:W3:Y:S01]  /*52e20*/  LDL.LU R11, [R1+0x938] ;  /* 0x00093800010b7983 */ /* 0x000ee20000300800 */
[----:B------:R-:W-:-:S03]  /*52e30*/  IMAD.MOV.U32 R61, RZ, RZ, R8 ;  /* 0x000000ffff3d7224 */ /* 0x000fc600078e0008 */
[----:B------:R-:W-:Y:S04]  /*52e40*/  STL.64 [R1+0x560], R50 ;  /* 0x0005603201007387 */ /* 0x000fe80000100a00 */
[----:B------:R0:W-:Y:S04]  /*52e50*/  STL.64 [R1+0x2fb0], R50 ;  /* 0x002fb03201007387 */ /* 0x0001e80000100a00 */
[----:B------:R-:W-:Y:S04]  /*52e60*/  STL.64 [R1+0x910], R136 ;  /* 0x0009108801007387 */ /* 0x000fe80000100a00 */
[----:B------:R0:W-:Y:S04]  /*52e70*/  STL.64 [R1+0x2fc0], R136 ;  /* 0x002fc08801007387 */ /* 0x0001e80000100a00 */
[----:B------:R-:W-:Y:S04]  /*52e80*/  STL.64 [R1+0x568], R60 ;  /* 0x0005683c01007387 */ /* 0x000fe80000100a00 */
[----:B------:R0:W-:Y:S04]  /*52e90*/  STL.64 [R1+0x2fc8], R60 ;  /* 0x002fc83c01007387 */ /* 0x0001e80000100a00 */
[----:B------:R-:W-:Y:S04]  /*52ea0*/  STL.64 [R1+0x918], R98 ;  /* 0x0009186201007387 */ /* 0x000fe80000100a00 */
[----:B------:R-:W-:Y:S04]  /*52eb0*/  STL [R1+0x2fd0], R99 ;  /* 0x002fd06301007387 */ /* 0x000fe80000100800 */
[----:B------:R-:W-:Y:S04]  /*52ec0*/  STL [R1+0x2fe0], R98 ;  /* 0x002fe06201007387 */ /* 0x000fe80000100800 */
[----:B------:R-:W3:Y:S04]  /*52ed0*/  LDL.LU R10, [R1+0x594] ;  /* 0x00059400010a7983 */ /* 0x000ee80000300800 */
        /* <DEDUP_REMOVED lines=14> */
[----:B------:R-:W-:Y:S04]  /*52fc0*/  STL [R1+0x2ff0], R38 ;  /* 0x002ff02601007387 */ /* 0x000fe80000100800 */
[----:B------:R-:W-:Y:S01]  /*52fd0*/  STL [R1+0x2fe4], R39 ;  /* 0x002fe42701007387 */ /* 0x000fe20000100800 */
[----:B------:R-:W-:-:S02]  /*52fe0*/  IMAD.MOV.U32 R105, RZ, RZ, R20 ;  /* 0x000000ffff697224 */ /* 0x000fc400078e0014 */
[----:B------:R-:W-:Y:S02]  /*52ff0*/  IMAD.MOV.U32 R104, RZ, RZ, R19 ;  /* 0x000000ffff687224 */ /* 0x000fe400078e0013 */
[----:B------:R-:W-:-:S03]  /*53000*/  IMAD.MOV.U32 R135, RZ, RZ, R18 ;  /* 0x000000ffff877224 */ /* 0x000fc600078e0012 */
[----:B------:R-:W-:Y:S01]  /*53010*/  STL.64 [R1+0x578], R104 ;  /* 0x0005786801007387 */ /* 0x000fe20000100a00 */
[----:B------:R-:W-:-:S03]  /*53020*/  IMAD.MOV.U32 R134, RZ, RZ, R17 ;  /* 0x000000ffff867224 */ /* 0x000fc600078e0011 */
[----:B------:R0:W-:Y:S04]  /*53030*/  STL.64 [R1+0x2fe8], R104 ;  /* 0x002fe86801007387 */ /* 0x0001e80000100a00 */
[----:B------:R-:W-:Y:S04]  /*53040*/  STL.64 [R1+0x928], R134 ;  /* 0x0009288601007387 */ /* 0x000fe80000100a00 */
[----:B------:R0:W-:Y:S01]  /*53050*/  STL.64 [R1+0x2ff8], R134 ;  /* 0x002ff88601007387 */ /* 0x0001e20000100a00 */
[----:B--2---:R-:W-:-:S03]  /*53060*/  IMAD.MOV.U32 R71, RZ, RZ, R2 ;  /* 0x000000ffff477224 */ /* 0x004fc600078e0002 */
[----:B------:R-:W2:Y:S01]  /*53070*/  LDL.LU R2, [R1+0x5a4] ;  /* 0x0005a40001027983 */ /* 0x000ea20000300800 */
[----:B---3--:R-:W-:-:S03]  /*53080*/  IMAD.MOV.U32 R70, RZ, RZ, R0 ;  /* 0x000000ffff467224 */ /* 0x008fc600078e0000 */
[----:B------:R-:W3:Y:S01]  /*53090*/  LDL.LU R0, [R1+0x1db8] ;  /* 0x001db80001007983 */ /* 0x000ee20000300800 */
[----:B------:R-:W-:Y:S02]  /*530a0*/  IMAD.MOV.U32 R142, RZ, RZ, R15 ;  /* 0x000000ffff8e7224 */ /* 0x000fe400078e000f */
[----:B------:R-:W-:Y:S02]  /*530b0*/  IMAD.MOV.U32 R143, RZ, RZ, R16 ;  /* 0x000000ffff8f7224 */ /* 0x000fe400078e0010 */
[----:B------:R-:W-:Y:S02]  /*530c0*/  IMAD.MOV.U32 R68, RZ, RZ, R13 ;  /* 0x000000ffff447224 */ /* 0x000fe400078e000d */
[----:B------:R-:W-:Y:S01]  /*530d0*/  IMAD.MOV.U32 R69, RZ, RZ, R14 ;  /* 0x000000ffff457224 */ /* 0x000fe200078e000e */
[----:B------:R-:W-:Y:S01]  /*530e0*/  STL.64 [R1+0x580], R142 ;  /* 0x0005808e01007387 */ /* 0x000fe20000100a00 */
[----:B------:R-:W-:Y:S02]  /*530f0*/  IMAD.MOV.U32 R46, RZ, RZ, R11 ;  /* 0x000000ffff2e7224 */ /* 0x000fe400078e000b */
[----:B------:R-:W-:Y:S01]  /*53100*/  IMAD.MOV.U32 R47, RZ, RZ, R12 ;  /* 0x000000ffff2f7224 */ /* 0x000fe200078e000c */
[----:B------:R-:W-:Y:S04]  /*53110*/  STL [R1+0x3010], R142 ;  /* 0x0030108e01007387 */ /* 0x000fe80000100800 */
[----:B------:R-:W-:Y:S04]  /*53120*/  STL [R1+0x3000], R143 ;  /* 0x0030008f01007387 */ /* 0x000fe80000100800 */
[----:B------:R-:W-:Y:S04]  /*53130*/  STL.64 [R1+0x930], R68 ;  /* 0x0009304401007387 */ /* 0x000fe80000100a00 */
[----:B------:R0:W-:Y:S04]  /*53140*/  STL.64 [R1+0x3008], R68 ;  /* 0x0030084401007387 */ /* 0x0001e80000100a00 */
[----:B------:R-:W-:Y:S04]  /*53150*/  STL.64 [R1+0x588], R70 ;  /* 0x0005884601007387 */ /* 0x000fe80000100a00 */
[----:B------:R0:W-:Y:S04]  /*53160*/  STL.64 [R1+0x3018], R70 ;  /* 0x0030184601007387 */ /* 0x0001e80000100a00 */
[----:B------:R-:W-:Y:S04]  /*53170*/  STL.64 [R1+0x938], R46 ;  /* 0x0009382e01007387 */ /* 0x000fe80000100a00 */
[----:B------:R-:W-:Y:S04]  /*53180*/  STL [R1+0x3030], R46 ;  /* 0x0030302e01007387 */ /* 0x000fe80000100800 */
[----:B------:R-:W-:Y:S04]  /*53190*/  STL [R1+0x3020], R47 ;  /* 0x0030202f01007387 */ /* 0x000fe80000100800 */
[----:B------:R-:W3:Y:S01]  /*531a0*/  LDL.LU R32, [R1+0x5a8] ;  /* 0x0005a80001207983 */ /* 0x000ee20000300800 */
[----:B------:R-:W-:-:S02]  /*531b0*/  IMAD.MOV.U32 R31, RZ, RZ, R10 ;  /* 0x000000ffff1f7224 */ /* 0x000fc400078e000a */
[----:B------:R-:W-:Y:S01]  /*531c0*/  IMAD.MOV.U32 R30, RZ, RZ, R9 ;  /* 0x000000ffff1e7224 */ /* 0x000fe200078e0009 */
[----:B------:R-:W3:Y:S01]  /*531d0*/  LDL.LU R29, [R1+0x950] ;  /* 0x00095000011d7983 */ /* 0x000ee20000300800 */
[----:B------:R-:W-:-:S03]  /*531e0*/  IMAD.MOV.U32 R37, RZ, RZ, R8 ;  /* 0x000000ffff257224 */ /* 0x000fc600078e0008 */
[----:B------:R-:W3:Y:S01]  /*531f0*/  LDL.LU R28, [R1+0x5ac] ;  /* 0x0005ac00011c7983 */ /* 0x000ee20000300800 */
[----:B------:R-:W-:-:S03]  /*53200*/  IMAD.MOV.U32 R36, RZ, RZ, R7 ;  /* 0x000000ffff247224 */ /* 0x000fc600078e0007 */
[----:B------:R-:W3:Y:S04]  /*53210*/  LDL.LU R27, [R1+0x1dbc] ;  /* 0x001dbc00011b7983 */ /* 0x000ee80000300800 */
[----:B------:R-:W3:Y:S04]  /*53220*/  LDL.LU R26, [R1+0x5b0] ;  /* 0x0005b000011a7983 */ /* 0x000ee80000300800 */
[----:B------:R-:W3:Y:S04]  /*53230*/  LDL.LU R25, [R1+0x958] ;  /* 0x0009580001197983 */ /* 0x000ee80000300800 */
[----:B------:R-:W-:Y:S04]  /*53240*/  STL.64 [R1+0x590], R30 ;  /* 0x0005901e01007387 */ /* 0x000fe80000100a00 */
[----:B------:R0:W-:Y:S04]  /*53250*/  STL.64 [R1+0x3028], R30 ;  /* 0x0030281e01007387 */ /* 0x0001e80000100a00 */
[----:B------:R-:W-:Y:S04]  /*53260*/  STL.64 [R1+0x940], R36 ;  /* 0x0009402401007387 */ /* 0x000fe80000100a00 */
[----:B------:R0:W-:Y:S01]  /*53270*/  STL.64 [R1+0x3038], R36 ;  /* 0x0030382401007387 */ /* 0x0001e20000100a00 */
[----:B----4-:R-:W-:-:S02]  /*53280*/  IMAD.MOV.U32 R55, RZ, RZ, R6 ;  /* 0x000000ffff377224 */ /* 0x010fc400078e0006 */
[----:B------:R-:W-:Y:S02]  /*53290*/  IMAD.MOV.U32 R54, RZ, RZ, R5 ;  /* 0x000000ffff367224 */ /* 0x000fe400078e0005 */
[----:B------:R-:W-:-:S03]  /*532a0*/  IMAD.MOV.U32 R121, RZ, RZ, R4 ;  /* 0x000000ffff797224 */ /* 0x000fc600078e0004 */
[----:B------:R-:W-:Y:S01]  /*532b0*/  STL.64 [R1+0x598], R54 ;  /* 0x0005983601007387 */ /* 0x000fe20000100a00 */
[----:B------:R-:W-:-:S03]  /*532c0*/  IMAD.MOV.U32 R120, RZ, RZ, R3 ;  /* 0x000000ffff787224 */ /* 0x000fc600078e0003 */
[----:B------:R4:W-:Y:S04]  /*532d0*/  STL.64 [R1+0x3040], R54 ;  /* 0x0030403601007387 */ /* 0x0009e80000100a00 */
[----:B------:R-:W-:Y:S04]  /*532e0*/  STL.64 [R1+0x948], R120 ;  /* 0x0009487801007387 */ /* 0x000fe80000100a00 */
[----:B------:R-:W-:Y:S04]  /*532f0*/  STL [R1+0x3058], R120 ;  /* 0x0030587801007387 */ /* 0x000fe80000100800 */
[----:B------:R-:W-:Y:S04]  /*53300*/  STL [R1+0x3048], R121 ;  /* 0x0030487901007387 */ /* 0x000fe80000100800 */
        /* <DEDUP_REMOVED lines=25> */
[----:B------:R-:W3:Y:S04]  /*534a0*/  LDL.LU R0, [R1+0x988] ;  /* 0x0009880001007983 */ /* 0x000ee80000300800 */
[----:B------:R-:W-:Y:S04]  /*534b0*/  STL.64 [R1+0x5a0], R110 ;  /* 0x0005a06e01007387 */ /* 0x000fe80000100a00 */
[----:B------:R0:W-:Y:S01]  /*534c0*/  STL.64 [R1+0x3050], R110 ;  /* 0x0030506e01007387 */ /* 0x0001e20000100a00 */
[----:B------:R-:W-:Y:S02]  /*534d0*/  IMAD.MOV.U32 R131, RZ, RZ, R32 ;  /* 0x000000ffff837224 */ /* 0x000fe400078e0020 */
[----:B------:R-:W-:-:S02]  /*534e0*/  IMAD.MOV.U32 R130, RZ, RZ, R29 ;  /* 0x000000ffff827224 */ /* 0x000fc400078e001d */
[----:B------:R-:W-:-:S03]  /*534f0*/  IMAD.MOV.U32 R141, RZ, RZ, R28 ;  /* 0x000000ffff8d7224 */ /* 0x000fc600078e001c */
[----:B------:R-:W-:Y:S01]  /*53500*/  STL.64 [R1+0x950], R130 ;  /* 0x0009508201007387 */ /* 0x000fe20000100a00 */
[----:B------:R-:W-:-:S03]  /*53510*/  IMAD.MOV.U32 R140, RZ, RZ, R27 ;  /* 0x000000ffff8c7224 */ /* 0x000fc600078e001b */
[----:B------:R0:W-:Y:S01]  /*53520*/  STL.64 [R1+0x3060], R130 ;  /* 0x0030608201007387 */ /* 0x0001e20000100a00 */
[----:B------:R-:W-:-:S03]  /*53530*/  IMAD.MOV.U32 R157, RZ, RZ, R26 ;  /* 0x000000ffff9d7224 */ /* 0x000fc600078e001a */
[----:B------:R-:W-:Y:S01]  /*53540*/  STL.64 [R1+0x5a8], R140 ;  /* 0x0005a88c01007387 */ /* 0x000fe20000100a00 */
[----:B------:R-:W-:-:S03]  /*53550*/  IMAD.MOV.U32 R156, RZ, RZ, R25 ;  /* 0x000000ffff9c7224 */ /* 0x000fc600078e0019 */
[----:B------:R-:W-:Y:S04]  /*53560*/  STL [R1+0x3068], R141 ;  /* 0x0030688d01007387 */ /* 0x000fe80000100800 */
[----:B------:R-:W-:Y:S04]  /*53570*/  STL.64 [R1+0x958], R156 ;  /* 0x0009589c01007387 */ /* 0x000fe80000100a00 */
[----:B------:R0:W-:Y:S01]  /*53580*/  STL.64 [R1+0x3070], R156 ;  /* 0x0030709c01007387 */ /* 0x0001e20000100a00 */
[----:B----4-:R-:W-:Y:S02]  /*53590*/  IMAD.MOV.U32 R43, RZ, RZ, R24 ;  /* 0x000000ffff2b7224 */ /* 0x010fe400078e0018 */
[----:B------:R-:W-:-:S02]  /*535a0*/  IMAD.MOV.U32 R42, RZ, RZ, R23 ;  /* 0x000000ffff2a7224 */ /* 0x000fc400078e0017 */
        /* <DEDUP_REMOVED lines=8> */
[----:B------:R-:W-:Y:S01]  /*53630*/  STL.64 [R1+0x5b8], R146 ;  /* 0x0005b89201007387 */ /* 0x000fe20000100a00 */
[----:B------:R-:W-:-:S02]  /*53640*/  IMAD.MOV.U32 R79, RZ, RZ, R16 ;  /* 0x000000ffff4f7224 */ /* 0x000fc400078e0010 */
        /* <DEDUP_REMOVED lines=10> */
[----:B------:R-:W-:Y:S04]  /*536f0*/  STL.64 [R1+0x5c8], R48 ;  /* 0x0005c83001007387 */ /* 0x000fe80000100a00 */
[----:B------:R-:W-:Y:S01]  /*53700*/  STL.64 [R1+0x978], R58 ;  /* 0x0009783a01007387 */ /* 0x000fe20000100a00 */
        /* <DEDUP_REMOVED lines=19> */
[----:B--2---:R-:W-:-:S03]  /*53840*/  IMAD.MOV.U32 R103, RZ, RZ, R2 ;  /* 0x000000ffff677224 */ /* 0x004fc600078e0002 */
        /* <DEDUP_REMOVED lines=23> */
[----:B------:R-:W-:Y:S01]  /*539c0*/  STL.64 [R1+0x988], R102 ;  /* 0x0009886601007387 */ /* 0x000fe20000100a00 */
[----:B----4-:R-:W-:-:S02]  /*539d0*/  IMAD.MOV.U32 R83, RZ, RZ, R21 ;  /* 0x000000ffff537224 */ /* 0x010fc400078e0015 */
[----:B------:R-:W-:-:S05]  /*539e0*/  IMAD.MOV.U32 R82, RZ, RZ, R20 ;  /* 0x000000ffff527224 */ /* 0x000fca00078e0014 */
[----:B------:R-:W-:Y:S01]  /*539f0*/  STL.64 [R1+0x5e0], R82 ;  /* 0x0005e05201007387 */ /* 0x000fe20000100a00 */
        /* <DEDUP_REMOVED lines=13> */
[----:B--2---:R-:W-:Y:S01]  /*53ad0*/  IMAD.MOV.U32 R162, RZ, RZ, R8 ;  /* 0x000000ffffa27224 */ /* 0x004fe200078e0008 */
        /* <DEDUP_REMOVED lines=11> */
[----:B------:R-:W-:Y:S02]  /*53b90*/  IMAD.MOV.U32 R84, RZ, RZ, R57 ;  /* 0x000000ffff547224 */ /* 0x000fe400078e0039 */
[----:B------:R-:W-:Y:S01]  /*53ba0*/  IMAD.MOV.U32 R57, RZ, RZ, R56 ;  /* 0x000000ffff397224 */ /* 0x000fe200078e0038 */
[----:B------:R-:W-:Y:S01]  /*53bb0*/  STL.64 [R1+0xcb8], R16 ;  /* 0x000cb81001007387 */ /* 0x000fe20000100a00 */
[----:B------:R-:W-:-:S03]  /*53bc0*/  IMAD.MOV.U32 R56, RZ, RZ, R165 ;  /* 0x000000ffff387224 */ /* 0x000fc600078e00a5 */
[----:B------:R-:W-:Y:S04]  /*53bd0*/  STL.64 [R1+0xbe8], R84 ;  /* 0x000be85401007387 */ /* 0x000fe80000100a00 */
[----:B------:R-:W-:Y:S04]  /*53be0*/  STL.64 [R1+0xcc0], R56 ;  /* 0x000cc03801007387 */ /* 0x000fe80000100a00 */
[----:B------:R-:W2:Y:S04]  /*53bf0*/  LDL.LU R107, [R1+0xc04] ;  /* 0x000c0400016b7983 */ /* 0x000ea80000300800 */
[----:B------:R-:W2:Y:S04]  /*53c00*/  LDL.LU R106, [R1+0xd90] ;  /* 0x000d9000016a7983 */ /* 0x000ea80000300800 */
        /* <DEDUP_REMOVED lines=35> */
[----:B------:R-:W4:Y:S01]  /*53e40*/  LDL.LU R12, [R1+0xc44] ;  /* 0x000c4400010c7983 */ /* 0x000f220000300800 */
[----:B---3--:R-:W-:-:S03]  /*53e50*/  IMAD.MOV.U32 R86, RZ, RZ, R0 ;  /* 0x000000ffff567224 */ /* 0x008fc600078e0000 */
[----:B------:R-:W3:Y:S04]  /*53e60*/  LDL.LU R0, [R1+0xdb4] ;  /* 0x000db40001007983 */ /* 0x000ee80000300800 */
[----:B------:R-:W-:Y:S04]  /*53e70*/  STL.64 [R1+0xbf0], R2 ;  /* 0x000bf00201007387 */ /* 0x000fe80000100a00 */
[----:B------:R-:W-:Y:S04]  /*53e80*/  STL.64 [R1+0xcc8], R64 ;  /* 0x000cc84001007387 */ /* 0x000fe80000100a00 */
[----:B------:R-:W-:Y:S04]  /*53e90*/  STL.64 [R1+0xbf8], R72 ;  /* 0x000bf84801007387 */ /* 0x000fe80000100a00 */
[----:B------:R-:W-:Y:S04]  /*53ea0*/  STL.64 [R1+0xcd0], R86 ;  /* 0x000cd05601007387 */ /* 0x000fe80000100a00 */
[----:B--2---:R-:W-:Y:S04]  /*53eb0*/  STL.64 [R1+0xc00], R106 ;  /* 0x000c006a01007387 */ /* 0x004fe80000100a00 */
[----:B----4-:R-:W-:Y:S01]  /*53ec0*/  STL.64 [R1+0xcd8], R128 ;  /* 0x000cd88001007387 */ /* 0x010fe20000100a00 */
[----:B------:R-:W-:-:S04]  /*53ed0*/  LOP3.LUT R75, R75, R74, RZ, 0x3c, !PT ;  /* 0x0000004a4b4b7212 */ /* 0x000fc800078e3cff */
[----:B------:R-:W-:Y:S02]  /*53ee0*/  LOP3.LUT R74, R75, R74, RZ, 0x3c, !PT ;  /* 0x0000004a4b4a7212 */ /* 0x000fe400078e3cff */
[----:B------:R-:W-:-:S04]  /*53ef0*/  LOP3.LUT R89, R89, R88, RZ, 0x3c, !PT ;  /* 0x0000005859597212 */ /* 0x000fc800078e3cff */
[----:B------:R-:W-:Y:S02]  /*53f00*/  LOP3.LUT R88, R89, R88, RZ, 0x3c, !PT ;  /* 0x0000005859587212 */ /* 0x000fe400078e3cff */
[----:B------:R-:W-:Y:S02]  /*53f10*/  LOP3.LUT R159, R159, R158, RZ, 0x3c, !PT ;  /* 0x0000009e9f9f7212 */ /* 0x000fe400078e3cff */
[----:B------:R-:W-:Y:S02]  /*53f20*/  LOP3.LUT R75, R75, R74, RZ, 0x3c, !PT ;  /* 0x0000004a4b4b7212 */ /* 0x000fe400078e3cff */
[----:B------:R-:W-:Y:S02]  /*53f30*/  LOP3.LUT R158, R159, R158, RZ, 0x3c, !PT ;  /* 0x0000009e9f9e7212 */ /* 0x000fe400078e3cff */
[----:B------:R-:W-:Y:S02]  /*53f40*/  LOP3.LUT R101, R101, R100, RZ, 0x3c, !PT ;  /* 0x0000006465657212 */ /* 0x000fe400078e3cff */
[----:B------:R-:W-:-:S02]  /*53f50*/  LOP3.LUT R89, R89, R88, RZ, 0x3c, !PT ;  /* 0x0000005859597212 */ /* 0x000fc400078e3cff */
[----:B------:R-:W-:Y:S02]  /*53f60*/  LOP3.LUT R100, R101, R100, RZ, 0x3c, !PT ;  /* 0x0000006465647212 */ /* 0x000fe400078e3cff */
[----:B------:R-:W-:Y:S02]  /*53f70*/  LOP3.LUT R29, R29, R28, RZ, 0x3c, !PT ;  /* 0x0000001c1d1d7212 */ /* 0x000fe400078e3cff */
[----:B------:R-:W-:Y:S02]  /*53f80*/  LOP3.LUT R159, R159, R158, RZ, 0x3c, !PT ;  /* 0x0000009e9f9f7212 */ /* 0x000fe400078e3cff */
[----:B------:R-:W-:Y:S01]  /*53f90*/  LOP3.LUT R28, R29, R28, RZ, 0x3c, !PT ;  /* 0x0000001c1d1c7212 */ /* 0x000fe200078e3cff */
[----:B------:R-:W-:Y:S01]  /*53fa0*/  STL.64 [R1+0xc08], R152 ;  /* 0x000c089801007387 */ /* 0x000fe20000100a00 */
[----:B------:R-:W-:Y:S02]  /*53fb0*/  LOP3.LUT R101, R101, R100, RZ, 0x3c, !PT ;  /* 0x0000006465657212 */ /* 0x000fe400078e3cff */
[----:B------:R-:W-:Y:S01]  /*53fc0*/  LOP3.LUT R29, R29, R28, RZ, 0x3c, !PT ;  /* 0x0000001c1d1d7212 */ /* 0x000fe200078e3cff */
[----:B------:R-:W-:Y:S01]  /*53fd0*/  STL.64 [R1+0xce0], R74 ;  /* 0x000ce04a01007387 */ /* 0x000fe20000100a00 */
[----:B------:R-:W-:-:S02]  /*53fe0*/  IMAD.MOV.U32 R4, RZ, RZ, R109 ;  /* 0x000000ffff047224 */ /* 0x000fc400078e006d */
[----:B------:R-:W-:Y:S01]  /*53ff0*/  IMAD.MOV.U32 R23, RZ, RZ, R108 ;  /* 0x000000ffff177224 */ /* 0x000fe200078e006c */
[----:B------:R-:W-:Y:S01]  /*54000*/  STL.64 [R1+0xc10], R88 ;  /* 0x000c105801007387 */ /* 0x000fe20000100a00 */
[----:B------:R-:W-:-:S03]  /*54010*/  IMAD.MOV.U32 R22, RZ, RZ, R19 ;  /* 0x000000ffff167224 */ /* 0x000fc600078e0013 */
        /* <DEDUP_REMOVED lines=8> */
[----:B------:R-:W-:Y:S04]  /*540a0*/  STL.64 [R1+0xc28], R22 ;  /* 0x000c281601007387 */ /* 0x000fe80000100a00 */
[----:B------:R-:W-:Y:S04]  /*540b0*/  STL.64 [R1+0xcf8], R40 ;  /* 0x000cf82801007387 */ /* 0x000fe80000100a00 */
[----:B------:R-:W-:Y:S04]  /*540c0*/  STL.64 [R1+0xc30], R96 ;  /* 0x000c306001007387 */ /* 0x000fe80000100a00 */
[----:B------:R-:W2:Y:S04]  /*540d0*/  LDL.LU R118, [R1+0xd10] ;  /* 0x000d100001767983 */ /* 0x000ea80000300800 */
[----:B------:R-:W2:Y:S01]  /*540e0*/  LDL.LU R119, [R1+0xdb8] ;  /* 0x000db80001777983 */ /* 0x000ea20000300800 */
[----:B------:R-:W-:-:S03]  /*540f0*/  IMAD.MOV.U32 R115, RZ, RZ, R12 ;  /* 0x000000ffff737224 */ /* 0x000fc600078e000c */
[----:B------:R-:W4:Y:S01]  /*54100*/  LDL.LU R12, [R1+0xc48] ;  /* 0x000c4800010c7983 */ /* 0x000f220000300800 */
[----:B---3--:R-:W-:-:S03]  /*54110*/  IMAD.MOV.U32 R114, RZ, RZ, R0 ;  /* 0x000000ffff727224 */ /* 0x008fc600078e0000 */
[----:B------:R-:W3:Y:S04]  /*54120*/  LDL.LU R0, [R1+0xdbc] ;  /* 0x000dbc0001007983 */ /* 0x000ee80000300800 */
[----:B------:R-:W3:Y:S04]  /*54130*/  LDL.LU R20, [R1+0xc50] ;  /* 0x000c500001147983 */ /* 0x000ee80000300800 */
[----:B------:R-:W3:Y:S04]  /*54140*/  LDL.LU R21, [R1+0xd18] ;  /* 0x000d180001157983 */ /* 0x000ee80000300800 */
[----:B-1----:R-:W3:Y:S04]  /*54150*/  LDL.LU R90, [R1+0xc54] ;  /* 0x000c5400015a7983 */ /* 0x002ee80000300800 */
[----:B------:R-:W3:Y:S04]  /*54160*/  LDL.LU R91, [R1+0xdc0] ;  /* 0x000dc000015b7983 */ /* 0x000ee80000300800 */
[----:B------:R-:W3:Y:S04]  /*54170*/  LDL.LU R112, [R1+0xd20] ;  /* 0x000d200001707983 */ /* 0x000ee80000300800 */
[----:B------:R-:W3:Y:S04]  /*54180*/  LDL.LU R113, [R1+0xdc4] ;  /* 0x000dc40001717983 */ /* 0x000ee80000300800 */
[----:B------:R-:W3:Y:S04]  /*54190*/  LDL.LU R124, [R1+0xc58] ;  /* 0x000c5800017c7983 */ /* 0x000ee80000300800 */
[----:B------:R-:W3:Y:S04]  /*541a0*/  LDL.LU R123, [R1+0xdc8] ;  /* 0x000dc800017b7983 */ /* 0x000ee80000300800 */
[----:B------:R-:W0:Y:S04]  /*541b0*/  LDL.LU R122, [R1+0xc60] ;  /* 0x000c6000017a7983 */ /* 0x000e280000300800 */
        /* <DEDUP_REMOVED lines=9> */
[----:B------:R-:W-:-:S03]  /*54250*/  IMAD.MOV.U32 R139, RZ, RZ, R164 ;  /* 0x000000ffff8b7224 */ /* 0x000fc600078e00a4 */
        /* <DEDUP_REMOVED lines=10> */
[----:B------:R-:W3:Y:S04]  /*54300*/  LDL.LU R27, [R1+0xde0] ;  /* 0x000de000011b7983 */ /* 0x000ee80000300800 */
[----:B------:R-:W3:Y:S04]  /*54310*/  LDL.LU R26, [R1+0xc80] ;  /* 0x000c8000011a7983 */ /* 0x000ee80000300800 */
[----:B------:R-:W3:Y:S04]  /*54320*/  LDL.LU R93, [R1+0xd48] ;  /* 0x000d4800015d7983 */ /* 0x000ee80000300800 */
[----:B------:R-:W3:Y:S04]  /*54330*/  LDL.LU R92, [R1+0xc84] ;  /* 0x000c8400015c7983 */ /* 0x000ee80000300800 */
[----:B------:R-:W3:Y:S04]  /*54340*/  LDL.LU R13, [R1+0xde4] ;  /* 0x000de400010d7983 */ /* 0x000ee80000300800 */
[----:B------:R-:W-:Y:S04]  /*54350*/  STL.64 [R1+0xd00], R138 ;  /* 0x000d008a01007387 */ /* 0x000fe80000100a00 */
[----:B------:R-:W-:Y:S04]  /*54360*/  STL.64 [R1+0xc38], R154 ;  /* 0x000c389a01007387 */ /* 0x000fe80000100a00 */
[----:B------:R-:W-:Y:S04]  /*54370*/  STL.64 [R1+0xd08], R24 ;  /* 0x000d081801007387 */ /* 0x000fe80000100a00 */
[----:B------:R-:W-:Y:S01]  /*54380*/  STL.64 [R1+0xc40], R114 ;  /* 0x000c407201007387 */ /* 0x000fe20000100a00 */
[----:B----4-:R-:W-:-:S03]  /*54390*/  IMAD.MOV.U32 R95, RZ, RZ, R12 ;  /* 0x000000ffff5f7224 */ /* 0x010fc600078e000c */
[----:B------:R-:W4:Y:S01]  /*543a0*/  LDL.LU R12, [R1+0xd50] ;  /* 0x000d5000010c7983 */ /* 0x000f220000300800 */
[-C--:B--2---:R-:W-:Y:S01]  /*543b0*/  LOP3.LUT R119, R119, R118.reuse, RZ, 0x3c, !PT ;  /* 0x0000007677777212 */ /* 0x084fe200078e3cff */
[----:B---3--:R-:W-:Y:S02]  /*543c0*/  IMAD.MOV.U32 R94, RZ, RZ, R0 ;  /* 0x000000ffff5e7224 */ /* 0x008fe400078e0000 */
[----:B------:R-:W2:Y:S01]  /*543d0*/  LDL.LU R0, [R1+0xde8] ;  /* 0x000de80001007983 */ /* 0x000ea20000300800 */
[----:B------:R-:W-:Y:S02]  /*543e0*/  LOP3.LUT R118, R119, R118, RZ, 0x3c, !PT ;  /* 0x0000007677767212 */ /* 0x000fe400078e3cff */
[----:B------:R-:W-:Y:S02]  /*543f0*/  LOP3.LUT R21, R21, R20, RZ, 0x3c, !PT ;  /* 0x0000001415157212 */ /* 0x000fe400078e3cff */
[----:B------:R-:W-:Y:S02]  /*54400*/  LOP3.LUT R119, R119, R118, RZ, 0x3c, !PT ;  /* 0x0000007677777212 */ /* 0x000fe400078e3cff */
[----:B------:R-:W-:-:S02]  /*54410*/  LOP3.LUT R20, R21, R20, RZ, 0x3c, !PT ;  /* 0x0000001415147212 */ /* 0x000fc400078e3cff */
[----:B------:R-:W-:-:S04]  /*54420*/  LOP3.LUT R91, R91, R90, RZ, 0x3c, !PT ;  /* 0x0000005a5b5b7212 */ /* 0x000fc800078e3cff */
[----:B------:R-:W-:Y:S02]  /*54430*/  LOP3.LUT R90, R91, R90, RZ, 0x3c, !PT ;  /* 0x0000005a5b5a7212 */ /* 0x000fe400078e3cff */
[----:B------:R-:W-:Y:S02]  /*54440*/  LOP3.LUT R113, R113, R112, RZ, 0x3c, !PT ;  /* 0x0000007071717212 */ /* 0x000fe400078e3cff */
[----:B------:R-:W-:Y:S02]  /*54450*/  LOP3.LUT R21, R21, R20, RZ, 0x3c, !PT ;  /* 0x0000001415157212 */ /* 0x000fe400078e3cff */
[----:B------:R-:W-:Y:S02]  /*54460*/  LOP3.LUT R112, R113, R112, RZ, 0x3c, !PT ;  /* 0x0000007071707212 */ /* 0x000fe400078e3cff */
[----:B------:R-:W-:Y:S01]  /*54470*/  LOP3.LUT R91, R91, R90, RZ, 0x3c, !PT ;  /* 0x0000005a5b5b7212 */ /* 0x000fe200078e3cff */
[----:B------:R-:W-:Y:S01]  /*54480*/  STL.64 [R1+0xd10], R118 ;  /* 0x000d107601007387 */ /* 0x000fe20000100a00 */
[----:B------:R-:W-:Y:S01]  /*54490*/  LOP3.LUT R113, R113, R112, RZ, 0x3c, !PT ;  /* 0x0000007071717212 */ /* 0x000fe200078e3cff */
[----:B------:R-:W-:-:S02]  /*544a0*/  IMAD.MOV.U32 R160, RZ, RZ, R123 ;  /* 0x000000ffffa07224 */ /* 0x000fc400078e007b */
[----:B------:R-:W-:Y:S01]  /*544b0*/  IMAD.MOV.U32 R161, RZ, RZ, R124 ;  /* 0x000000ffffa17224 */ /* 0x000fe200078e007c */
[----:B------:R-:W-:Y:S01]  /*544c0*/  STL.64 [R1+0xc48], R94 ;  /* 0x000c485e01007387 */ /* 0x000fe20000100a00 */
[----:B0-----:R-:W-:Y:S02]  /*544d0*/  IMAD.MOV.U32 R51, RZ, RZ, R122 ;  /* 0x000000ffff337224 */ /* 0x001fe400078e007a */
        /* <DEDUP_REMOVED lines=28> */
[----:B------:R-:W-:Y:S04]  /*546a0*/  STL.64 [R1+0xc80], R122 ;  /* 0x000c807a01007387 */ /* 0x000fe80000100a00 */
        /* <DEDUP_REMOVED lines=35> */
[----:B------:R-:W3:Y:S01]  /*548e0*/  LDL R27, [R1+0x1438] ;  /* 0x00143800011b7983 */ /* 0x000ee20000100800 */
[----:B----4-:R-:W-:-:S03]  /*548f0*/  IMAD.MOV.U32 R125, RZ, RZ, R12 ;  /* 0x000000ffff7d7224 */ /* 0x010fc600078e000c */
[----:B------:R-:W4:Y:S01]  /*54900*/  LDL R12, [R1+0x145c] ;  /* 0x00145c00010c7983 */ /* 0x000f220000100800 */
[----:B--2---:R-:W-:-:S03]  /*54910*/  IMAD.MOV.U32 R124, RZ, RZ, R0 ;  /* 0x000000ffff7c7224 */ /* 0x004fc600078e0000 */
[----:B------:R-:W2:Y:S04]  /*54920*/  LDL R0, [R1+0x1434] ;  /* 0x0014340001007983 */ /* 0x000ea80000100800 */
[----:B------:R-:W-:Y:S01]  /*54930*/  STL.64 [R1+0xd50], R124 ;  /* 0x000d507c01007387 */ /* 0x000fe20000100a00 */
[----:B---3--:R-:W-:-:S03]  /*54940*/  IMAD.MOV.U32 R98, RZ, RZ, R93 ;  /* 0x000000ffff627224 */ /* 0x008fc600078e005d */
[----:B------:R-:W3:Y:S01]  /*54950*/  LDL R93, [R1+0x1430] ;  /* 0x00143000015d7983 */ /* 0x000ee20000100800 */
[----:B------:R-:W-:-:S04]  /*54960*/  LOP3.LUT R105, R105, R104, RZ, 0x3c, !PT ;  /* 0x0000006869697212 */ /* 0x000fc800078e3cff */
[----:B------:R-:W-:Y:S02]  /*54970*/  LOP3.LUT R104, R105, R104, RZ, 0x3c, !PT ;  /* 0x0000006869687212 */ /* 0x000fe400078e3cff */
[----:B------:R-:W-:-:S04]  /*54980*/  LOP3.LUT R69, R69, R68, RZ, 0x3c, !PT ;  /* 0x0000004445457212 */ /* 0x000fc800078e3cff */
[----:B------:R-:W-:Y:S02]  /*54990*/  LOP3.LUT R68, R69, R68, RZ, 0x3c, !PT ;  /* 0x0000004445447212 */ /* 0x000fe400078e3cff */
[----:B------:R-:W-:-:S04]  /*549a0*/  LOP3.LUT R31, R31, R30, RZ, 0x3c, !PT ;  /* 0x0000001e1f1f7212 */ /* 0x000fc800078e3cff */
[----:B------:R-:W-:Y:S02]  /*549b0*/  LOP3.LUT R30, R31, R30, RZ, 0x3c, !PT ;  /* 0x0000001e1f1e7212 */ /* 0x000fe400078e3cff */
[----:B------:R-:W-:Y:S02]  /*549c0*/  LOP3.LUT R55, R55, R54, RZ, 0x3c, !PT ;  /* 0x0000003637377212 */ /* 0x000fe400078e3cff */
[----:B------:R-:W-:Y:S02]  /*549d0*/  LOP3.LUT R111, R111, R110, RZ, 0x3c, !PT ;  /* 0x0000006e6f6f7212 */ /* 0x000fe400078e3cff */
[----:B------:R-:W-:Y:S02]  /*549e0*/  LOP3.LUT R131, R131, R130, RZ, 0x3c, !PT ;  /* 0x0000008283837212 */ /* 0x000fe400078e3cff */
[----:B------:R-:W-:-:S04]  /*549f0*/  LOP3.LUT R157, R157, R156, RZ, 0x3c, !PT ;  /* 0x0000009c9d9d7212 */ /* 0x000fc800078e3cff */
[----:B------:R-:W-:Y:S02]  /*54a00*/  LOP3.LUT R156, R157, R156, RZ, 0x3c, !PT ;  /* 0x0000009c9d9c7212 */ /* 0x000fe400078e3cff */
[----:B------:R-:W-:Y:S02]  /*54a10*/  LOP3.LUT R130, R131, R130, RZ, 0x3c, !PT ;  /* 0x0000008283827212 */ /* 0x000fe400078e3cff */
[----:B------:R-:W-:Y:S02]  /*54a20*/  LOP3.LUT R157, R157, R156, RZ, 0x3c, !PT ;  /* 0x0000009c9d9d7212 */ /* 0x000fe400078e3cff */
[----:B------:R-:W-:Y:S02]  /*54a30*/  LOP3.LUT R110, R111, R110, RZ, 0x3c, !PT ;  /* 0x0000006e6f6e7212 */ /* 0x000fe400078e3cff */
[----:B------:R-:W-:Y:S01]  /*54a40*/  LOP3.LUT R131, R131, R130, RZ, 0x3c, !PT ;  /* 0x0000008283837212 */ /* 0x000fe200078e3cff */
[----:B------:R-:W3:Y:S01]  /*54a50*/  @!P1 LDG.E.U16 R141, desc[UR10][R156.64] ;  /* 0x0000000a9c8d9981 */ /* 0x000ee2000c1e1500 */
[----:B------:R-:W-:-:S02]  /*54a60*/  LOP3.LUT R54, R55, R54, RZ, 0x3c, !PT ;  /* 0x0000003637367212 */ /* 0x000fc400078e3cff */
[----:B------:R-:W-:Y:S01]  /*54a70*/  LOP3.LUT R111, R111, R110, RZ, 0x3c, !PT ;  /* 0x0000006e6f6f7212 */ /* 0x000fe200078e3cff */
[----:B------:R-:W3:Y:S01]  /*54a80*/  @!P0 LDG.E.U16 R120, desc[UR10][R130.64] ;  /* 0x0000000a82788981 */ /* 0x000ee2000c1e1500 */
[----:B------:R-:W-:Y:S01]  /*54a90*/  LOP3.LUT R55, R55, R54, RZ, 0x3c, !PT ;  /* 0x0000003637377212 */ /* 0x000fe200078e3cff */
[----:B------:R-:W-:Y:S02]  /*54aa0*/  IMAD.MOV.U32 R36, RZ, RZ, R13 ;  /* 0x000000ffff247224 */ /* 0x000fe400078e000d */
[----:B------:R-:W3:Y:S01]  /*54ab0*/  @!P1 LDG.E.U16 R121, desc[UR10][R110.64] ;  /* 0x0000000a6e799981 */ /* 0x000ee2000c1e1500 */
[----:B------:R-:W-:Y:S01]  /*54ac0*/  LOP3.LUT R31, R31, R30, RZ, 0x3c, !PT ;  /* 0x0000001e1f1f7212 */ /* 0x000fe200078e3cff */
[----:B------:R-:W-:Y:S02]  /*54ad0*/  IMAD.MOV.U32 R70, RZ, RZ, R92 ;  /* 0x000000ffff467224 */ /* 0x000fe400078e005c */
[----:B------:R-:W3:Y:S01]  /*54ae0*/  @!P1 LDG.E.U16 R46, desc[UR10][R36.64] ;  /* 0x0000000a242e9981 */ /* 0x000ee2000c1e1500 */
[----:B------:R-:W-:-:S03]  /*54af0*/  LOP3.LUT R69, R69, R68, RZ, 0x3c, !PT ;  /* 0x0000004445457212 */ /* 0x000fc600078e3cff */
[----:B------:R-:W3:Y:S01]  /*54b00*/  @!P0 LDG.E.U16 R47, desc[UR10][R30.64] ;  /* 0x0000000a1e2f8981 */ /* 0x000ee2000c1e1500 */
[----:B------:R-:W-:-:S03]  /*54b10*/  IMAD.MOV.U32 R134, RZ, RZ, R26 ;  /* 0x000000ffff867224 */ /* 0x000fc600078e001a */
[----:B------:R-:W3:Y:S01]  /*54b20*/  @!P1 LDG.E.U16 R142, desc[UR10][R70.64] ;  /* 0x0000000a468e9981 */ /* 0x000ee2000c1e1500 */
[----:B------:R-:W-:-:S03]  /*54b30*/  LOP3.LUT R105, R105, R104, RZ, 0x3c, !PT ;  /* 0x0000006869697212 */ /* 0x000fc600078e3cff */
        /* <DEDUP_REMOVED lines=8> */
[----:B------:R-:W-:Y:S04]  /*54bc0*/  STL.64 [R1+0xc88], R148 ;  /* 0x000c889401007387 */ /* 0x000fe80000100a00 */
[----:B------:R-:W-:Y:S04]  /*54bd0*/  STL.64 [R1+0xd58], R98 ;  /* 0x000d586201007387 */ /* 0x000fe80000100a00 */
[----:B------:R-:W2:Y:S04]  /*54be0*/  LDL R26, [R1+0x142c] ;  /* 0x00142c00011a7983 */ /* 0x000ea80000100800 */
[----:B---3--:R-:W3:Y:S04]  /*54bf0*/  @!P1 LDG.E.U16 R93, desc[UR10][R108.64] ;  /* 0x0000000a6c5d9981 */ /* 0x008ee8000c1e1500 */
[----:B------:R-:W-:Y:S04]  /*54c00*/  STL.64 [R1+0xc90], R104 ;  /* 0x000c906801007387 */ /* 0x000fe80000100a00 */
[----:B------:R-:W-:Y:S04]  /*54c10*/  STL.64 [R1+0xd60], R134 ;  /* 0x000d608601007387 */ /* 0x000fe80000100a00 */
[----:B------:R-:W3:Y:S04]  /*54c20*/  LDL R92, [R1+0x1428] ;  /* 0x00142800015c7983 */ /* 0x000ee80000100800 */
[----:B------:R-:W-:Y:S04]  /*54c30*/  STL.64 [R1+0xc98], R68 ;  /* 0x000c984401007387 */ /* 0x000fe80000100a00 */
[----:B------:R-:W-:Y:S04]  /*54c40*/  STL.64 [R1+0xd68], R70 ;  /* 0x000d684601007387 */ /* 0x000fe80000100a00 */
[----:B------:R-:W3:Y:S04]  /*54c50*/  LDL R13, [R1+0x1424] ;  /* 0x00142400010d7983 */ /* 0x000ee80000100800 */
[----:B------:R-:W-:Y:S04]  /*54c60*/  STL.64 [R1+0xca0], R30 ;  /* 0x000ca01e01007387 */ /* 0x000fe80000100a00 */
[----:B------:R-:W-:Y:S04]  /*54c70*/  STL.64 [R1+0xd70], R36 ;  /* 0x000d702401007387 */ /* 0x000fe80000100a00 */
[----:B------:R-:W-:Y:S04]  /*54c80*/  STL.64 [R1+0xca8], R54 ;  /* 0x000ca83601007387 */ /* 0x000fe80000100a00 */
[----:B------:R-:W-:Y:S04]  /*54c90*/  STL.64 [R1+0xd78], R110 ;  /* 0x000d786e01007387 */ /* 0x000fe80000100a00 */
[----:B------:R-:W-:Y:S04]  /*54ca0*/  STL.64 [R1+0xcb0], R130 ;  /* 0x000cb08201007387 */ /* 0x000fe80000100a00 */
[----:B------:R0:W-:Y:S04]  /*54cb0*/  STL.64 [R1+0xd80], R156 ;  /* 0x000d809c01007387 */ /* 0x0001e80000100a00 */
[----:B0-----:R-:W3:Y:S04]  /*54cc0*/  LDL.LU.64 R156, [R1+0x3070] ;  /* 0x00307000019c7983 */ /* 0x001ee80000300a00 */
[----:B------:R0:W-:Y:S04]  /*54cd0*/  @!P1 STL [R1+0x1468], R141 ;  /* 0x0014688d01009387 */ /* 0x0001e80000100800 */
[----:B0-----:R-:W3:Y:S04]  /*54ce0*/  LDL.LU R141, [R1+0x3068] ;  /* 0x00306800018d7983 */ /* 0x001ee80000300800 */
[----:B------:R-:W3:Y:S04]  /*54cf0*/  LDL.LU.64 R130, [R1+0x3060] ;  /* 0x0030600001827983 */ /* 0x000ee80000300a00 */
[----:B------:R0:W-:Y:S04]  /*54d00*/  @!P0 STL [R1+0x1464], R120 ;  /* 0x0014647801008387 */ /* 0x0001e80000100800 */
[----:B0-----:R-:W3:Y:S04]  /*54d10*/  LDL.LU R120, [R1+0x3058] ;  /* 0x0030580001787983 */ /* 0x001ee80000300800 */
[----:B------:R-:W3:Y:S04]  /*54d20*/  LDL.LU.64 R110, [R1+0x3050] ;  /* 0x00305000016e7983 */ /* 0x000ee80000300a00 */
[----:B------:R0:W-:Y:S04]  /*54d30*/  @!P1 STL [R1+0x1460], R121 ;  /* 0x0014607901009387 */ /* 0x0001e80000100800 */
[----:B0-----:R-:W3:Y:S04]  /*54d40*/  LDL.LU R121, [R1+0x3048] ;  /* 0x0030480001797983 */ /* 0x001ee80000300800 */
[----:B------:R-:W3:Y:S04]  /*54d50*/  LDL.LU.64 R54, [R1+0x3040] ;  /* 0x0030400001367983 */ /* 0x000ee80000300a00 */
[----:B----4-:R0:W-:Y:S04]  /*54d60*/  @!P0 STL [R1+0x145c], R12 ;  /* 0x00145c0c01008387 */ /* 0x0101e80000100800 */
[----:B0-----:R-:W4:Y:S04]  /*54d70*/  LDL R12, [R1+0x1420] ;  /* 0x00142000010c7983 */ /* 0x001f280000100800 */
[----:B------:R-:W4:Y:S04]  /*54d80*/  LDL.LU.64 R36, [R1+0x3038] ;  /* 0x0030380001247983 */ /* 0x000f280000300a00 */
[----:B------:R0:W-:Y:S04]  /*54d90*/  @!P1 STL [R1+0x1458], R46 ;  /* 0x0014582e01009387 */ /* 0x0001e80000100800 */
[----:B--2---:R-:W2:Y:S04]  /*54da0*/  @!P0 LDG.E.U16 R26, desc[UR10][R44.64] ;  /* 0x0000000a2c1a8981 */ /* 0x004ea8000c1e1500 */
[----:B0-----:R-:W2:Y:S04]  /*54db0*/  LDL.LU R46, [R1+0x3030] ;  /* 0x00303000012e7983 */ /* 0x001ea80000300800 */
[----:B------:R-:W2:Y:S04]  /*54dc0*/  LDL.LU.64 R30, [R1+0x3028] ;  /* 0x00302800011e7983 */ /* 0x000ea80000300a00 */
[----:B------:R0:W-:Y:S04]  /*54dd0*/  @!P0 STL [R1+0x1454], R47 ;  /* 0x0014542f01008387 */ /* 0x0001e80000100800 */
        /* <DEDUP_REMOVED lines=13> */
[----:B------:R-:W2:Y:S04]  /*54eb0*/  LDL.LU R98, [R1+0x2fe0] ;  /* 0x002fe00001627983 */ /* 0x000ea80000300800 */
[----:B------:R-:W2:Y:S04]  /*54ec0*/  LDL R99, [R1+0x141c] ;  /* 0x00141c0001637983 */ /* 0x000ea80000100800 */
[----:B------:R0:W-:Y:S04]  /*54ed0*/  @!P0 STL [R1+0x1434], R0 ;  /* 0x0014340001008387 */ /* 0x0001e80000100800 */
[----:B------:R-:W2:Y:S04]  /*54ee0*/  LDL R124, [R1+0x1414] ;  /* 0x00141400017c7983 */ /* 0x000ea80000100800 */
[----:B0-----:R-:W2:Y:S04]  /*54ef0*/  LDL R0, [R1+0x1418] ;  /* 0x0014180001007983 */ /* 0x001ea80000100800 */
[----:B---3--:R0:W-:Y:S04]  /*54f00*/  @!P1 STL [R1+0x1430], R93 ;  /* 0x0014305d01009387 */ /* 0x0081e80000100800 */
[----:B------:R-:W3:Y:S04]  /*54f10*/  @!P1 LDG.E.U16 R92, desc[UR10][R32.64] ;  /* 0x0000000a205c9981 */ /* 0x000ee8000c1e1500 */
[----:B------:R-:W3:Y:S04]  /*54f20*/  LDL R125, [R1+0x140c] ;  /* 0x00140c00017d7983 */ /* 0x000ee80000100800 */
[----:B0-----:R-:W3:Y:S04]  /*54f30*/  LDL R93, [R1+0x1410] ;  /* 0x00141000015d7983 */ /* 0x001ee80000100800 */
[----:B------:R-:W3:Y:S04]  /*54f40*/  @!P0 LDG.E.U16 R13, desc[UR10][R18.64] ;  /* 0x0000000a120d8981 */ /* 0x000ee8000c1e1500 */
[----:B----4-:R-:W4:Y:S04]  /*54f50*/  @!P1 LDG.E.U16 R12, desc[UR10][R8.64] ;  /* 0x0000000a080c9981 */ /* 0x010f28000c1e1500 */
[----:B--2---:R0:W-:Y:S04]  /*54f60*/  @!P0 STL [R1+0x142c], R26 ;  /* 0x00142c1a01008387 */ /* 0x0041e80000100800 */
[----:B------:R-:W2:Y:S04]  /*54f70*/  LDL R122, [R1+0x1404] ;  /* 0x00140400017a7983 */ /* 0x000ea80000100800 */
[----:B0-----:R-:W2:Y:S04]  /*54f80*/  LDL R26, [R1+0x1408] ;  /* 0x00140800011a7983 */ /* 0x001ea80000100800 */
[----:B------:R-:W2:Y:S04]  /*54f90*/  @!P0 LDG.E.U16 R99, desc[UR10][R34.64] ;  /* 0x0000000a22638981 */ /* 0x000ea8000c1e1500 */
[----:B------:R-:W2:Y:S04]  /*54fa0*/  @!P0 LDG.E.U16 R124, desc[UR10][R136.64] ;  /* 0x0000000a887c8981 */ /* 0x000ea8000c1e1500 */
[----:B------:R-:W2:Y:S04]  /*54fb0*/  @!P1 LDG.E.U16 R0, desc[UR10][R60.64] ;  /* 0x0000000a3c009981 */ /* 0x000ea8000c1e1500 */
[----:B---3--:R-:W3:Y:S04]  /*54fc0*/  @!P0 LDG.E.U16 R125, desc[UR10][R160.64] ;  /* 0x0000000aa07d8981 */ /* 0x008ee8000c1e1500 */
[----:B------:R-:W3:Y:S04]  /*54fd0*/  @!P1 LDG.E.U16 R93, desc[UR10][R50.64] ;  /* 0x0000000a325d9981 */ /* 0x000ee8000c1e1500 */
[----:B------:R0:W-:Y:S04]  /*54fe0*/  @!P1 STL [R1+0x1428], R92 ;  /* 0x0014285c01009387 */ /* 0x0001e80000100800 */
[----:B------:R-:W3:Y:S04]  /*54ff0*/  LDL R123, [R1+0x13fc] ;  /* 0x0013fc00017b7983 */ /* 0x000ee80000100800 */
[----:B------:R-:W3:Y:S04]  /*55000*/  LDL R32, [R1+0x13f8] ;  /* 0x0013f80001207983 */ /* 0x000ee80000100800 */
[----:B0-----:R-:W3:Y:S04]  /*55010*/  LDL R92, [R1+0x1400] ;  /* 0x00140000015c7983 */ /* 0x001ee80000100800 */
[----:B------:R-:W3:Y:S04]  /*55020*/  LDL R33, [R1+0x13f4] ;  /* 0x0013f40001217983 */ /* 0x000ee80000100800 */
[----:B------:R-:W3:Y:S04]  /*55030*/  LDL R148, [R1+0x13f0] ;  /* 0x0013f00001947983 */ /* 0x000ee80000100800 */
[----:B------:R-:W3:Y:S04]  /*55040*/  LDL R149, [R1+0x13ec] ;  /* 0x0013ec0001957983 */ /* 0x000ee80000100800 */
[----:B------:R-:W3:Y:S04]  /*55050*/  LDL R44, [R1+0x13e8] ;  /* 0x0013e800012c7983 */ /* 0x000ee80000100800 */
[----:B------:R-:W3:Y:S04]  /*55060*/  LDL R45, [R1+0x13e4] ;  /* 0x0013e400012d7983 */ /* 0x000ee80000100800 */
[----:B------:R0:W-:Y:S04]  /*55070*/  @!P0 STL [R1+0x1424], R13 ;  /* 0x0014240d01008387 */ /* 0x0001e80000100800 */
[----:B------:R-:W3:Y:S04]  /*55080*/  LDL R108, [R1+0x13dc] ;  /* 0x0013dc00016c7983 */ /* 0x000ee80000100800 */
[----:B------:R-:W3:Y:S04]  /*55090*/  LDL R109, [R1+0x13d8] ;  /* 0x0013d800016d7983 */ /* 0x000ee80000100800 */
[----:B0-----:R-:W3:Y:S04]  /*550a0*/  LDL R13, [R1+0x13e0] ;  /* 0x0013e000010d7983 */ /* 0x001ee80000100800 */
[----:B------:R0:W-:Y:S04]  /*550b0*/  @!P1 STL [R1+0x1440], R165 ;  /* 0x001440a501009387 */ /* 0x0001e80000100800 */
[----:B------:R-:W3:Y:S04]  /*550c0*/  LDL R18, [R1+0x13d4] ;  /* 0x0013d40001127983 */ /* 0x000ee80000100800 */
[----:B------:R1:W-:Y:S04]  /*550d0*/  @!P0 STL [R1+0x143c], R164 ;  /* 0x00143ca401008387 */ /* 0x0003e80000100800 */
[----:B------:R-:W3:Y:S04]  /*550e0*/  LDL R19, [R1+0x13d0] ;  /* 0x0013d00001137983 */ /* 0x000ee80000100800 */
[----:B------:R0:W-:Y:S04]  /*550f0*/  @!P1 STL [R1+0x1438], R27 ;  /* 0x0014381b01009387 */ /* 0x0001e80000100800 */
[----:B------:R-:W3:Y:S04]  /*55100*/  LDL R8, [R1+0x13cc] ;  /* 0x0013cc0001087983 */ /* 0x000ee80000100800 */
[----:B------:R-:W3:Y:S04]  /*55110*/  LDL R9, [R1+0x13c8] ;  /* 0x0013c80001097983 */ /* 0x000ee80000100800 */
[----:B0-----:R-:W3:Y:S04]  /*55120*/  LDL R165, [R1+0x13c4] ;  /* 0x0013c40001a57983 */ /* 0x001ee80000100800 */
[----:B-1----:R-:W3:Y:S04]  /*55130*/  LDL R164, [R1+0x13c0] ;  /* 0x0013c00001a47983 */ /* 0x002ee80000100800 */
[----:B------:R-:W3:Y:S04]  /*55140*/  LDL R27, [R1+0x13bc] ;  /* 0x0013bc00011b7983 */ /* 0x000ee80000100800 */
[----:B----4-:R0:W-:Y:S04]  /*55150*/  @!P1 STL [R1+0x1420], R12 ;  /* 0x0014200c01009387 */ /* 0x0101e80000100800 */
[----:B0-----:R-:W4:Y:S04]  /*55160*/  LDL R12, [R1+0x13b8] ;  /* 0x0013b800010c7983 */ /* 0x001f280000100800 */
[----:B------:R-:W4:Y:S04]  /*55170*/  LDL.LU.64 R34, [R1+0x2fd8] ;  /* 0x002fd80001227983 */ /* 0x000f280000300a00 */
[----:B--2---:R-:W2:Y:S04]  /*55180*/  @!P0 LDG.E.U16 R122, desc[UR10][R90.64] ;  /* 0x0000000a5a7a8981 */ /* 0x004ea8000c1e1500 */
[----:B------:R-:W2:Y:S04]  /*55190*/  @!P1 LDG.E.U16 R26, desc[UR10][R112.64] ;  /* 0x0000000a701a9981 */ /* 0x000ea8000c1e1500 */
[----:B------:R0:W-:Y:S04]  /*551a0*/  @!P0 STL [R1+0x141c], R99 ;  /* 0x00141c6301008387 */ /* 0x0001e80000100800 */
[----:B0-----:R-:W2:Y:S04]  /*551b0*/  LDL.LU R99, [R1+0x2fd0] ;  /* 0x002fd00001637983 */ /* 0x001ea80000300800 */
[----:B------:R-:W2:Y:S04]  /*551c0*/  LDL.LU.64 R60, [R1+0x2fc8] ;  /* 0x002fc800013c7983 */ /* 0x000ea80000300a00 */
[----:B------:R0:W-:Y:S04]  /*551d0*/  @!P1 STL [R1+0x1418], R0 ;  /* 0x0014180001009387 */ /* 0x0001e80000100800 */
[----:B0-----:R-:W2:Y:S04]  /*551e0*/  LDL R0, [R1+0x13b4] ;  /* 0x0013b40001007983 */ /* 0x001ea80000100800 */
[----:B------:R-:W2:Y:S04]  /*551f0*/  LDL.LU.64 R136, [R1+0x2fc0] ;  /* 0x002fc00001887983 */ /* 0x000ea80000300a00 */
[----:B------:R0:W-:Y:S04]  /*55200*/  @!P0 STL [R1+0x1414], R124 ;  /* 0x0014147c01008387 */ /* 0x0001e80000100800 */
[----:B---3--:R-:W3:Y:S04]  /*55210*/  @!P0 LDG.E.U16 R123, desc[UR10][R94.64] ;  /* 0x0000000a5e7b8981 */ /* 0x008ee8000c1e1500 */
[----:B------:R-:W3:Y:S04]  /*55220*/  @!P1 LDG.E.U16 R32, desc[UR10][R118.64] ;  /* 0x0000000a76209981 */ /* 0x000ee8000c1e1500 */
[----:B0-----:R-:W3:Y:S04]  /*55230*/  LDL.LU R124, [R1+0x2fb8] ;  /* 0x002fb800017c7983 */ /* 0x001ee80000300800 */
[----:B------:R-:W3:Y:S04]  /*55240*/  LDL.LU.64 R50, [R1+0x2fb0] ;  /* 0x002fb00001327983 */ /* 0x000ee80000300a00 */
[----:B------:R0:W-:Y:S04]  /*55250*/  @!P1 STL [R1+0x1410], R93 ;  /* 0x0014105d01009387 */ /* 0x0001e80000100800 */
[----:B------:R-:W3:Y:S04]  /*55260*/  @!P1 LDG.E.U16 R92, desc[UR10][R20.64] ;  /* 0x0000000a145c9981 */ /* 0x000ee8000c1e1500 */
[----:B------:R-:W3:Y:S04]  /*55270*/  @!P0 LDG.E.U16 R33, desc[UR10][R114.64] ;  /* 0x0000000a72218981 */ /* 0x000ee8000c1e1500 */
[----:B0-----:R-:W3:Y:S04]  /*55280*/  LDL R93, [R1+0x13b0] ;  /* 0x0013b000015d7983 */ /* 0x001ee80000100800 */
[----:B------:R-:W3:Y:S04]  /*55290*/  @!P1 LDG.E.U16 R148, desc[UR10][R24.64] ;  /* 0x0000000a18949981 */ /* 0x000ee8000c1e1500 */
        /* <DEDUP_REMOVED lines=10> */
[----:B------:R-:W3:Y:S04]  /*55340*/  LDL.LU.64 R160, [R1+0x2fa8] ;  /* 0x002fa80001a07983 */ /* 0x000ee80000300a00 */
[----:B------:R0:W-:Y:S04]  /*55350*/  @!P0 STL [R1+0x140c], R125 ;  /* 0x00140c7d01008387 */ /* 0x0001e80000100800 */
[----:B------:R-:W3:Y:S04]  /*55360*/  @!P1 LDG.E.U16 R165, desc[UR10][R74.64] ;  /* 0x0000000a4aa59981 */ /* 0x000ee8000c1e1500 */
[----:B------:R-:W3:Y:S04]  /*55370*/  @!P0 LDG.E.U16 R164, desc[UR10][R152.64] ;  /* 0x0000000a98a48981 */ /* 0x000ee8000c1e1500 */
[----:B0-----:R-:W3:Y:S04]  /*55380*/  LDL.LU R125, [R1+0x2fa0] ;  /* 0x002fa000017d7983 */ /* 0x001ee80000300800 */
[----:B------:R-:W3:Y:S04]  /*55390*/  LDL.LU.64 R112, [R1+0x2f98] ;  /* 0x002f980001707983 */ /* 0x000ee80000300a00 */
[----:B------:R-:W3:Y:S04]  /*553a0*/  @!P1 LDG.E.U16 R27, desc[UR10][R128.64] ;  /* 0x0000000a801b9981 */ /* 0x000ee8000c1e1500 */
[----:B----4-:R-:W4:Y:S04]  /*553b0*/  @!P0 LDG.E.U16 R12, desc[UR10][R106.64] ;  /* 0x0000000a6a0c8981 */ /* 0x010f28000c1e1500 */
[----:B--2---:R0:W-:Y:S04]  /*553c0*/  @!P1 STL [R1+0x1408], R26 ;  /* 0x0014081a01009387 */ /* 0x0041e80000100800 */
[----:B0-----:R-:W2:Y:S04]  /*553d0*/  LDL R26, [R1+0x13ac] ;  /* 0x0013ac00011a7983 */ /* 0x001ea80000100800 */
[----:B------:R-:W2:Y:S04]  /*553e0*/  LDL.LU.64 R90, [R1+0x2f90] ;  /* 0x002f9000015a7983 */ /* 0x000ea80000300a00 */
[----:B------:R-:W4:Y:S04]  /*553f0*/  @!P1 LDG.E.U16 R0, desc[UR10][R86.64] ;  /* 0x0000000a56009981 */ /* 0x000f28000c1e1500 */
[----:B---3--:R-:W3:Y:S04]  /*55400*/  @!P0 LDG.E.U16 R93, desc[UR10][R72.64] ;  /* 0x0000000a485d8981 */ /* 0x008ee8000c1e1500 */
[----:B------:R0:W-:Y:S04]  /*55410*/  @!P0 STL [R1+0x1404], R122 ;  /* 0x0014047a01008387 */ /* 0x0001e80000100800 */
[----:B0-----:R-:W3:Y:S04]  /*55420*/  LDL.LU R122, [R1+0x2f88] ;  /* 0x002f8800017a7983 */ /* 0x001ee80000300800 */
[----:B------:R-:W3:Y:S04]  /*55430*/  LDL.LU.64 R20, [R1+0x2f80] ;  /* 0x002f800001147983 */ /* 0x000ee80000300a00 */
[----:B------:R0:W-:Y:S04]  /*55440*/  @!P1 STL [R1+0x1400], R92 ;  /* 0x0014005c01009387 */ /* 0x0001e80000100800 */
[----:B0-----:R-:W3:Y:S04]  /*55450*/  LDL R92, [R1+0x13a8] ;  /* 0x0013a800015c7983 */ /* 0x001ee80000100800 */
[----:B------:R-:W3:Y:S04]  /*55460*/  LDL.LU.64 R94, [R1+0x2f78] ;  /* 0x002f7800015e7983 */ /* 0x000ee80000300a00 */
        /* <DEDUP_REMOVED lines=19> */
[----:B--2---:R-:W2:Y:S04]  /*555a0*/  @!P1 LDG.E.U16 R26, desc[UR10][R64.64] ;  /* 0x0000000a401a9981 */ /* 0x004ea8000c1e1500 */
[----:B0-----:R-:W2:Y:S04]  /*555b0*/  LDL.LU R45, [R1+0x2f10] ;  /* 0x002f1000012d7983 */ /* 0x001ea80000300800 */
[----:B------:R-:W2:Y:S04]  /*555c0*/  LDL.LU.64 R40, [R1+0x2f08] ;  /* 0x002f080001287983 */ /* 0x000ea80000300a00 */
[----:B------:R0:W-:Y:S04]  /*555d0*/  @!P1 STL [R1+0x13e0], R13 ;  /* 0x0013e00d01009387 */ /* 0x0001e80000100800 */
[----:B0-----:R-:W2:Y:S04]  /*555e0*/  LDL R13, [R1+0x13a4] ;  /* 0x0013a400010d7983 */ /* 0x001ea80000100800 */
        /* <DEDUP_REMOVED lines=20> */
[----:B----4-:R0:W-:Y:S04]  /*55730*/  @!P0 STL [R1+0x13b8], R12 ;  /* 0x0013b80c01008387 */ /* 0x0101e80000100800 */
[----:B------:R-:W4:Y:S04]  /*55740*/  LDL R152, [R1+0x1398] ;  /* 0x0013980001987983 */ /* 0x000f280000100800 */
[----:B0-----:R-:W4:Y:S04]  /*55750*/  LDL R12, [R1+0x139c] ;  /* 0x00139c00010c7983 */ /* 0x001f280000100800 */
[----:B------:R0:W-:Y:S04]  /*55760*/  @!P1 STL [R1+0x13b4], R0 ;  /* 0x0013b40001009387 */ /* 0x0001e80000100800 */
[----:B------:R-:W4:Y:S04]  /*55770*/  LDL R153, [R1+0x1390] ;  /* 0x0013900001997983 */ /* 0x000f280000100800 */
[----:B0-----:R-:W4:Y:S04]  /*55780*/  LDL R0, [R1+0x1394] ;  /* 0x0013940001007983 */ /* 0x001f280000100800 */
[----:B---3--:R0:W-:Y:S04]  /*55790*/  @!P0 STL [R1+0x13b0], R93 ;  /* 0x0013b05d01008387 */ /* 0x0081e80000100800 */
[----:B------:R-:W3:Y:S04]  /*557a0*/  LDL R86, [R1+0x1388] ;  /* 0x0013880001567983 */ /* 0x000ee80000100800 */
[----:B------:R-:W3:Y:S04]  /*557b0*/  @!P0 LDG.E.U16 R92, desc[UR10][R2.64] ;  /* 0x0000000a025c8981 */ /* 0x000ee8000c1e1500 */
[----:B0-----:R-:W3:Y:S04]  /*557c0*/  LDL R93, [R1+0x138c] ;  /* 0x00138c00015d7983 */ /* 0x001ee80000100800 */
[----:B--2---:R-:W2:Y:S04]  /*557d0*/  @!P1 LDG.E.U16 R13, desc[UR10][R56.64] ;  /* 0x0000000a380d9981 */ /* 0x004ea8000c1e1500 */
[----:B------:R0:W-:Y:S04]  /*557e0*/  @!P1 STL [R1+0x13ac], R26 ;  /* 0x0013ac1a01009387 */ /* 0x0001e80000100800 */
        /* <DEDUP_REMOVED lines=8> */
[----:B------:R-:W2:Y:S04]  /*55870*/  @!P0 LDG.E.U16 R75, desc[UR10][R84.64] ;  /* 0x0000000a544b8981 */ /* 0x000ea8000c1e1500 */
[----:B----4-:R-:W4:Y:S04]  /*55880*/  @!P0 LDG.E.U16 R152, desc[UR10][R14.64] ;  /* 0x0000000a0e988981 */ /* 0x010f28000c1e1500 */
[----:B------:R-:W4:Y:S04]  /*55890*/  @!P1 LDG.E.U16 R12, desc[UR10][R16.64] ;  /* 0x0000000a100c9981 */ /* 0x000f28000c1e1500 */
[----:B------:R-:W4:Y:S04]  /*558a0*/  @!P0 LDG.E.U16 R153, desc[UR10][R162.64] ;  /* 0x0000000aa2998981 */ /* 0x000f28000c1e1500 */
[----:B------:R-:W4:Y:S04]  /*558b0*/  @!P1 LDG.E.U16 R0, desc[UR10][R10.64] ;  /* 0x0000000a0a009981 */ /* 0x000f28000c1e1500 */
[----:B---3--:R-:W3:Y:S04]  /*558c0*/  @!P0 LDG.E.U16 R86, desc[UR10][R132.64] ;  /* 0x0000000a84568981 */ /* 0x008ee8000c1e1500 */
[----:B------:R-:W3:Y:S04]  /*558d0*/  @!P1 LDG.E.U16 R93, desc[UR10][R80.64] ;  /* 0x0000000a505d9981 */ /* 0x000ee8000c1e1500 */
        /* <DEDUP_REMOVED lines=14> */
[----:B--2---:R0:W-:Y:S04]  /*559c0*/  @!P1 STL [R1+0x13a4], R13 ;  /* 0x0013a40d01009387 */ /* 0x0041e80000100800 */
[----:B------:R-:W2:Y:S04]  /*559d0*/  @!P0 LDG.E.U16 R87, desc[UR10][R144.64] ;  /* 0x0000000a90578981 */ /* 0x000ea8000c1e1500 */
[----:B0-----:R-:W2:Y:S04]  /*559e0*/  LDL R13, [R1+0x133c] ;  /* 0x00133c00010d7983 */ /* 0x001ea80000100800 */
[----:B------:R-:W2:Y:S04]  /*559f0*/  LDL.LU.64 R84, [R1+0x2ea0] ;  /* 0x002ea00001547983 */ /* 0x000ea80000300a00 */
[----:B------:R-:W2:Y:S04]  /*55a00*/  @!P1 LDG.E.U16 R26, desc[UR10][R62.64] ;  /* 0x0000000a3e1a9981 */ /* 0x000ea8000c1e1500 */
[----:B------:R-:W2:Y:S04]  /*55a10*/  @!P1 LDG.E.U16 R2, desc[UR10][R6.64] ;  /* 0x0000000a06029981 */ /* 0x000ea8000c1e1500 */
[----:B------:R-:W2:Y:S04]  /*55a20*/  @!P0 LDG.E.U16 R3, desc[UR10][R82.64] ;  /* 0x0000000a52038981 */ /* 0x000ea8000c1e1500 */
[----:B------:R-:W2:Y:S04]  /*55a30*/  @!P1 LDG.E.U16 R128, desc[UR10][R102.64] ;  /* 0x0000000a66809981 */ /* 0x000ea8000c1e1500 */
[----:B------:R-:W2:Y:S04]  /*55a40*/  @!P0 LDG.E.U16 R129, desc[UR10][R150.64] ;  /* 0x0000000a96818981 */ /* 0x000ea8000c1e1500 */
[----:B------:R-:W2:Y:S04]  /*55a50*/  @!P1 LDG.E.U16 R64, desc[UR10][R126.64] ;  /* 0x0000000a7e409981 */ /* 0x000ea8000c1e1500 */
[----:B------:R-:W2:Y:S04]  /*55a60*/  @!P0 LDG.E.U16 R65, desc[UR10][R66.64] ;  /* 0x0000000a42418981 */ /* 0x000ea8000c1e1500 */
[----:B------:R0:W-:Y:S04]  /*55a70*/  @!P0 STL [R1+0x13a0], R75 ;  /* 0x0013a04b01008387 */ /* 0x0001e80000100800 */
[----:B0-----:R-:W2:Y:S04]  /*55a80*/  LDL.LU R75, [R1+0x2e98] ;  /* 0x002e9800014b7983 */ /* 0x001ea80000300800 */
[----:B------:R-:W2:Y:S04]  /*55a90*/  LDL.LU.64 R16, [R1+0x2e90] ;  /* 0x002e900001107983 */ /* 0x000ea80000300a00 */
[----:B----4-:R0:W-:Y:S04]  /*55aa0*/  @!P1 STL [R1+0x139c], R12 ;  /* 0x00139c0c01009387 */ /* 0x0101e80000100800 */
[----:B0-----:R-:W4:Y:S04]  /*55ab0*/  LDL R12, [R1+0x1338] ;  /* 0x00133800010c7983 */ /* 0x001f280000100800 */
[----:B------:R-:W4:Y:S04]  /*55ac0*/  LDL.LU.64 R14, [R1+0x2e88] ;  /* 0x002e8800010e7983 */ /* 0x000f280000300a00 */
[----:B------:R0:W-:Y:S04]  /*55ad0*/  @!P0 STL [R1+0x1398], R152 ;  /* 0x0013989801008387 */ /* 0x0001e80000100800 */
[----:B0-----:R-:W4:Y:S04]  /*55ae0*/  LDL.LU R152, [R1+0x2e80] ;  /* 0x002e800001987983 */ /* 0x001f280000300800 */
[----:B------:R-:W4:Y:S04]  /*55af0*/  LDL.LU.64 R10, [R1+0x2e78] ;  /* 0x002e7800010a7983 */ /* 0x000f280000300a00 */
[----:B------:R0:W-:Y:S04]  /*55b00*/  @!P1 STL [R1+0x1394], R0 ;  /* 0x0013940001009387 */ /* 0x0001e80000100800 */
[----:B---3--:R-:W3:Y:S04]  /*55b10*/  @!P0 LDG.E.U16 R106, desc[UR10][R48.64] ;  /* 0x0000000a306a8981 */ /* 0x008ee8000c1e1500 */
[----:B------:R-:W3:Y:S04]  /*55b20*/  @!P1 LDG.E.U16 R92, desc[UR10][R58.64] ;  /* 0x0000000a3a5c9981 */ /* 0x000ee8000c1e1500 */
[----:B0-----:R-:W3:Y:S04]  /*55b30*/  LDL R0, [R1+0x1334] ;  /* 0x0013340001007983 */ /* 0x001ee80000100800 */
[----:B------:R-:W3:Y:S04]  /*55b40*/  LDL.LU.64 R162, [R1+0x2e70] ;  /* 0x002e700001a27983 */ /* 0x000ee80000300a00 */
[----:B------:R0:W-:Y:S04]  /*55b50*/  @!P0 STL [R1+0x1390], R153 ;  /* 0x0013909901008387 */ /* 0x0001e80000100800 */
[----:B------:R-:W3:Y:S04]  /*55b60*/  @!P1 LDG.E.U16 R107, desc[UR10][R52.64] ;  /* 0x0000000a346b9981 */ /* 0x000ee8000c1e1500 */
        /* <DEDUP_REMOVED lines=8> */
[----:B------:R-:W3:Y:S04]  /*55bf0*/  LDL.LU.64 R132, [R1+0x2e58] ;  /* 0x002e580001847983 */ /* 0x000ee80000300a00 */
[----:B------:R-:W3:Y:S04]  /*55c00*/  @!P0 LDG.E.U16 R165, desc[UR10][R42.64] ;  /* 0x0000000a2aa58981 */ /* 0x000ee8000c1e1500 */
[----:B------:R-:W3:Y:S04]  /*55c10*/  @!P0 LDG.E.U16 R27, desc[UR10][R140.64] ;  /* 0x0000000a8c1b8981 */ /* 0x000ee8000c1e1500 */
[----:B------:R-:W3:Y:S04]  /*55c20*/  @!P1 LDG.E.U16 R164, desc[UR10][R156.64] ;  /* 0x0000000a9ca49981 */ /* 0x000ee8000c1e1500 */
[----:B--2---:R-:W2:Y:S04]  /*55c30*/  @!P1 LDG.E.U16 R13, desc[UR10][R130.64] ;  /* 0x0000000a820d9981 */ /* 0x004ea8000c1e1500 */
[----:B------:R0:W-:Y:S04]  /*55c40*/  @!P0 STL [R1+0x1388], R86 ;  /* 0x0013885601008387 */ /* 0x0001e80000100800 */
[----:B0-----:R-:W2:Y:S04]  /*55c50*/  LDL.LU R86, [R1+0x2e50] ;  /* 0x002e500001567983 */ /* 0x001ea80000300800 */
[----:B------:R-:W2:Y:S04]  /*55c60*/  LDL.LU.64 R62, [R1+0x2e48] ;  /* 0x002e4800013e7983 */ /* 0x000ea80000300a00 */
[----:B------:R0:W-:Y:S04]  /*55c70*/  @!P1 STL [R1+0x1384], R26 ;  /* 0x0013841a01009387 */ /* 0x0001e80000100800 */
[----:B0-----:R-:W2:Y:S04]  /*55c80*/  LDL R26, [R1+0x132c] ;  /* 0x00132c00011a7983 */ /* 0x001ea80000100800 */
[----:B------:R-:W2:Y:S04]  /*55c90*/  LDL.LU.64 R144, [R1+0x2e40] ;  /* 0x002e400001907983 */ /* 0x000ea80000300a00 */
[----:B----4-:R-:W4:Y:S04]  /*55ca0*/  @!P0 LDG.E.U16 R12, desc[UR10][R110.64] ;  /* 0x0000000a6e0c8981 */ /* 0x010f28000c1e1500 */
[----:B---3--:R-:W3:Y:S04]  /*55cb0*/  @!P1 LDG.E.U16 R0, desc[UR10][R120.64] ;  /* 0x0000000a78009981 */ /* 0x008ee8000c1e1500 */
[----:B------:R-:W3:Y:S04]  /*55cc0*/  @!P0 LDG.E.U16 R93, desc[UR10][R54.64] ;  /* 0x0000000a365d8981 */ /* 0x000ee8000c1e1500 */
        /* <DEDUP_REMOVED lines=47> */
[----:B----4-:R0:W-:Y:S04]  /*55fc0*/  @!P0 STL [R1+0x1338], R12 ;  /* 0x0013380c01008387 */ /* 0x0101e80000100800 */
[----:B------:R-:W4:Y:S04]  /*55fd0*/  LDL R111, [R1+0x1314] ;  /* 0x00131400016f7983 */ /* 0x000f280000100800 */
[----:B0-----:R-:W4:Y:S04]  /*55fe0*/  LDL R12, [R1+0x1318] ;  /* 0x00131800010c7983 */ /* 0x001f280000100800 */
[----:B---3--:R0:W-:Y:S04]  /*55ff0*/  @!P1 STL [R1+0x1334], R0 ;  /* 0x0013340001009387 */ /* 0x0081e80000100800 */
[----:B------:R-:W3:Y:S04]  /*56000*/  LDL R140, [R1+0x130c] ;  /* 0x00130c00018c7983 */ /* 0x000ee80000100800 */
[----:B0-----:R-:W3:Y:S04]  /*56010*/  LDL R0, [R1+0x1310] ;  /* 0x0013100001007983 */ /* 0x001ee80000100800 */
        /* <DEDUP_REMOVED lines=9> */
[----:B--2---:R-:W2:Y:S04]  /*560b0*/  @!P0 LDG.E.U16 R92, desc[UR10][R30.64] ;  /* 0x0000000a1e5c8981 */ /* 0x004ea8000c1e1500 */
[----:B------:R0:W-:Y:S04]  /*560c0*/  @!P1 STL [R1+0x132c], R26 ;  /* 0x00132c1a01009387 */ /* 0x0001e80000100800 */
[----:B------:R-:W2:Y:S04]  /*560d0*/  LDL R130, [R1+0x12e4] ;  /* 0x0012e40001827983 */ /* 0x000ea80000100800 */
[----:B------:R-:W2:Y:S04]  /*560e0*/  LDL R131, [R1+0x12e0] ;  /* 0x0012e00001837983 */ /* 0x000ea80000100800 */
[----:B0-----:R-:W2:Y:S04]  /*560f0*/  LDL R26, [R1+0x12e8] ;  /* 0x0012e800011a7983 */ /* 0x001ea80000100800 */
[----:B------:R-:W2:Y:S04]  /*56100*/  @!P1 LDG.E.U16 R43, desc[UR10][R46.64] ;  /* 0x0000000a2e2b9981 */ /* 0x000ea8000c1e1500 */
[----:B------:R-:W2:Y:S04]  /*56110*/  @!P1 LDG.E.U16 R110, desc[UR10][R68.64] ;  /* 0x0000000a446e9981 */ /* 0x000ea8000c1e1500 */
[----:B------:R-:W2:Y:S04]  /*56120*/  @!P0 LDG.E.U16 R13, desc[UR10][R70.64] ;  /* 0x0000000a460d8981 */ /* 0x000ea8000c1e1500 */
[----:B----4-:R-:W4:Y:S04]  /*56130*/  @!P1 LDG.E.U16 R111, desc[UR10][R134.64] ;  /* 0x0000000a866f9981 */ /* 0x010f28000c1e1500 */
[----:B------:R-:W4:Y:S04]  /*56140*/  @!P0 LDG.E.U16 R12, desc[UR10][R142.64] ;  /* 0x0000000a8e0c8981 */ /* 0x000f28000c1e1500 */
[----:B---3--:R-:W3:Y:S04]  /*56150*/  @!P1 LDG.E.U16 R140, desc[UR10][R38.64] ;  /* 0x0000000a268c9981 */ /* 0x008ee8000c1e1500 */
[----:B------:R-:W3:Y:S04]  /*56160*/  @!P0 LDG.E.U16 R0, desc[UR10][R104.64] ;  /* 0x0000000a68008981 */ /* 0x000ee8000c1e1500 */
[----:B------:R-:W3:Y:S04]  /*56170*/  @!P1 LDG.E.U16 R141, desc[UR10][R98.64] ;  /* 0x0000000a628d9981 */ /* 0x000ee8000c1e1500 */
[----:B------:R-:W3:Y:S04]  /*56180*/  @!P0 LDG.E.U16 R54, desc[UR10][R60.64] ;  /* 0x0000000a3c368981 */ /* 0x000ee8000c1e1500 */
[----:B------:R-:W3:Y:S04]  /*56190*/  @!P0 LDG.E.U16 R93, desc[UR10][R34.64] ;  /* 0x0000000a225d8981 */ /* 0x000ee8000c1e1500 */
        /* <DEDUP_REMOVED lines=10> */
[----:B------:R-:W3:Y:S04]  /*56240*/  @!P1 LDG.E.U16 R55, desc[UR10][R136.64] ;  /* 0x0000000a88379981 */ /* 0x000ee8000c1e1500 */
[----:B------:R-:W3:Y:S04]  /*56250*/  @!P0 LDG.E.U16 R156, desc[UR10][R50.64] ;  /* 0x0000000a329c8981 */ /* 0x000ee8000c1e1500 */
[----:B------:R-:W3:Y:S04]  /*56260*/  @!P1 LDG.E.U16 R157, desc[UR10][R160.64] ;  /* 0x0000000aa09d9981 */ /* 0x000ee8000c1e1500 */
[----:B------:R-:W3:Y:S04]  /*56270*/  @!P0 LDG.E.U16 R120, desc[UR10][R124.64] ;  /* 0x0000000a7c788981 */ /* 0x000ee8000c1e1500 */
[----:B------:R-:W3:Y:S04]  /*56280*/  @!P1 LDG.E.U16 R121, desc[UR10][R112.64] ;  /* 0x0000000a70799981 */ /* 0x000ee8000c1e1500 */
[----:B--2---:R0:W-:Y:S04]  /*56290*/  @!P0 STL [R1+0x1328], R92 ;  /* 0x0013285c01008387 */ /* 0x0041e80000100800 */
[----:B------:R-:W2:Y:S04]  /*562a0*/  @!P1 LDG.E.U16 R130, desc[UR10][R20.64] ;  /* 0x0000000a14829981 */ /* 0x000ea8000c1e1500 */
[----:B0-----:R-:W2:Y:S04]  /*562b0*/  LDL R92, [R1+0x12c0] ;  /* 0x0012c000015c7983 */ /* 0x001ea80000100800 */
[----:B------:R-:W2:Y:S04]  /*562c0*/  LDL.LU.64 R46, [R1+0x2d68] ;  /* 0x002d6800012e7983 */ /* 0x000ea80000300a00 */
[----:B------:R-:W2:Y:S04]  /*562d0*/  @!P0 LDG.E.U16 R26, desc[UR10][R90.64] ;  /* 0x0000000a5a1a8981 */ /* 0x000ea8000c1e1500 */
        /* <DEDUP_REMOVED lines=10> */
[----:B----4-:R0:W-:Y:S04]  /*56380*/  @!P0 STL [R1+0x1318], R12 ;  /* 0x0013180c01008387 */ /* 0x0101e80000100800 */
[----:B0-----:R-:W4:Y:S04]  /*56390*/  LDL R12, [R1+0x12b8] ;  /* 0x0012b800010c7983 */ /* 0x001f280000100800 */
[----:B------:R-:W4:Y:S04]  /*563a0*/  LDL.LU.64 R134, [R1+0x2d38] ;  /* 0x002d380001867983 */ /* 0x000f280000300a00 */
        /* <DEDUP_REMOVED lines=17> */
[----:B0-----:R-:W3:Y:S04]  /*564c0*/  LDL R93, [R1+0x12b0] ;  /* 0x0012b000015d7983 */ /* 0x001ee80000100800 */
[----:B------:R-:W3:Y:S04]  /*564d0*/  LDL.LU.64 R98, [R1+0x2d08] ;  /* 0x002d080001627983 */ /* 0x000ee80000300a00 */
[----:B--2---:R-:W2:Y:S04]  /*564e0*/  @!P0 LDG.E.U16 R92, desc[UR10][R138.64] ;  /* 0x0000000a8a5c8981 */ /* 0x004ea8000c1e1500 */
        /* <DEDUP_REMOVED lines=12> */
[----:B------:R-:W2:Y:S04]  /*565b0*/  @!P1 LDG.E.U16 R13, desc[UR10][R96.64] ;  /* 0x0000000a600d9981 */ /* 0x000ea8000c1e1500 */
[----:B----4-:R-:W4:Y:S04]  /*565c0*/  @!P0 LDG.E.U16 R12, desc[UR10][R44.64] ;  /* 0x0000000a2c0c8981 */ /* 0x010f28000c1e1500 */
[----:B------:R0:W-:Y:S04]  /*565d0*/  @!P1 STL [R1+0x12f4], R157 ;  /* 0x0012f49d01009387 */ /* 0x0001e80000100800 */
[----:B0-----:R-:W4:Y:S04]  /*565e0*/  LDL.LU R157, [R1+0x2cc0] ;  /* 0x002cc000019d7983 */ /* 0x001f280000300800 */
[----:B------:R-:W4:Y:S04]  /*565f0*/  LDL.LU.64 R124, [R1+0x2cb8] ;  /* 0x002cb800017c7983 */ /* 0x000f280000300a00 */
[----:B---3--:R-:W3:Y:S04]  /*56600*/  @!P1 LDG.E.U16 R0, desc[UR10][R40.64] ;  /* 0x0000000a28009981 */ /* 0x008ee8000c1e1500 */
[----:B------:R0:W-:Y:S04]  /*56610*/  @!P0 STL [R1+0x12f0], R120 ;  /* 0x0012f07801008387 */ /* 0x0001e80000100800 */
[----:B0-----:R-:W3:Y:S04]  /*56620*/  LDL.LU R120, [R1+0x2cb0] ;  /* 0x002cb00001787983 */ /* 0x001ee80000300800 */
[----:B------:R-:W3:Y:S04]  /*56630*/  LDL.LU.64 R112, [R1+0x2ca8] ;  /* 0x002ca80001707983 */ /* 0x000ee80000300a00 */
[----:B------:R0:W-:Y:S04]  /*56640*/  @!P1 STL [R1+0x12ec], R121 ;  /* 0x0012ec7901009387 */ /* 0x0001e80000100800 */
[----:B0-----:R-:W3:Y:S04]  /*56650*/  LDL.LU R121, [R1+0x2ca0] ;  /* 0x002ca00001797983 */ /* 0x001ee80000300800 */
[----:B------:R-:W3:Y:S04]  /*56660*/  LDL.LU.64 R90, [R1+0x2c98] ;  /* 0x002c9800015a7983 */ /* 0x000ee80000300a00 */
[----:B------:R-:W3:Y:S04]  /*56670*/  @!P0 LDG.E.U16 R93, desc[UR10][R22.64] ;  /* 0x0000000a165d8981 */ /* 0x000ee8000c1e1500 */
        /* <DEDUP_REMOVED lines=20> */
[----:B------:R-:W3:Y:S04]  /*567c0*/  LDL.LU R24, [R1+0x2c38] ;  /* 0x002c380001187983 */ /* 0x000ee80000300800 */
[----:B------:R-:W3:Y:S04]  /*567d0*/  LDL R25, [R1+0x12a8] ;  /* 0x0012a80001197983 */ /* 0x000ee80000100800 */
[----:B--2---:R0:W-:Y:S04]  /*567e0*/  @!P0 STL [R1+0x12c0], R92 ;  /* 0x0012c05c01008387 */ /* 0x0041e80000100800 */
[----:B------:R-:W2:Y:S04]  /*567f0*/  LDL R138, [R1+0x12a0] ;  /* 0x0012a000018a7983 */ /* 0x000ea80000100800 */
[----:B0-----:R-:W2:Y:S04]  /*56800*/  LDL R92, [R1+0x12a4] ;  /* 0x0012a400015c7983 */ /* 0x001ea80000100800 */
        /* <DEDUP_REMOVED lines=8> */
[----:B------:R-:W3:Y:S04]  /*56890*/  LDL R44, [R1+0x1284] ;  /* 0x00128400012c7983 */ /* 0x000ee80000100800 */
[----:B------:R-:W3:Y:S04]  /*568a0*/  LDL R45, [R1+0x1280] ;  /* 0x00128000012d7983 */ /* 0x000ee80000100800 */
[----:B------:R-:W3:Y:S04]  /*568b0*/  LDL R154, [R1+0x127c] ;  /* 0x00127c00019a7983 */ /* 0x000ee80000100800 */
[----:B------:R-:W3:Y:S04]  /*568c0*/  LDL R155, [R1+0x1278] ;  /* 0x00127800019b7983 */ /* 0x000ee80000100800 */
[----:B------:R-:W3:Y:S04]  /*568d0*/  LDL R148, [R1+0x1274] ;  /* 0x0012740001947983 */ /* 0x000ee80000100800 */
[----:B------:R-:W3:Y:S04]  /*568e0*/  LDL R149, [R1+0x1270] ;  /* 0x0012700001957983 */ /* 0x000ee80000100800 */
[----:B0-----:R-:W3:Y:S04]  /*568f0*/  LDL R0, [R1+0x128c] ;  /* 0x00128c0001007983 */ /* 0x001ee80000100800 */
[----:B------:R0:W-:Y:S04]  /*56900*/  @!P0 STL [R1+0x12b0], R93 ;  /* 0x0012b05d01008387 */ /* 0x0001e80000100800 */
[----:B------:R-:W3:Y:S04]  /*56910*/  LDL R22, [R1+0x1268] ;  /* 0x0012680001167983 */ /* 0x000ee80000100800 */
[----:B------:R-:W3:Y:S04]  /*56920*/  LDL R23, [R1+0x1264] ;  /* 0x0012640001177983 */ /* 0x000ee80000100800 */
[----:B0-----:R-:W3:Y:S04]  /*56930*/  LDL R93, [R1+0x126c] ;  /* 0x00126c00015d7983 */ /* 0x001ee80000100800 */
[----:B------:R-:W3:Y:S04]  /*56940*/  @!P1 LDG.E.U16 R26, desc[UR10][R4.64] ;  /* 0x0000000a041a9981 */ /* 0x000ee8000c1e1500 */
[----:B------:R-:W3:Y:S04]  /*56950*/  @!P0 LDG.E.U16 R25, desc[UR10][R108.64] ;  /* 0x0000000a6c198981 */ /* 0x000ee8000c1e1500 */
[----:B--2---:R-:W2:Y:S04]  /*56960*/  @!P0 LDG.E.U16 R138, desc[UR10][R100.64] ;  /* 0x0000000a648a8981 */ /* 0x004ea8000c1e1500 */
[----:B------:R-:W2:Y:S04]  /*56970*/  @!P1 LDG.E.U16 R92, desc[UR10][R28.64] ;  /* 0x0000000a1c5c9981 */ /* 0x000ea8000c1e1500 */
[----:B------:R0:W-:Y:S04]  /*56980*/  @!P1 STL [R1+0x12cc], R165 ;  /* 0x0012cca501009387 */ /* 0x0001e80000100800 */
[----:B------:R-:W2:Y:S04]  /*56990*/  LDL R4, [R1+0x1260] ;  /* 0x0012600001047983 */ /* 0x000ea80000100800 */
[----:B------:R1:W-:Y:S04]  /*569a0*/  @!P0 STL [R1+0x12c8], R164 ;  /* 0x0012c8a401008387 */ /* 0x0003e80000100800 */
[----:B------:R-:W2:Y:S04]  /*569b0*/  LDL R5, [R1+0x125c] ;  /* 0x00125c0001057983 */ /* 0x000ea80000100800 */
[----:B------:R0:W-:Y:S04]  /*569c0*/  @!P1 STL [R1+0x12c4], R27 ;  /* 0x0012c41b01009387 */ /* 0x0001e80000100800 */
[----:B------:R-:W2:Y:S04]  /*569d0*/  LDL R40, [R1+0x1258] ;  /* 0x0012580001287983 */ /* 0x000ea80000100800 */
[----:B------:R-:W2:Y:S04]  /*569e0*/  LDL R41, [R1+0x1254] ;  /* 0x0012540001297983 */ /* 0x000ea80000100800 */
[----:B0-----:R-:W2:Y:S04]  /*569f0*/  LDL R165, [R1+0x1250] ;  /* 0x0012500001a57983 */ /* 0x001ea80000100800 */
[----:B-1----:R-:W2:Y:S04]  /*56a00*/  LDL R164, [R1+0x124c] ;  /* 0x00124c0001a47983 */ /* 0x002ea80000100800 */
[----:B------:R-:W2:Y:S04]  /*56a10*/  LDL R27, [R1+0x1248] ;  /* 0x00124800011b7983 */ /* 0x000ea80000100800 */
        /* <DEDUP_REMOVED lines=15> */
[----:B------:R0:W-:Y:S04]  /*56b10*/  @!P1 STL [R1+0x12ac], R26 ;  /* 0x0012ac1a01009387 */ /* 0x0001e80000100800 */
[----:B0-----:R-:W3:Y:S04]  /*56b20*/  LDL R26, [R1+0x1244] ;  /* 0x00124400011a7983 */ /* 0x001ee80000100800 */
[----:B------:R-:W3:Y:S04]  /*56b30*/  LDL.LU.64 R108, [R1+0x2c30] ;  /* 0x002c3000016c7983 */ /* 0x000ee80000300a00 */
[----:B------:R0:W-:Y:S04]  /*56b40*/  @!P0 STL [R1+0x12a8], R25 ;  /* 0x0012a81901008387 */ /* 0x0001e80000100800 */
[----:B0-----:R-:W3:Y:S04]  /*56b50*/  LDL.LU R25, [R1+0x2c28] ;  /* 0x002c280001197983 */ /* 0x001ee80000300800 */
[----:B------:R-:W3:Y:S04]  /*56b60*/  LDL.LU.64 R28, [R1+0x2c20] ;  /* 0x002c2000011c7983 */ /* 0x000ee80000300a00 */
[----:B--2---:R0:W-:Y:S04]  /*56b70*/  @!P1 STL [R1+0x12a4], R92 ;  /* 0x0012a45c01009387 */ /* 0x0041e80000100800 */
[----:B------:R-:W2:Y:S04]  /*56b80*/  @!P0 LDG.E.U16 R4, desc[UR10][R86.64] ;  /* 0x0000000a56048981 */ /* 0x000ea8000c1e1500 */
[----:B------:R-:W2:Y:S04]  /*56b90*/  @!P1 LDG.E.U16 R5, desc[UR10][R6.64] ;  /* 0x0000000a06059981 */ /* 0x000ea8000c1e1500 */
[----:B------:R-:W2:Y:S04]  /*56ba0*/  @!P0 LDG.E.U16 R40, desc[UR10][R82.64] ;  /* 0x0000000a52288981 */ /* 0x000ea8000c1e1500 */
[----:B------:R-:W2:Y:S04]  /*56bb0*/  @!P1 LDG.E.U16 R41, desc[UR10][R2.64] ;  /* 0x0000000a02299981 */ /* 0x000ea8000c1e1500 */
[----:B0-----:R-:W2:Y:S04]  /*56bc0*/  LDL R92, [R1+0x1240] ;  /* 0x00124000015c7983 */ /* 0x001ea80000100800 */
[----:B------:R-:W2:Y:S04]  /*56bd0*/  LDL.LU.64 R100, [R1+0x2c18] ;  /* 0x002c180001647983 */ /* 0x000ea80000300a00 */
[----:B------:R0:W-:Y:S04]  /*56be0*/  @!P0 STL [R1+0x12a0], R138 ;  /* 0x0012a08a01008387 */ /* 0x0001e80000100800 */
[----:B------:R-:W2:Y:S04]  /*56bf0*/  @!P0 LDG.E.U16 R165, desc[UR10][R102.64] ;  /* 0x0000000a66a58981 */ /* 0x000ea8000c1e1500 */
[----:B------:R-:W2:Y:S04]  /*56c00*/  @!P1 LDG.E.U16 R164, desc[UR10][R150.64] ;  /* 0x0000000a96a49981 */ /* 0x000ea8000c1e1500 */
[----:B------:R-:W2:Y:S04]  /*56c10*/  @!P0 LDG.E.U16 R27, desc[UR10][R128.64] ;  /* 0x0000000a801b8981 */ /* 0x000ea8000c1e1500 */
        /* <DEDUP_REMOVED lines=14> */
[----:B---3--:R0:W-:Y:S04]  /*56d00*/  @!P1 STL [R1+0x128c], R0 ;  /* 0x00128c0001009387 */ /* 0x0081e80000100800 */
        /* <DEDUP_REMOVED lines=12> */
[----:B------:R-:W3:Y:S04]  /*56dd0*/  @!P1 LDG.E.U16 R26, desc[UR10][R126.64] ;  /* 0x0000000a7e1a9981 */ /* 0x000ee8000c1e1500 */
        /* <DEDUP_REMOVED lines=35> */
[----:B------:R-:W3:Y:S04]  /*57010*/  LDL.LU R102, [R1+0x2b00] ;  /* 0x002b000001667983 */ /* 0x000ee80000300800 */
[----:B------:R-:W3:Y:S04]  /*57020*/  LDL R103, [R1+0x122c] ;  /* 0x00122c0001677983 */ /* 0x000ee80000100800 */
[----:B------:R0:W-:Y:S04]  /*57030*/  @!P1 STL [R1+0x1244], R26 ;  /* 0x0012441a01009387 */ /* 0x0001e80000100800 */
[----:B------:R-:W3:Y:S04]  /*57040*/  LDL R128, [R1+0x1224] ;  /* 0x0012240001807983 */ /* 0x000ee80000100800 */
[----:B0-----:R-:W3:Y:S04]  /*57050*/  LDL R26, [R1+0x1228] ;  /* 0x00122800011a7983 */ /* 0x001ee80000100800 */
[----:B------:R-:W3:Y:S04]  /*57060*/  @!P0 LDG.E.U16 R93, desc[UR10][R52.64] ;  /* 0x0000000a345d8981 */ /* 0x000ee8000c1e1500 */
        /* <DEDUP_REMOVED lines=8> */
[----:B------:R-:W4:Y:S04]  /*570f0*/  LDL R66, [R1+0x1208] ;  /* 0x0012080001427983 */ /* 0x000f280000100800 */
[----:B------:R-:W4:Y:S04]  /*57100*/  LDL R67, [R1+0x1204] ;  /* 0x0012040001437983 */ /* 0x000f280000100800 */
[----:B------:R-:W4:Y:S04]  /*57110*/  LDL R126, [R1+0x1200] ;  /* 0x00120000017e7983 */ /* 0x000f280000100800 */
[----:B------:R-:W4:Y:S04]  /*57120*/  LDL R127, [R1+0x11fc] ;  /* 0x0011fc00017f7983 */ /* 0x000f280000100800 */
[----:B------:R-:W4:Y:S04]  /*57130*/  LDL R48, [R1+0x11f8] ;  /* 0x0011f80001307983 */ /* 0x000f280000100800 */
[----:B------:R-:W4:Y:S04]  /*57140*/  LDL R49, [R1+0x11f4] ;  /* 0x0011f40001317983 */ /* 0x000f280000100800 */
[----:B0-----:R-:W4:Y:S04]  /*57150*/  LDL R12, [R1+0x1210] ;  /* 0x00121000010c7983 */ /* 0x001f280000100800 */
[----:B---3--:R0:W-:Y:S04]  /*57160*/  @!P1 STL [R1+0x1234], R0 ;  /* 0x0012340001009387 */ /* 0x0081e80000100800 */
        /* <DEDUP_REMOVED lines=16> */
[----:B------:R0:W-:Y:S04]  /*57270*/  @!P0 STL [R1+0x1230], R93 ;  /* 0x0012305d01008387 */ /* 0x0001e80000100800 */
[----:B0-----:R-:W3:Y:S04]  /*57280*/  LDL R93, [R1+0x11c8] ;  /* 0x0011c800015d7983 */ /* 0x001ee80000100800 */
[----:B------:R-:W3:Y:S04]  /*57290*/  LDL.LU.64 R106, [R1+0x2af8] ;  /* 0x002af800016a7983 */ /* 0x000ee80000300a00 */
[----:B--2---:R-:W2:Y:S04]  /*572a0*/  @!P1 LDG.E.U16 R129, desc[UR10][R146.64] ;  /* 0x0000000a92819981 */ /* 0x004ea8000c1e1500 */
[----:B------:R-:W2:Y:S04]  /*572b0*/  @!P0 LDG.E.U16 R92, desc[UR10][R72.64] ;  /* 0x0000000a485c8981 */ /* 0x000ea8000c1e1500 */
[----:B------:R-:W2:Y:S04]  /*572c0*/  @!P1 LDG.E.U16 R150, desc[UR10][R56.64] ;  /* 0x0000000a38969981 */ /* 0x000ea8000c1e1500 */
[----:B------:R-:W2:Y:S04]  /*572d0*/  @!P0 LDG.E.U16 R13, desc[UR10][R116.64] ;  /* 0x0000000a740d8981 */ /* 0x000ea8000c1e1500 */
[----:B----4-:R-:W4:Y:S04]  /*572e0*/  @!P1 LDG.E.U16 R151, desc[UR10][R42.64] ;  /* 0x0000000a2a979981 */ /* 0x010f28000c1e1500 */
[----:B------:R-:W4:Y:S04]  /*572f0*/  @!P0 LDG.E.U16 R66, desc[UR10][R70.64] ;  /* 0x0000000a46428981 */ /* 0x000f28000c1e1500 */
[----:B------:R-:W4:Y:S04]  /*57300*/  @!P1 LDG.E.U16 R67, desc[UR10][R68.64] ;  /* 0x0000000a44439981 */ /* 0x000f28000c1e1500 */
[----:B------:R-:W4:Y:S04]  /*57310*/  @!P0 LDG.E.U16 R126, desc[UR10][R142.64] ;  /* 0x0000000a8e7e8981 */ /* 0x000f28000c1e1500 */
[----:B------:R-:W4:Y:S04]  /*57320*/  @!P1 LDG.E.U16 R127, desc[UR10][R134.64] ;  /* 0x0000000a867f9981 */ /* 0x000f28000c1e1500 */
[----:B------:R-:W4:Y:S04]  /*57330*/  @!P0 LDG.E.U16 R12, desc[UR10][R46.64] ;  /* 0x0000000a2e0c8981 */ /* 0x000f28000c1e1500 */
[----:B------:R-:W4:Y:S04]  /*57340*/  @!P0 LDG.E.U16 R48, desc[UR10][R110.64] ;  /* 0x0000000a6e308981 */ /* 0x000f28000c1e1500 */
        /* <DEDUP_REMOVED lines=10> */
[----:B------:R-:W3:Y:S04]  /*573f0*/  @!P0 LDG.E.U16 R164, desc[UR10][R160.64] ;  /* 0x0000000aa0a48981 */ /* 0x000ee8000c1e1500 */
[----:B------:R-:W3:Y:S04]  /*57400*/  @!P1 LDG.E.U16 R27, desc[UR10][R156.64] ;  /* 0x0000000a9c1b9981 */ /* 0x000ee8000c1e1500 */
[----:B0-----:R-:W3:Y:S04]  /*57410*/  LDL.LU R103, [R1+0x2af0] ;  /* 0x002af00001677983 */ /* 0x001ee80000300800 */
[----:B------:R-:W3:Y:S04]  /*57420*/  LDL.LU.64 R78, [R1+0x2ae8] ;  /* 0x002ae800014e7983 */ /* 0x000ee80000300a00 */
[----:B------:R0:W-:Y:S04]  /*57430*/  @!P0 STL [R1+0x1228], R26 ;  /* 0x0012281a01008387 */ /* 0x0001e80000100800 */
[----:B0-----:R-:W3:Y:S04]  /*57440*/  LDL R26, [R1+0x11c4] ;  /* 0x0011c400011a7983 */ /* 0x001ee80000100800 */
[----:B------:R-:W3:Y:S04]  /*57450*/  LDL.LU.64 R76, [R1+0x2ae0] ;  /* 0x002ae000014c7983 */ /* 0x000ee80000300a00 */
[----:B------:R-:W3:Y:S04]  /*57460*/  @!P0 LDG.E.U16 R93, desc[UR10][R124.64] ;  /* 0x0000000a7c5d8981 */ /* 0x000ee8000c1e1500 */
[----:B------:R0:W-:Y:S04]  /*57470*/  @!P1 STL [R1+0x1224], R128 ;  /* 0x0012248001009387 */ /* 0x0001e80000100800 */
[----:B0-----:R-:W3:Y:S04]  /*57480*/  LDL.LU R128, [R1+0x2ad8] ;  /* 0x002ad80001807983 */ /* 0x001ee80000300800 */
[----:B------:R-:W3:Y:S04]  /*57490*/  LDL.LU.64 R72, [R1+0x2ad0] ;  /* 0x002ad00001487983 */ /* 0x000ee80000300a00 */
[----:B--2---:R0:W-:Y:S04]  /*574a0*/  @!P0 STL [R1+0x1220], R92 ;  /* 0x0012205c01008387 */ /* 0x0041e80000100800 */
[----:B0-----:R-:W2:Y:S04]  /*574b0*/  LDL R92, [R1+0x11c0] ;  /* 0x0011c000015c7983 */ /* 0x001ea80000100800 */
[----:B------:R-:W2:Y:S04]  /*574c0*/  LDL.LU.64 R146, [R1+0x2ac8] ;  /* 0x002ac80001927983 */ /* 0x000ea80000300a00 */
        /* <DEDUP_REMOVED lines=31> */
[----:B---3--:R-:W3:Y:S04]  /*576c0*/  @!P1 LDG.E.U16 R26, desc[UR10][R112.64] ;  /* 0x0000000a701a9981 */ /* 0x008ee8000c1e1500 */
        /* <DEDUP_REMOVED lines=25> */
[----:B--2---:R-:W2:Y:S04]  /*57860*/  @!P0 LDG.E.U16 R92, desc[UR10][R120.64] ;  /* 0x0000000a785c8981 */ /* 0x004ea8000c1e1500 */
[----:B------:R-:W2:Y:S04]  /*57870*/  LDL R112, [R1+0x11a8] ;  /* 0x0011a80001707983 */ /* 0x000ea80000100800 */
[----:B0-----:R-:W2:Y:S04]  /*57880*/  LDL R93, [R1+0x11ac] ;  /* 0x0011ac00015d7983 */ /* 0x001ea80000100800 */
[----:B------:R-:W2:Y:S04]  /*57890*/  @!P1 LDG.E.U16 R13, desc[UR10][R90.64] ;  /* 0x0000000a5a0d9981 */ /* 0x000ea8000c1e1500 */
[----:B----4-:R-:W4:Y:S04]  /*578a0*/  @!P0 LDG.E.U16 R12, desc[UR10][R20.64] ;  /* 0x0000000a140c8981 */ /* 0x010f28000c1e1500 */
[----:B---3--:R-:W3:Y:S04]  /*578b0*/  @!P1 LDG.E.U16 R0, desc[UR10][R94.64] ;  /* 0x0000000a5e009981 */ /* 0x008ee8000c1e1500 */
[----:B------:R0:W-:Y:S04]  /*578c0*/  @!P1 STL [R1+0x11c4], R26 ;  /* 0x0011c41a01009387 */ /* 0x0001e80000100800 */
[----:B------:R-:W3:Y:S04]  /*578d0*/  LDL R113, [R1+0x11a0] ;  /* 0x0011a00001717983 */ /* 0x000ee80000100800 */
[----:B0-----:R-:W3:Y:S04]  /*578e0*/  LDL R26, [R1+0x11a4] ;  /* 0x0011a400011a7983 */ /* 0x001ee80000100800 */
[----:B------:R-:W3:Y:S04]  /*578f0*/  @!P0 LDG.E.U16 R51, desc[UR10][R130.64] ;  /* 0x0000000a82338981 */ /* 0x000ee8000c1e1500 */
[----:B--2---:R-:W2:Y:S04]  /*57900*/  @!P0 LDG.E.U16 R112, desc[UR10][R118.64] ;  /* 0x0000000a76708981 */ /* 0x004ea8000c1e1500 */
[----:B------:R-:W2:Y:S04]  /*57910*/  @!P1 LDG.E.U16 R93, desc[UR10][R122.64] ;  /* 0x0000000a7a5d9981 */ /* 0x000ea8000c1e1500 */
[----:B------:R0:W-:Y:S04]  /*57920*/  @!P0 STL [R1+0x11c0], R92 ;  /* 0x0011c05c01008387 */ /* 0x0001e80000100800 */
[----:B------:R-:W2:Y:S04]  /*57930*/  LDL R124, [R1+0x1198] ;  /* 0x00119800017c7983 */ /* 0x000ea80000100800 */
[----:B0-----:R-:W2:Y:S04]  /*57940*/  LDL R92, [R1+0x119c] ;  /* 0x00119c00015c7983 */ /* 0x001ea80000100800 */
[----:B------:R0:W-:Y:S04]  /*57950*/  @!P1 STL [R1+0x11bc], R13 ;  /* 0x0011bc0d01009387 */ /* 0x0001e80000100800 */
[----:B------:R-:W2:Y:S04]  /*57960*/  LDL R125, [R1+0x1190] ;  /* 0x00119000017d7983 */ /* 0x000ea80000100800 */
[----:B------:R-:W2:Y:S04]  /*57970*/  LDL R20, [R1+0x118c] ;  /* 0x00118c0001147983 */ /* 0x000ea80000100800 */
[----:B------:R-:W2:Y:S04]  /*57980*/  LDL R21, [R1+0x1188] ;  /* 0x0011880001157983 */ /* 0x000ea80000100800 */
[----:B------:R-:W2:Y:S04]  /*57990*/  LDL R156, [R1+0x1184] ;  /* 0x00118400019c7983 */ /* 0x000ea80000100800 */
[----:B------:R-:W2:Y:S04]  /*579a0*/  LDL R157, [R1+0x1180] ;  /* 0x00118000019d7983 */ /* 0x000ea80000100800 */
[----:B------:R-:W2:Y:S04]  /*579b0*/  LDL R90, [R1+0x117c] ;  /* 0x00117c00015a7983 */ /* 0x000ea80000100800 */
[----:B------:R-:W2:Y:S04]  /*579c0*/  LDL R91, [R1+0x1178] ;  /* 0x00117800015b7983 */ /* 0x000ea80000100800 */
[----:B0-----:R-:W2:Y:S04]  /*579d0*/  LDL R13, [R1+0x1194] ;  /* 0x00119400010d7983 */ /* 0x001ea80000100800 */
[----:B----4-:R0:W-:Y:S04]  /*579e0*/  @!P0 STL [R1+0x11b8], R12 ;  /* 0x0011b80c01008387 */ /* 0x0101e80000100800 */
[----:B------:R-:W4:Y:S04]  /*579f0*/  LDL R160, [R1+0x1170] ;  /* 0x0011700001a07983 */ /* 0x000f280000100800 */
[----:B------:R-:W4:Y:S04]  /*57a00*/  LDL R161, [R1+0x116c] ;  /* 0x00116c0001a17983 */ /* 0x000f280000100800 */
[----:B0-----:R-:W4:Y:S04]  /*57a10*/  LDL R12, [R1+0x1174] ;  /* 0x00117400010c7983 */ /* 0x001f280000100800 */
[----:B------:R0:W-:Y:S04]  /*57a20*/  @!P1 STL [R1+0x11d4], R165 ;  /* 0x0011d4a501009387 */ /* 0x0001e80000100800 */
[----:B------:R-:W4:Y:S04]  /*57a30*/  LDL R94, [R1+0x1168] ;  /* 0x00116800015e7983 */ /* 0x000f280000100800 */
[----:B------:R1:W-:Y:S04]  /*57a40*/  @!P0 STL [R1+0x11d0], R164 ;  /* 0x0011d0a401008387 */ /* 0x0003e80000100800 */
[----:B------:R-:W4:Y:S04]  /*57a50*/  LDL R95, [R1+0x1164] ;  /* 0x00116400015f7983 */ /* 0x000f280000100800 */
[----:B------:R0:W-:Y:S04]  /*57a60*/  @!P1 STL [R1+0x11cc], R27 ;  /* 0x0011cc1b01009387 */ /* 0x0001e80000100800 */
[----:B------:R-:W4:Y:S04]  /*57a70*/  LDL R120, [R1+0x1160] ;  /* 0x0011600001787983 */ /* 0x000f280000100800 */
[----:B------:R-:W4:Y:S04]  /*57a80*/  LDL R121, [R1+0x115c] ;  /* 0x00115c0001797983 */ /* 0x000f280000100800 */
[----:B0-----:R-:W4:Y:S04]  /*57a90*/  LDL R165, [R1+0x1158] ;  /* 0x0011580001a57983 */ /* 0x001f280000100800 */
[----:B-1----:R-:W4:Y:S04]  /*57aa0*/  LDL R164, [R1+0x1154] ;  /* 0x0011540001a47983 */ /* 0x002f280000100800 */
[----:B------:R-:W4:Y:S04]  /*57ab0*/  LDL R27, [R1+0x1150] ;  /* 0x00115000011b7983 */ /* 0x000f280000100800 */
[----:B---3--:R0:W-:Y:S04]  /*57ac0*/  @!P1 STL [R1+0x11b4], R0 ;  /* 0x0011b40001009387 */ /* 0x0081e80000100800 */
[----:B------:R-:W3:Y:S04]  /*57ad0*/  @!P0 LDG.E.U16 R113, desc[UR10][R114.64] ;  /* 0x0000000a72718981 */ /* 0x000ee8000c1e1500 */
[----:B0-----:R-:W3:Y:S04]  /*57ae0*/  LDL R0, [R1+0x114c] ;  /* 0x00114c0001007983 */ /* 0x001ee80000100800 */
[----:B------:R-:W3:Y:S04]  /*57af0*/  LDL.LU.64 R130, [R1+0x29c0] ;  /* 0x0029c00001827983 */ /* 0x000ee80000300a00 */
[----:B------:R-:W3:Y:S04]  /*57b00*/  @!P1 LDG.E.U16 R26, desc[UR10][R36.64] ;  /* 0x0000000a241a9981 */ /* 0x000ee8000c1e1500 */
[----:B------:R0:W-:Y:S04]  /*57b10*/  @!P0 STL [R1+0x11b0], R51 ;  /* 0x0011b03301008387 */ /* 0x0001e80000100800 */
[----:B0-----:R-:W3:Y:S04]  /*57b20*/  LDL.LU R51, [R1+0x29b8] ;  /* 0x0029b80001337983 */ /* 0x001ee80000300800 */
[----:B------:R-:W3:Y:S04]  /*57b30*/  LDL.LU.64 R122, [R1+0x29b0] ;  /* 0x0029b000017a7983 */ /* 0x000ee80000300a00 */
[----:B--2---:R0:W-:Y:S04]  /*57b40*/  @!P1 STL [R1+0x11ac], R93 ;  /* 0x0011ac5d01009387 */ /* 0x0041e80000100800 */
[----:B------:R-:W2:Y:S04]  /*57b50*/  @!P0 LDG.E.U16 R124, desc[UR10][R30.64] ;  /* 0x0000000a1e7c8981 */ /* 0x000ea8000c1e1500 */
[----:B0-----:R-:W2:Y:S04]  /*57b60*/  LDL R93, [R1+0x1148] ;  /* 0x00114800015d7983 */ /* 0x001ea80000100800 */
[----:B------:R-:W2:Y:S04]  /*57b70*/  @!P1 LDG.E.U16 R92, desc[UR10][R32.64] ;  /* 0x0000000a205c9981 */ /* 0x000ea8000c1e1500 */
        /* <DEDUP_REMOVED lines=16> */
[----:B------:R0:W-:Y:S04]  /*57c80*/  @!P0 STL [R1+0x11a8], R112 ;  /* 0x0011a87001008387 */ /* 0x0001e80000100800 */
[----:B------:R-:W4:Y:S04]  /*57c90*/  @!P0 LDG.E.U16 R165, desc[UR10][R10.64] ;  /* 0x0000000a0aa58981 */ /* 0x000f28000c1e1500 */
[----:B------:R-:W4:Y:S04]  /*57ca0*/  @!P1 LDG.E.U16 R164, desc[UR10][R162.64] ;  /* 0x0000000aa2a49981 */ /* 0x000f28000c1e1500 */
[----:B------:R-:W4:Y:S04]  /*57cb0*/  @!P0 LDG.E.U16 R27, desc[UR10][R154.64] ;  /* 0x0000000a9a1b8981 */ /* 0x000f28000c1e1500 */
[----:B0-----:R-:W4:Y:S04]  /*57cc0*/  LDL.LU R112, [R1+0x29a0] ;  /* 0x0029a00001707983 */ /* 0x001f280000300800 */
[----:B------:R-:W4:Y:S04]  /*57cd0*/  LDL.LU.64 R36, [R1+0x2998] ;  /* 0x0029980001247983 */ /* 0x000f280000300a00 */
[----:B---3--:R-:W3:Y:S04]  /*57ce0*/  @!P1 LDG.E.U16 R0, desc[UR10][R152.64] ;  /* 0x0000000a98009981 */ /* 0x008ee8000c1e1500 */
        /* <DEDUP_REMOVED lines=63> */
[----:B--2---:R0:W-:Y:S04]  /*580e0*/  @!P0 STL [R1+0x1148], R93 ;  /* 0x0011485d01008387 */ /* 0x0041e80000100800 */
[----:B------:R-:W2:Y:S04]  /*580f0*/  LDL R81, [R1+0x1124] ;  /* 0x0011240001517983 */ /* 0x000ea80000100800 */
[----:B0-----:R-:W2:Y:S04]  /*58100*/  LDL R93, [R1+0x1128] ;  /* 0x00112800015d7983 */ /* 0x001ea80000100800 */
[----:B------:R-:W2:Y:S04]  /*58110*/  @!P0 LDG.E.U16 R92, desc[UR10][R132.64] ;  /* 0x0000000a845c8981 */ /* 0x000ea8000c1e1500 */
[----:B------:R-:W2:Y:S04]  /*58120*/  @!P1 LDG.E.U16 R13, desc[UR10][R62.64] ;  /* 0x0000000a3e0d9981 */ /* 0x000ea8000c1e1500 */
[----:B----4-:R-:W4:Y:S04]  /*58130*/  @!P0 LDG.E.U16 R12, desc[UR10][R144.64] ;  /* 0x0000000a900c8981 */ /* 0x010f28000c1e1500 */
[----:B---3--:R-:W3:Y:S04]  /*58140*/  @!P1 LDG.E.U16 R11, desc[UR10][R22.64] ;  /* 0x0000000a160b9981 */ /* 0x008ee8000c1e1500 */
[----:B------:R-:W3:Y:S04]  /*58150*/  @!P1 LDG.E.U16 R80, desc[UR10][R6.64] ;  /* 0x0000000a06509981 */ /* 0x000ee8000c1e1500 */
[----:B------:R-:W3:Y:S04]  /*58160*/  @!P0 LDG.E.U16 R0, desc[UR10][R86.64] ;  /* 0x0000000a56008981 */ /* 0x000ee8000c1e1500 */
[----:B------:R0:W-:Y:S04]  /*58170*/  @!P1 STL [R1+0x1144], R26 ;  /* 0x0011441a01009387 */ /* 0x0001e80000100800 */
[----:B------:R-:W3:Y:S04]  /*58180*/  LDL R162, [R1+0x111c] ;  /* 0x00111c0001a27983 */ /* 0x000ee80000100800 */
[----:B0-----:R-:W3:Y:S04]  /*58190*/  LDL R26, [R1+0x1120] ;  /* 0x00112000011a7983 */ /* 0x001ee80000100800 */
[----:B--2---:R-:W2:Y:S04]  /*581a0*/  @!P1 LDG.E.U16 R81, desc[UR10][R82.64] ;  /* 0x0000000a52519981 */ /* 0x004ea8000c1e1500 */
[----:B------:R-:W2:Y:S04]  /*581b0*/  @!P0 LDG.E.U16 R93, desc[UR10][R4.64] ;  /* 0x0000000a045d8981 */ /* 0x000ea8000c1e1500 */
        /* <DEDUP_REMOVED lines=9> */
[----:B------:R0:W-:Y:S04]  /*58250*/  @!P1 STL [R1+0x113c], R13 ;  /* 0x00113c0d01009387 */ /* 0x0001e80000100800 */
[----:B------:R-:W2:Y:S04]  /*58260*/  LDL R152, [R1+0x10f4] ;  /* 0x0010f40001987983 */ /* 0x000ea80000100800 */
[----:B------:R-:W2:Y:S04]  /*58270*/  LDL R153, [R1+0x10f0] ;  /* 0x0010f00001997983 */ /* 0x000ea80000100800 */
[----:B0-----:R-:W2:Y:S04]  /*58280*/  LDL R13, [R1+0x10f8] ;  /* 0x0010f800010d7983 */ /* 0x001ea80000100800 */
        /* <DEDUP_REMOVED lines=10> */
[----:B----4-:R0:W-:Y:S04]  /*58330*/  @!P0 STL [R1+0x1138], R12 ;  /* 0x0011380c01008387 */ /* 0x0101e80000100800 */
[----:B0-----:R-:W4:Y:S04]  /*58340*/  LDL R12, [R1+0x10d0] ;  /* 0x0010d000010c7983 */ /* 0x001f280000100800 */
[----:B------:R-:W4:Y:S04]  /*58350*/  LDL.LU.64 R22, [R1+0x2888] ;  /* 0x0028880001167983 */ /* 0x000f280000300a00 */
[----:B---3--:R0:W-:Y:S04]  /*58360*/  @!P1 STL [R1+0x1134], R11 ;  /* 0x0011340b01009387 */ /* 0x0081e80000100800 */
[----:B0-----:R-:W3:Y:S04]  /*58370*/  LDL.LU R11, [R1+0x2880] ;  /* 0x00288000010b7983 */ /* 0x001ee80000300800 */
[----:B------:R-:W3:Y:S04]  /*58380*/  LDL.LU.64 R86, [R1+0x2878] ;  /* 0x0028780001567983 */ /* 0x000ee80000300a00 */
[----:B------:R0:W-:Y:S04]  /*58390*/  @!P0 STL [R1+0x1130], R0 ;  /* 0x0011300001008387 */ /* 0x0001e80000100800 */
[----:B------:R-:W3:Y:S04]  /*583a0*/  @!P1 LDG.E.U16 R162, desc[UR10][R40.64] ;  /* 0x0000000a28a29981 */ /* 0x000ee8000c1e1500 */
[----:B0-----:R-:W3:Y:S04]  /*583b0*/  LDL R0, [R1+0x10cc] ;  /* 0x0010cc0001007983 */ /* 0x001ee80000100800 */
[----:B------:R-:W3:Y:S04]  /*583c0*/  LDL.LU.64 R6, [R1+0x2870] ;  /* 0x0028700001067983 */ /* 0x000ee80000300a00 */
[----:B------:R0:W-:Y:S04]  /*583d0*/  @!P1 STL [R1+0x112c], R80 ;  /* 0x00112c5001009387 */ /* 0x0001e80000100800 */
[----:B------:R-:W3:Y:S04]  /*583e0*/  @!P0 LDG.E.U16 R26, desc[UR10][R2.64] ;  /* 0x0000000a021a8981 */ /* 0x000ee8000c1e1500 */
[----:B0-----:R-:W3:Y:S04]  /*583f0*/  LDL.LU R80, [R1+0x2868] ;  /* 0x0028680001507983 */ /* 0x001ee80000300800 */
[----:B------:R-:W3:Y:S04]  /*58400*/  LDL.LU.64 R4, [R1+0x2860] ;  /* 0x0028600001047983 */ /* 0x000ee80000300a00 */
[----:B--2---:R0:W-:Y:S04]  /*58410*/  @!P0 STL [R1+0x1128], R93 ;  /* 0x0011285d01008387 */ /* 0x0041e80000100800 */
        /* <DEDUP_REMOVED lines=81> */
[----:B---3--:R0:W-:Y:S04]  /*58930*/  @!P1 STL [R1+0x10cc], R0 ;  /* 0x0010cc0001009387 */ /* 0x0081e80000100800 */
[----:B------:R-:W3:Y:S04]  /*58940*/  LDL R135, [R1+0x10a8] ;  /* 0x0010a80001877983 */ /* 0x000ee80000100800 */
[----:B0-----:R-:W3:Y:S04]  /*58950*/  LDL R0, [R1+0x10ac] ;  /* 0x0010ac0001007983 */ /* 0x001ee80000100800 */
[----:B------:R-:W3:Y:S04]  /*58960*/  @!P1 LDG.E.U16 R26, desc[UR10][R38.64] ;  /* 0x0000000a261a9981 */ /* 0x000ee8000c1e1500 */
[----:B--2---:R0:W-:Y:S04]  /*58970*/  @!P0 STL [R1+0x10c8], R93 ;  /* 0x0010c85d01008387 */ /* 0x0041e80000100800 */
        /* <DEDUP_REMOVED lines=9> */
[----:B------:R0:W-:Y:S04]  /*58a10*/  @!P1 STL [R1+0x10c4], R26 ;  /* 0x0010c41a01009387 */ /* 0x0001e80000100800 */
        /* <DEDUP_REMOVED lines=8> */
[----:B--2---:R-:W2:Y:S04]  /*58aa0*/  @!P0 LDG.E.U16 R48, desc[UR10][R52.64] ;  /* 0x0000000a34308981 */ /* 0x004ea8000c1e1500 */
[----:B------:R-:W2:Y:S04]  /*58ab0*/  @!P1 LDG.E.U16 R93, desc[UR10][R54.64] ;  /* 0x0000000a365d9981 */ /* 0x000ea8000c1e1500 */
        /* <DEDUP_REMOVED lines=27> */
[----:B------:R-:W3:Y:S04]  /*58c70*/  @!P0 LDG.E.U16 R49, desc[UR10][R50.64] ;  /* 0x0000000a32318981 */ /* 0x000ee8000c1e1500 */
[----:B------:R-:W3:Y:S04]  /*58c80*/  @!P1 LDG.E.U16 R38, desc[UR10][R122.64] ;  /* 0x0000000a7a269981 */ /* 0x000ee8000c1e1500 */
[----:B------:R-:W3:Y:S04]  /*58c90*/  @!P0 LDG.E.U16 R39, desc[UR10][R118.64] ;  /* 0x0000000a76278981 */ /* 0x000ee8000c1e1500 */
[----:B------:R-:W3:Y:S04]  /*58ca0*/  @!P1 LDG.E.U16 R34, desc[UR10][R36.64] ;  /* 0x0000000a24229981 */ /* 0x000ee8000c1e1500 */
[----:B------:R-:W3:Y:S04]  /*58cb0*/  @!P0 LDG.E.U16 R35, desc[UR10][R114.64] ;  /* 0x0000000a72238981 */ /* 0x000ee8000c1e1500 */
[----:B------:R-:W3:Y:S04]  /*58cc0*/  @!P1 LDG.E.U16 R110, desc[UR10][R112.64] ;  /* 0x0000000a706e9981 */ /* 0x000ee8000c1e1500 */
        /* <DEDUP_REMOVED lines=18> */
[----:B------:R-:W2:Y:S04]  /*58df0*/  @!P0 LDG.E.U16 R165, desc[UR10][R18.64] ;  /* 0x0000000a12a58981 */ /* 0x000ea8000c1e1500 */
[----:B------:R-:W2:Y:S04]  /*58e00*/  @!P1 LDG.E.U16 R164, desc[UR10][R158.64] ;  /* 0x0000000a9ea49981 */ /* 0x000ea8000c1e1500 */
[----:B------:R-:W2:Y:S04]  /*58e10*/  @!P0 LDG.E.U16 R27, desc[UR10][R156.64] ;  /* 0x0000000a9c1b8981 */ /* 0x000ea8000c1e1500 */
[----:B0-----:R-:W2:Y:S04]  /*58e20*/  LDL.LU R48, [R1+0x2700] ;  /* 0x0027000001307983 */ /* 0x001ea80000300800 */
[----:B------:R-:W2:Y:S04]  /*58e30*/  LDL.LU.64 R130, [R1+0x26f8] ;  /* 0x0026f80001827983 */ /* 0x000ea80000300a00 */
        /* <DEDUP_REMOVED lines=62> */
[----:B------:R-:W2:Y:S04]  /*59220*/  LDL R84, [R1+0x1018] ;  /* 0x0010180001547983 */ /* 0x000ea80000100800 */
[----:B------:R-:W2:Y:S04]  /*59230*/  LDL R85, [R1+0x1014] ;  /* 0x0010140001557983 */ /* 0x000ea80000100800 */
[----:B------:R-:W2:Y:S04]  /*59240*/  LDL R158, [R1+0x1010] ;  /* 0x00101000019e7983 */ /* 0x000ea80000100800 */
[----:B------:R-:W2:Y:S04]  /*59250*/  LDL R159, [R1+0x100c] ;  /* 0x00100c00019f7983 */ /* 0x000ea80000100800 */
[----:B0-----:R-:W2:Y:S04]  /*59260*/  LDL R93, [R1+0x1020] ;  /* 0x00102000015d7983 */ /* 0x001ea80000100800 */
[----:B------:R0:W-:Y:S04]  /*59270*/  @!P1 STL [R1+0x105c], R164 ;  /* 0x00105ca401009387 */ /* 0x0001e80000100800 */
[----:B0-----:R-:W2:Y:S04]  /*59280*/  LDL R164, [R1+0x1008] ;  /* 0x0010080001a47983 */ /* 0x001ea80000100800 */
[----:B------:R0:W-:Y:S04]  /*59290*/  @!P0 STL [R1+0x1060], R165 ;  /* 0x001060a501008387 */ /* 0x0001e80000100800 */
[----:B0-----:R-:W2:Y:S04]  /*592a0*/  LDL R165, [R1+0x1004] ;  /* 0x0010040001a57983 */ /* 0x001ea80000100800 */
[----:B------:R-:W2:Y:S04]  /*592b0*/  @!P0 LDG.E.U16 R92, desc[UR10][R74.64] ;  /* 0x0000000a4a5c8981 */ /* 0x000ea8000c1e1500 */
        /* <DEDUP_REMOVED lines=12> */
[----:B0-----:R-:W3:Y:S04]  /*59380*/  LDL R26, [R1+0x1000] ;  /* 0x00100000011a7983 */ /* 0x001ee80000100800 */
[----:B--2---:R-:W2:Y:S04]  /*59390*/  @!P1 LDG.E.U16 R9, desc[UR10][R10.64] ;  /* 0x0000000a0a099981 */ /* 0x004ea8000c1e1500 */
[----:B------:R-:W2:Y:S04]  /*593a0*/  @!P0 LDG.E.U16 R84, desc[UR10][R86.64] ;  /* 0x0000000a56548981 */ /* 0x000ea8000c1e1500 */
[----:B------:R-:W2:Y:S04]  /*593b0*/  @!P1 LDG.E.U16 R85, desc[UR10][R6.64] ;  /* 0x0000000a06559981 */ /* 0x000ea8000c1e1500 */
[----:B------:R-:W2:Y:S04]  /*593c0*/  @!P0 LDG.E.U16 R158, desc[UR10][R4.64] ;  /* 0x0000000a049e8981 */ /* 0x000ea8000c1e1500 */
[----:B------:R-:W2:Y:S04]  /*593d0*/  @!P1 LDG.E.U16 R159, desc[UR10][R82.64] ;  /* 0x0000000a529f9981 */ /* 0x000ea8000c1e1500 */
[----:B------:R-:W2:Y:S04]  /*593e0*/  @!P0 LDG.E.U16 R93, desc[UR10][R22.64] ;  /* 0x0000000a165d8981 */ /* 0x000ea8000c1e1500 */
[----:B------:R0:W-:Y:S04]  /*593f0*/  @!P0 STL [R1+0x1058], R27 ;  /* 0x0010581b01008387 */ /* 0x0001e80000100800 */
[----:B------:R-:W2:Y:S04]  /*59400*/  LDL R74, [R1+0xfec] ;  /* 0x000fec00014a7983 */ /* 0x000ea80000100800 */
[----:B------:R-:W2:Y:S04]  /*59410*/  LDL R75, [R1+0xfe8] ;  /* 0x000fe800014b7983 */ /* 0x000ea80000100800 */
[----:B------:R-:W2:Y:S04]  /*59420*/  LDL R139, [R1+0xfe4] ;  /* 0x000fe400018b7983 */ /* 0x000ea80000100800 */
[----:B------:R-:W2:Y:S04]  /*59430*/  LDL R138, [R1+0xfe0] ;  /* 0x000fe000018a7983 */ /* 0x000ea80000100800 */
[----:B0-----:R-:W2:Y:S04]  /*59440*/  LDL R27, [R1+0xfdc] ;  /* 0x000fdc00011b7983 */ /* 0x001ea80000100800 */
[----:B------:R-:W2:Y:S04]  /*59450*/  @!P0 LDG.E.U16 R164, desc[UR10][R80.64] ;  /* 0x0000000a50a48981 */ /* 0x000ea8000c1e1500 */
[----:B------:R-:W2:Y:S04]  /*59460*/  @!P1 LDG.E.U16 R165, desc[UR10][R2.64] ;  /* 0x0000000a02a59981 */ /* 0x000ea8000c1e1500 */
        /* <DEDUP_REMOVED lines=98> */
[----:B------:R-:W3:Y:S04]  /*59a90*/  @!P1 LDG.E.U16 R26, desc[UR10][R42.64] ;  /* 0x0000000a2a1a9981 */ /* 0x000ee8000c1e1500 */
[----:B0-----:R-:W3:Y:S04]  /*59aa0*/  LDL R138, [R1+0xf9c] ;  /* 0x000f9c00018a7983 */ /* 0x001ee80000100800 */
[----:B------:R0:W-:Y:S04]  /*59ab0*/  @!P1 STL [R1+0xfe4], R139 ;  /* 0x000fe48b01009387 */ /* 0x0001e80000100800 */
[----:B------:R-:W3:Y:S04]  /*59ac0*/  LDL R56, [R1+0xf94] ;  /* 0x000f940001387983 */ /* 0x000ee80000100800 */
[----:B------:R-:W3:Y:S04]  /*59ad0*/  LDL R57, [R1+0xf90] ;  /* 0x000f900001397983 */ /* 0x000ee80000100800 */
[----:B------:R-:W3:Y:S04]  /*59ae0*/  LDL R132, [R1+0xf8c] ;  /* 0x000f8c0001847983 */ /* 0x000ee80000100800 */
[----:B------:R-:W3:Y:S04]  /*59af0*/  LDL R133, [R1+0xf88] ;  /* 0x000f880001857983 */ /* 0x000ee80000100800 */
[----:B0-----:R-:W3:Y:S04]  /*59b00*/  LDL R139, [R1+0xf98] ;  /* 0x000f9800018b7983 */ /* 0x001ee80000100800 */
[----:B--2---:R0:W-:Y:S04]  /*59b10*/  @!P0 STL [R1+0xfc8], R93 ;  /* 0x000fc85d01008387 */ /* 0x0041e80000100800 */
        /* <DEDUP_REMOVED lines=8> */
[----:B------:R-:W2:Y:S04]  /*59ba0*/  LDL R117, [R1+0xf08] ;  /* 0x000f080001757983 */ /* 0x000ea80000100800 */
[----:B------:R-:W2:Y:S04]  /*59bb0*/  LDL R116, [R1+0xed4] ;  /* 0x000ed40001747983 */ /* 0x000ea80000100800 */
[----:B------:R-:W2:Y:S04]  /*59bc0*/  @!P0 LDG.E.U16 R73, desc[UR10][R152.64] ;  /* 0x0000000a98498981 */ /* 0x000ea8000c1e1500 */
        /* <DEDUP_REMOVED lines=14> */
[----:B--2---:R-:W2:Y:S04]  /*59cb0*/  @!P0 LDG.E.U16 R128, desc[UR10][R130.64] ;  /* 0x0000000a82808981 */ /* 0x004ea8000c1e1500 */
[----:B------:R-:W2:Y:S04]  /*59cc0*/  @!P1 LDG.E.U16 R129, desc[UR10][R50.64] ;  /* 0x0000000a32819981 */ /* 0x000ea8000c1e1500 */
[----:B------:R-:W2:Y:S04]  /*59cd0*/  @!P0 LDG.E.U16 R46, desc[UR10][R48.64] ;  /* 0x0000000a302e8981 */ /* 0x000ea8000c1e1500 */
[----:B------:R-:W2:Y:S04]  /*59ce0*/  @!P1 LDG.E.U16 R47, desc[UR10][R126.64] ;  /* 0x0000000a7e2f9981 */ /* 0x000ea8000c1e1500 */
[----:B------:R-:W2:Y:S04]  /*59cf0*/  @!P1 LDG.E.U16 R93, desc[UR10][R52.64] ;  /* 0x0000000a345d9981 */ /* 0x000ea8000c1e1500 */
[----:B------:R-:W2:Y:S04]  /*59d00*/  @!P0 LDG.E.U16 R43, desc[UR10][R124.64] ;  /* 0x0000000a7c2b8981 */ /* 0x000ea8000c1e1500 */
[----:B------:R-:W2:Y:S04]  /*59d10*/  @!P1 LDG.E.U16 R42, desc[UR10][R44.64] ;  /* 0x0000000a2c2a9981 */ /* 0x000ea8000c1e1500 */
[----:B------:R1:W-:Y:S04]  /*59d20*/  @!P1 STL [R1+0xfc4], R26 ;  /* 0x000fc41a01009387 */ /* 0x0003e80000100800 */
[----:B0-----:R-:W2:Y:S04]  /*59d30*/  LDL R27, [R1+0xe9c] ;  /* 0x000e9c00011b7983 */ /* 0x001ea80000100800 */
[----:B------:R-:W2:Y:S04]  /*59d40*/  @!P0 LDG.E.U16 R117, desc[UR10][R120.64] ;  /* 0x0000000a78758981 */ /* 0x000ea8000c1e1500 */
[----:B------:R-:W2:Y:S04]  /*59d50*/  @!P1 LDG.E.U16 R116, desc[UR10][R40.64] ;  /* 0x0000000a28749981 */ /* 0x000ea8000c1e1500 */
[----:B-1----:R-:W2:Y:S04]  /*59d60*/  LDL R26, [R1+0xed0] ;  /* 0x000ed000011a7983 */ /* 0x002ea80000100800 */
        /* <DEDUP_REMOVED lines=42> */
[----:B0-----:R-:W3:Y:S04]  /*5a010*/  LDL.LU R132, [R1+0x2428] ;  /* 0x0024280001847983 */ /* 0x001ee80000300800 */
[----:B------:R-:W4:Y:S04]  /*5a020*/  LDL.LU.64 R54, [R1+0x2420] ;  /* 0x0024200001367983 */ /* 0x000f280000300a00 */
        /* <DEDUP_REMOVED lines=25> */
[----:B------:R-:W3:Y:S04]  /*5a1c0*/  @!P0 LDG.E.U16 R92, desc[UR10][R68.64] ;  /* 0x0000000a445c8981 */ /* 0x000ee8000c1e1500 */
[----:B--2---:R-:W2:Y:S04]  /*5a1d0*/  @!P1 LDG.E.U16 R13, desc[UR10][R134.64] ;  /* 0x0000000a860d9981 */ /* 0x004ea8000c1e1500 */
[----:B----4-:R-:W4:Y:S04]  /*5a1e0*/  @!P0 LDG.E.U16 R12, desc[UR10][R54.64] ;  /* 0x0000000a360c8981 */ /* 0x010f28000c1e1500 */
[----:B---3--:R-:W3:Y:S04]  /*5a1f0*/  @!P1 LDG.E.U16 R0, desc[UR10][R120.64] ;  /* 0x0000000a78009981 */ /* 0x008ee8000c1e1500 */
        /* <DEDUP_REMOVED lines=8> */
[----:B------:R0:W-:Y:S04]  /*5a280*/  @!P1 STL [R1+0xe9c], R27 ;  /* 0x000e9c1b01009387 */ /* 0x0001e80000100800 */
[----:B0-----:R-:W3:Y:S04]  /*5a290*/  LDL.LU R27, [R1+0x237c] ;  /* 0x00237c00011b7983 */ /* 0x001ee80000300800 */
[----:B------:R-:W-:Y:S04]  /*5a2a0*/  STL [R1+0x2020], R148 ;  /* 0x0020209401007387 */ /* 0x000fe80000100800 */
[----:B------:R-:W-:Y:S04]  /*5a2b0*/  STL [R1+0x201c], R149 ;  /* 0x00201c9501007387 */ /* 0x000fe80000100800 */
[----:B------:R0:W-:Y:S04]  /*5a2c0*/  @!P0 STL [R1+0xe98], R92 ;  /* 0x000e985c01008387 */ /* 0x0001e80000100800 */
[----:B0-----:R-:W3:Y:S04]  /*5a2d0*/  LDL.LU R92, [R1+0x2378] ;  /* 0x00237800015c7983 */ /* 0x001ee80000300800 */
[----:B------:R-:W-:Y:S04]  /*5a2e0*/  STL [R1+0x2028], R68 ;  /* 0x0020284401007387 */ /* 0x000fe80000100800 */
[----:B------:R-:W-:Y:S04]  /*5a2f0*/  STL [R1+0x2024], R69 ;  /* 0x0020244501007387 */ /* 0x000fe80000100800 */
[----:B--2---:R0:W-:Y:S04]  /*5a300*/  @!P1 STL [R1+0xe64], R13 ;  /* 0x000e640d01009387 */ /* 0x0041e80000100800 */
[----:B0-----:R-:W2:Y:S04]  /*5a310*/  LDL.LU R13, [R1+0x2374] ;  /* 0x00237400010d7983 */ /* 0x001ea80000300800 */
[----:B------:R-:W-:Y:S04]  /*5a320*/  STL [R1+0x2030], R134 ;  /* 0x0020308601007387 */ /* 0x000fe80000100800 */
[----:B------:R-:W-:Y:S04]  /*5a330*/  STL [R1+0x202c], R135 ;  /* 0x00202c8701007387 */ /* 0x000fe80000100800 */
[----:B----4-:R0:W-:Y:S04]  /*5a340*/  @!P0 STL [R1+0xe60], R12 ;  /* 0x000e600c01008387 */ /* 0x0101e80000100800 */
[----:B0-----:R-:W4:Y:S04]  /*5a350*/  LDL.LU R12, [R1+0x2370] ;  /* 0x00237000010c7983 */ /* 0x001f280000300800 */
[----:B------:R-:W-:Y:S04]  /*5a360*/  STL [R1+0x2038], R54 ;  /* 0x0020383601007387 */ /* 0x000fe80000100800 */
[----:B------:R-:W-:Y:S04]  /*5a370*/  STL [R1+0x2034], R55 ;  /* 0x0020343701007387 */ /* 0x000fe80000100800 */
[----:B---3--:R0:W-:Y:S04]  /*5a380*/  @!P1 STL [R1+0xe2c], R0 ;  /* 0x000e2c0001009387 */ /* 0x0081e80000100800 */
[----:B0-----:R-:W3:Y:S04]  /*5a390*/  LDL.LU R0, [R1+0x236c] ;  /* 0x00236c0001007983 */ /* 0x001ee80000300800 */
[----:B------:R-:W2:Y:S04]  /*5a3a0*/  @!P1 LDG.E.U16 R93, desc[UR10][R106.64] ;  /* 0x0000000a6a5d9981 */ /* 0x000ea8000c1e1500 */
[----:B---3--:R-:W3:Y:S04]  /*5a3b0*/  @!P0 LDG.E.U16 R0, desc[UR10][R40.64] ;  /* 0x0000000a28008981 */ /* 0x008ee8000c1e1500 */
[----:B------:R-:W-:Y:S04]  /*5a3c0*/  STL [R1+0x2040], R120 ;  /* 0x0020407801007387 */ /* 0x000fe80000100800 */
[----:B------:R-:W-:Y:S01]  /*5a3d0*/  STL [R1+0x203c], R121 ;  /* 0x00203c7901007387 */ /* 0x000fe20000100800 */
[----:B----4-:R-:W-:-:S02]  /*5a3e0*/  PRMT R12, RZ, 0x7610, R12 ;  /* 0x00007610ff0c7816 */ /* 0x010fc4000000000c */
[----:B--2---:R-:W-:-:S04]  /*5a3f0*/  PRMT R13, RZ, 0x7610, R13 ;  /* 0x00007610ff0d7816 */ /* 0x004fc8000000000d */
[----:B------:R-:W2:Y:S04]  /*5a400*/  @!P0 LDG.E.U16 R12, desc[UR10][R26.64] ;  /* 0x0000000a1a0c8981 */ /* 0x000ea8000c1e1500 */
[----:B---3--:R0:W-:Y:S04]  /*5a410*/  STL [R1+0xe28], R0 ;  /* 0x000e280001007387 */ /* 0x0081e80000100800 */
[----:B0-----:R-:W3:Y:S04]  /*5a420*/  LDL.LU R0, [R1+0x2368] ;  /* 0x0023680001007983 */ /* 0x001ee80000300800 */
[----:B------:R-:W-:Y:S04]  /*5a430*/  STL [R1+0x2048], R40 ;  /* 0x0020482801007387 */ /* 0x000fe80000100800 */
[----:B------:R-:W-:Y:S04]  /*5a440*/  STL [R1+0x2044], R41 ;  /* 0x0020442901007387 */ /* 0x000fe80000100800 */
[----:B------:R0:W-:Y:S04]  /*5a450*/  @!P1 STL [R1+0xdf4], R93 ;  /* 0x000df45d01009387 */ /* 0x0001e80000100800 */
[----:B0-----:R-:W4:Y:S04]  /*5a460*/  LDL.LU R93, [R1+0x2364] ;  /* 0x00236400015d7983 */ /* 0x001f280000300800 */
[----:B------:R-:W-:Y:S04]  /*5a470*/  STL [R1+0x2050], R106 ;  /* 0x0020506a01007387 */ /* 0x000fe80000100800 */
[----:B------:R-:W-:Y:S04]  /*5a480*/  STL [R1+0x204c], R107 ;  /* 0x00204c6b01007387 */ /* 0x000fe80000100800 */
[----:B--2---:R0:W-:Y:S04]  /*5a490*/  STL [R1+0xdf0], R12 ;  /* 0x000df00c01007387 */ /* 0x0041e80000100800 */
[----:B0-----:R-:W2:Y:S04]  /*5a4a0*/  LDL.LU R12, [R1+0x2360] ;  /* 0x00236000010c7983 */ /* 0x001ea80000300800 */
[----:B----4-:R-:W4:Y:S04]  /*5a4b0*/  @!P1 LDG.E.U16 R13, desc[UR10][R92.64] ;  /* 0x0000000a5c0d9981 */ /* 0x010f28000c1e1500 */
[----:B------:R-:W-:Y:S04]  /*5a4c0*/  STL [R1+0x2058], R26 ;  /* 0x0020581a01007387 */ /* 0x000fe80000100800 */
[----:B------:R-:W-:Y:S01]  /*5a4d0*/  STL [R1+0x2054], R27 ;  /* 0x0020541b01007387 */ /* 0x000fe20000100800 */
[----:B---3--:R-:W-:-:S03]  /*5a4e0*/  PRMT R0, RZ, 0x7610, R0 ;  /* 0x00007610ff007816 */ /* 0x008fc60000000000 */
[----:B----4-:R0:W-:Y:S04]  /*5a4f0*/  STL [R1+0xdbc], R13 ;  /* 0x000dbc0d01007387 */ /* 0x0101e80000100800 */
[----:B0-----:R-:W2:Y:S04]  /*5a500*/  LDL.LU R13, [R1+0x235c] ;  /* 0x00235c00010d7983 */ /* 0x001ea80000300800 */
[----:B------:R-:W-:Y:S04]  /*5a510*/  STL [R1+0x2060], R92 ;  /* 0x0020605c01007387 */ /* 0x000fe80000100800 */
[----:B--2---:R-:W2:Y:S04]  /*5a520*/  @!P0 LDG.E.U16 R0, desc[UR10][R12.64] ;  /* 0x0000000a0c008981 */ /* 0x004ea8000c1e1500 */
[----:B------:R-:W-:Y:S01]  /*5a530*/  STL [R1+0x205c], R93 ;  /* 0x00205c5d01007387 */ /* 0x000fe20000100800 */
[----:B------:R-:W-:-:S02]  /*5a540*/  PRMT R43, RZ, 0x7610, R43 ;  /* 0x00007610ff2b7816 */ /* 0x000fc4000000002b */
[----:B------:R-:W-:Y:S02]  /*5a550*/  PRMT R116, RZ, 0x7610, R116 ;  /* 0x00007610ff747816 */ /* 0x000fe40000000074 */
[----:B------:R-:W-:Y:S02]  /*5a560*/  PRMT R117, RZ, 0x7610, R117 ;  /* 0x00007610ff757816 */ /* 0x000fe40000000075 */
[----:B------:R-:W3:Y:S04]  /*5a570*/  @!P1 LDG.E.U16 R43, desc[UR10][R122.64] ;  /* 0x0000000a7a2b9981 */ /* 0x000ee8000c1e1500 */
[----:B------:R-:W4:Y:S04]  /*5a580*/  @!P0 LDG.E.U16 R116, desc[UR10][R118.64] ;  /* 0x0000000a76748981 */ /* 0x000f28000c1e1500 */
[----:B------:R-:W3:Y:S04]  /*5a590*/  @!P1 LDG.E.U16 R117, desc[UR10][R38.64] ;  /* 0x0000000a26759981 */ /* 0x000ee8000c1e1500 */
[----:B--2---:R0:W-:Y:S04]  /*5a5a0*/  STL [R1+0xdb8], R0 ;  /* 0x000db80001007387 */ /* 0x0041e80000100800 */
[----:B0-----:R-:W2:Y:S01]  /*5a5b0*/  LDL.LU R0, [R1+0x2358] ;  /* 0x0023580001007983 */ /* 0x001ea20000300800 */
[----:B------:R-:W-:-:S02]  /*5a5c0*/  PRMT R106, RZ, 0x7610, R106 ;  /* 0x00007610ff6a7816 */ /* 0x000fc4000000006a */
[----:B------:R-:W-:Y:S02]  /*5a5d0*/  PRMT R93, RZ, 0x7610, R93 ;  /* 0x00007610ff5d7816 */ /* 0x000fe4000000005d */
[----:B------:R-:W-:Y:S02]  /*5a5e0*/  PRMT R92, RZ, 0x7610, R92 ;  /* 0x00007610ff5c7816 */ /* 0x000fe4000000005c */
[----:B------:R-:W-:Y:S01]  /*5a5f0*/  PRMT R27, RZ, 0x7610, R27 ;  /* 0x00007610ff1b7816 */ /* 0x000fe2000000001b */
[----:B------:R-:W-:Y:S04]  /*5a600*/  STL [R1+0x2068], R12 ;  /* 0x0020680c01007387 */ /* 0x000fe80000100800 */
[----:B------:R-:W4:Y:S04]  /*5a610*/  @!P1 LDG.E.U16 R106, desc[UR10][R114.64] ;  /* 0x0000000a726a9981 */ /* 0x000f28000c1e1500 */
[----:B------:R-:W4:Y:S01]  /*5a620*/  @!P0 LDG.E.U16 R93, desc[UR10][R34.64] ;  /* 0x0000000a225d8981 */ /* 0x000f22000c1e1500 */
[----:B------:R-:W-:-:S03]  /*5a630*/  PRMT R26, RZ, 0x7610, R26 ;  /* 0x00007610ff1a7816 */ /* 0x000fc6000000001a */
[----:B------:R0:W-:Y:S04]  /*5a640*/  STL [R1+0x2064], R13 ;  /* 0x0020640d01007387 */ /* 0x0001e80000100800 */
[----:B------:R-:W4:Y:S04]  /*5a650*/  @!P1 LDG.E.U16 R92, desc[UR10][R112.64] ;  /* 0x0000000a705c9981 */ /* 0x000f28000c1e1500 */
[----:B------:R-:W4:Y:S01]  /*5a660*/  @!P0 LDG.E.U16 R27, desc[UR10][R32.64] ;  /* 0x0000000a201b8981 */ /* 0x000f22000c1e1500 */
[----:B------:R-:W-:-:S03]  /*5a670*/  PRMT R107, RZ, 0x7610, R107 ;  /* 0x00007610ff6b7816 */ /* 0x000fc6000000006b */
[----:B------:R-:W4:Y:S04]  /*5a680*/  @!P1 LDG.E.U16 R26, desc[UR10][R110.64] ;  /* 0x0000000a6e1a9981 */ /* 0x000f28000c1e1500 */
[----:B------:R-:W4:Y:S04]  /*5a690*/  LDL.LU.64 R122, [R1+0x2350] ;  /* 0x00235000017a7983 */ /* 0x000f280000300a00 */
[----:B------:R-:W4:Y:S01]  /*5a6a0*/  @!P1 LDG.E.U16 R107, desc[UR10][R108.64] ;  /* 0x0000000a6c6b9981 */ /* 0x000f22000c1e1500 */
[----:B0-----:R-:W-:-:S06]  /*5a6b0*/  PRMT R13, RZ, 0x7610, R13 ;  /* 0x00007610ff0d7816 */ /* 0x001fcc000000000d */
[----:B------:R-:W4:Y:S01]  /*5a6c0*/  @!P0 LDG.E.U16 R13, desc[UR10][R30.64] ;  /* 0x0000000a1e0d8981 */ /* 0x000f22000c1e1500 */
[----:B--2---:R-:W-:-:S06]  /*5a6d0*/  PRMT R0, RZ, 0x7610, R0 ;  /* 0x00007610ff007816 */ /* 0x004fcc0000000000 */
[----:B------:R-:W2:Y:S04]  /*5a6e0*/  @!P0 LDG.E.U16 R0, desc[UR10][R36.64] ;  /* 0x0000000a24008981 */ /* 0x000ea8000c1e1500 */
[----:B---3--:R0:W-:Y:S04]  /*5a6f0*/  STL [R1+0xf74], R43 ;  /* 0x000f742b01007387 */ /* 0x0081e80000100800 */
[----:B0-----:R-:W3:Y:S04]  /*5a700*/  LDL.LU R43, [R1+0x2348] ;  /* 0x00234800012b7983 */ /* 0x001ee80000300800 */
[----:B------:R-:W3:Y:S04]  /*5a710*/  LDL.LU.64 R118, [R1+0x2340] ;  /* 0x0023400001767983 */ /* 0x000ee80000300a00 */
[----:B----4-:R0:W-:Y:S04]  /*5a720*/  STL [R1+0xf70], R116 ;  /* 0x000f707401007387 */ /* 0x0101e80000100800 */
[----:B0-----:R-:W4:Y:S04]  /*5a730*/  LDL.LU R116, [R1+0x2338] ;  /* 0x0023380001747983 */ /* 0x001f280000300800 */
[----:B------:R-:W3:Y:S04]  /*5a740*/  LDL.LU.64 R38, [R1+0x2330] ;  /* 0x0023300001267983 */ /* 0x000ee80000300a00 */
[----:B------:R0:W-:Y:S04]  /*5a750*/  STL [R1+0xf6c], R117 ;  /* 0x000f6c7501007387 */ /* 0x0001e80000100800 */
[----:B0-----:R-:W4:Y:S04]  /*5a760*/  LDL.LU R117, [R1+0x2328] ;  /* 0x0023280001757983 */ /* 0x001f280000300800 */
[----:B------:R-:W3:Y:S01]  /*5a770*/  LDL.LU.64 R36, [R1+0x2320] ;  /* 0x0023200001247983 */ /* 0x000ee20000300a00 */
[----:B------:R-:W-:-:S06]  /*5a780*/  PRMT R40, RZ, 0x7610, R40 ;  /* 0x00007610ff287816 */ /* 0x000fcc0000000028 */
[----:B------:R0:W3:Y:S04]  /*5a790*/  @!P0 LDG.E.U16 R40, desc[UR10][R24.64] ;  /* 0x0000000a18288981 */ /* 0x0000e8000c1e1500 */
[----:B--2---:R1:W-:Y:S04]  /*5a7a0*/  STL [R1+0xf68], R0 ;  /* 0x000f680001007387 */ /* 0x0043e80000100800 */
[----:B-1----:R-:W2:Y:S04]  /*5a7b0*/  LDL.LU R0, [R1+0x2318] ;  /* 0x0023180001007983 */ /* 0x002ea80000300800 */
[----:B------:R-:W2:Y:S04]  /*5a7c0*/  LDL.LU.64 R114, [R1+0x2310] ;  /* 0x0023100001727983 */ /* 0x000ea80000300a00 */
[----:B------:R-:W-:Y:S04]  /*5a7d0*/  STL [R1+0x214c], R106 ;  /* 0x00214c6a01007387 */ /* 0x000fe80000100800 */
        /* <DEDUP_REMOVED lines=11> */
[----:B------:R1:W-:Y:S04]  /*5a890*/  STL [R1+0x206c], R107 ;  /* 0x00206c6b01007387 */ /* 0x0003e80000100800 */
[----:B------:R-:W0:Y:S01]  /*5a8a0*/  LDL.LU.64 R24, [R1+0x22d8] ;  /* 0x0022d80001187983 */ /* 0x000e220000300a00 */
[----:B-1----:R-:W-:-:S06]  /*5a8b0*/  PRMT R107, RZ, 0x7610, R107 ;  /* 0x00007610ff6b7816 */ /* 0x002fcc000000006b */
[----:B------:R-:W2:Y:S01]  /*5a8c0*/  @!P1 LDG.E.U16 R107, desc[UR10][R22.64] ;  /* 0x0000000a166b9981 */ /* 0x000ea2000c1e1500 */
[----:B0-----:R-:W-:Y:S02]  /*5a8d0*/  PRMT R24, RZ, 0x7610, R24 ;  /* 0x00007610ff187816 */ /* 0x001fe40000000018 */
[----:B------:R-:W-:-:S04]  /*5a8e0*/  PRMT R25, RZ, 0x7610, R25 ;  /* 0x00007610ff197816 */ /* 0x000fc80000000019 */
[----:B------:R-:W4:Y:S04]  /*5a8f0*/  @!P1 LDG.E.U16 R24, desc[UR10][R28.64] ;  /* 0x0000000a1c189981 */ /* 0x000f28000c1e1500 */
[----:B------:R-:W4:Y:S04]  /*5a900*/  @!P0 LDG.E.U16 R25, desc[UR10][R104.64] ;  /* 0x0000000a68198981 */ /* 0x000f28000c1e1500 */
[----:B---3--:R-:W-:Y:S01]  /*5a910*/  STL [R1+0x2070], R40 ;  /* 0x0020702801007387 */ /* 0x008fe20000100800 */
[----:B--2---:R-:W-:-:S06]  /*5a920*/  PRMT R0, RZ, 0x7610, R0 ;  /* 0x00007610ff007816 */ /* 0x004fcc0000000000 */
[----:B------:R0:W2:Y:S04]  /*5a930*/  @!P0 LDG.E.U16 R0, desc[UR10][R10.64] ;  /* 0x0000000a0a008981 */ /* 0x0000a8000c1e1500 */
[----:B------:R-:W3:Y:S04]  /*5a940*/  LDL.LU.64 R28, [R1+0x22d0] ;  /* 0x0022d000011c7983 */ /* 0x000ee80000300a00 */
[----:B----4-:R1:W-:Y:S04]  /*5a950*/  STL [R1+0xf3c], R24 ;  /* 0x000f3c1801007387 */ /* 0x0103e80000100800 */
[----:B-1----:R-:W4:Y:S04]  /*5a960*/  LDL.LU R24, [R1+0x22c8] ;  /* 0x0022c80001187983 */ /* 0x002f280000300800 */
[----:B------:R-:W2:Y:S04]  /*5a970*/  LDL.LU.64 R104, [R1+0x22c0] ;  /* 0x0022c00001687983 */ /* 0x000ea80000300a00 */
[----:B------:R1:W-:Y:S04]  /*5a980*/  STL [R1+0xf38], R25 ;  /* 0x000f381901007387 */ /* 0x0003e80000100800 */
[----:B-1----:R-:W2:Y:S04]  /*5a990*/  LDL.LU R25, [R1+0x22b8] ;  /* 0x0022b80001197983 */ /* 0x002ea80000300800 */
[----:B------:R-:W2:Y:S04]  /*5a9a0*/  LDL.LU.64 R22, [R1+0x22b0] ;  /* 0x0022b00001167983 */ /* 0x000ea80000300a00 */
[----:B------:R-:W-:Y:S04]  /*5a9b0*/  STL [R1+0x21a0], R107 ;  /* 0x0021a06b01007387 */ /* 0x000fe80000100800 */
[----:B------:R-:W0:Y:S01]  /*5a9c0*/  LDL.LU.64 R10, [R1+0x22a8] ;  /* 0x0022a800010a7983 */ /* 0x000e220000300a00 */
[----:B--2---:R-:W-:-:S02]  /*5a9d0*/  PRMT R23, RZ, 0x7610, R23 ;  /* 0x00007610ff177816 */ /* 0x004fc40000000017 */
[----:B0-----:R-:W-:-:S04]  /*5a9e0*/  PRMT R11, RZ, 0x7610, R11 ;  /* 0x00007610ff0b7816 */ /* 0x001fc8000000000b */
[----:B------:R-:W2:Y:S04]  /*5a9f0*/  @!P1 LDG.E.U16 R23, desc[UR10][R102.64] ;  /* 0x0000000a66179981 */ /* 0x000ea8000c1e1500 */
[----:B------:R-:W3:Y:S04]  /*5aa00*/  @!P0 LDG.E.U16 R11, desc[UR10][R90.64] ;  /* 0x0000000a5a0b8981 */ /* 0x000ee8000c1e1500 */
[----:B------:R0:W-:Y:S04]  /*5aa10*/  STL [R1+0xf00], R0 ;  /* 0x000f000001007387 */ /* 0x0001e80000100800 */
[----:B0-----:R-:W4:Y:S04]  /*5aa20*/  LDL.LU R0, [R1+0x22a0] ;  /* 0x0022a00001007983 */ /* 0x001f280000300800 */
[----:B------:R-:W4:Y:S04]  /*5aa30*/  LDL.LU.64 R102, [R1+0x2298] ;  /* 0x0022980001667983 */ /* 0x000f280000300a00 */
[----:B--2---:R0:W-:Y:S04]  /*5aa40*/  STL [R1+0xecc], R23 ;  /* 0x000ecc1701007387 */ /* 0x0041e80000100800 */
[----:B0-----:R-:W2:Y:S04]  /*5aa50*/  LDL.LU R23, [R1+0x2290] ;  /* 0x0022900001177983 */ /* 0x001ea80000300800 */
[----:B------:R-:W2:Y:S04]  /*5aa60*/  LDL.LU.64 R90, [R1+0x2288] ;  /* 0x00228800015a7983 */ /* 0x000ea80000300a00 */
[----:B---3--:R0:W-:Y:S04]  /*5aa70*/  STL [R1+0xec8], R11 ;  /* 0x000ec80b01007387 */ /* 0x0081e80000100800 */
[----:B0-----:R-:W3:Y:S01]  /*5aa80*/  LDL.LU R11, [R1+0x2280] ;  /* 0x00228000010b7983 */ /* 0x001ee20000300800 */
[----:B------:R-:W-:-:S02]  /*5aa90*/  PRMT R10, RZ, 0x7610, R10 ;  /* 0x00007610ff0a7816 */ /* 0x000fc4000000000a */
[----:B----4-:R-:W-:-:S04]  /*5aaa0*/  PRMT R0, RZ, 0x7610, R0 ;  /* 0x00007610ff007816 */ /* 0x010fc80000000000 */
[----:B------:R-:W4:Y:S04]  /*5aab0*/  @!P1 LDG.E.U16 R10, desc[UR10][R146.64] ;  /* 0x0000000a920a9981 */ /* 0x000f28000c1e1500 */
[----:B------:R-:W4:Y:S01]  /*5aac0*/  @!P0 LDG.E.U16 R0, desc[UR10][R66.64] ;  /* 0x0000000a42008981 */ /* 0x000f22000c1e1500 */
[----:B--2---:R-:W-:-:S06]  /*5aad0*/  PRMT R91, RZ, 0x7610, R91 ;  /* 0x00007610ff5b7816 */ /* 0x004fcc000000005b */
[----:B------:R-:W2:Y:S01]  /*5aae0*/  @!P1 LDG.E.U16 R91, desc[UR10][R132.64] ;  /* 0x0000000a845b9981 */ /* 0x000ea2000c1e1500 */
[----:B---3--:R-:W-:-:S06]  /*5aaf0*/  PRMT R11, RZ, 0x7610, R11 ;  /* 0x00007610ff0b7816 */ /* 0x008fcc000000000b */
[----:B------:R-:W3:Y:S04]  /*5ab00*/  @!P0 LDG.E.U16 R11, desc[UR10][R52.64] ;  /* 0x0000000a340b8981 */ /* 0x000ee8000c1e1500 */
[----:B----4-:R0:W-:Y:S04]  /*5ab10*/  STL [R1+0xe94], R10 ;  /* 0x000e940a01007387 */ /* 0x0101e80000100800 */
[----:B0-----:R-:W4:Y:S04]  /*5ab20*/  LDL.LU R10, [R1+0x227c] ;  /* 0x00227c00010a7983 */ /* 0x001f280000300800 */
[----:B------:R-:W-:Y:S04]  /*5ab30*/  STL [R1+0x2078], R146 ;  /* 0x0020789201007387 */ /* 0x000fe80000100800 */
[----:B------:R-:W-:Y:S04]  /*5ab40*/  STL [R1+0x2074], R147 ;  /* 0x0020749301007387 */ /* 0x000fe80000100800 */
[----:B------:R0:W-:Y:S04]  /*5ab50*/  STL [R1+0xe90], R0 ;  /* 0x000e900001007387 */ /* 0x0001e80000100800 */
[----:B0-----:R-:W4:Y:S04]  /*5ab60*/  LDL.LU R0, [R1+0x2278] ;  /* 0x0022780001007983 */ /* 0x001f280000300800 */
[----:B------:R-:W-:Y:S04]  /*5ab70*/  STL [R1+0x2080], R66 ;  /* 0x0020804201007387 */ /* 0x000fe80000100800 */
[----:B------:R-:W-:Y:S04]  /*5ab80*/  STL [R1+0x207c], R67 ;  /* 0x00207c4301007387 */ /* 0x000fe80000100800 */
[----:B--2---:R0:W-:Y:S04]  /*5ab90*/  STL [R1+0xe5c], R91 ;  /* 0x000e5c5b01007387 */ /* 0x0041e80000100800 */
[----:B0-----:R-:W2:Y:S04]  /*5aba0*/  LDL.LU R91, [R1+0x2274] ;  /* 0x00227400015b7983 */ /* 0x001ea80000300800 */
[----:B------:R-:W-:Y:S04]  /*5abb0*/  STL [R1+0x2088], R132 ;  /* 0x0020888401007387 */ /* 0x000fe80000100800 */
[----:B------:R-:W-:Y:S04]  /*5abc0*/  STL [R1+0x2084], R133 ;  /* 0x0020848501007387 */ /* 0x000fe80000100800 */
[----:B---3--:R0:W-:Y:S04]  /*5abd0*/  STL [R1+0xe58], R11 ;  /* 0x000e580b01007387 */ /* 0x0081e80000100800 */
[----:B0-----:R-:W3:Y:S01]  /*5abe0*/  LDL.LU R11, [R1+0x2270] ;  /* 0x00227000010b7983 */ /* 0x001ee20000300800 */
[----:B----4-:R-:W-:-:S06]  /*5abf0*/  PRMT R10, RZ, 0x7610, R10 ;  /* 0x00007610ff0a7816 */ /* 0x010fcc000000000a */
[----:B------:R-:W4:Y:S01]  /*5ac00*/  @!P1 LDG.E.U16 R10, desc[UR10][R118.64] ;  /* 0x0000000a760a9981 */ /* 0x000f22000c1e1500 */
[----:B------:R-:W-:-:S06]  /*5ac10*/  PRMT R0, RZ, 0x7610, R0 ;  /* 0x00007610ff007816 */ /* 0x000fcc0000000000 */
[----:B------:R-:W4:Y:S01]  /*5ac20*/  @!P0 LDG.E.U16 R0, desc[UR10][R38.64] ;  /* 0x0000000a26008981 */ /* 0x000f22000c1e1500 */
[----:B---3--:R-:W-:-:S06]  /*5ac30*/  PRMT R11, RZ, 0x7610, R11 ;  /* 0x00007610ff0b7816 */ /* 0x008fcc000000000b */
[----:B--2---:R-:W2:Y:S04]  /*5ac40*/  @!P1 LDG.E.U16 R11, desc[UR10][R90.64] ;  /* 0x0000000a5a0b9981 */ /* 0x004ea8000c1e1500 */
[----:B------:R-:W-:Y:S04]  /*5ac50*/  STL [R1+0x2090], R52 ;  /* 0x0020903401007387 */ /* 0x000fe80000100800 */
[----:B------:R-:W-:Y:S04]  /*5ac60*/  STL [R1+0x208c], R53 ;  /* 0x00208c3501007387 */ /* 0x000fe80000100800 */
[----:B----4-:R0:W-:Y:S04]  /*5ac70*/  STL [R1+0xe24], R10 ;  /* 0x000e240a01007387 */ /* 0x0101e80000100800 */
[----:B0-----:R-:W3:Y:S04]  /*5ac80*/  LDL.LU R10, [R1+0x226c] ;  /* 0x00226c00010a7983 */ /* 0x001ee80000300800 */
[----:B------:R-:W-:Y:S04]  /*5ac90*/  STL [R1+0x2098], R118 ;  /* 0x0020987601007387 */ /* 0x000fe80000100800 */
[----:B------:R-:W-:Y:S04]  /*5aca0*/  STL [R1+0x2094], R119 ;  /* 0x0020947701007387 */ /* 0x000fe80000100800 */
[----:B------:R0:W-:Y:S04]  /*5acb0*/  STL [R1+0xe20], R0 ;  /* 0x000e200001007387 */ /* 0x0001e80000100800 */
[----:B0-----:R-:W4:Y:S04]  /*5acc0*/  LDL.LU R0, [R1+0x2268] ;  /* 0x0022680001007983 */ /* 0x001f280000300800 */
[----:B------:R-:W-:Y:S04]  /*5acd0*/  STL [R1+0x20a0], R38 ;  /* 0x0020a02601007387 */ /* 0x000fe80000100800 */
[----:B------:R-:W-:Y:S04]  /*5ace0*/  STL [R1+0x209c], R39 ;  /* 0x00209c2701007387 */ /* 0x000fe80000100800 */
[----:B------:R-:W-:Y:S04]  /*5acf0*/  STL [R1+0x20a8], R104 ;  /* 0x0020a86801007387 */ /* 0x000fe80000100800 */
[----:B------:R-:W-:Y:S04]  /*5ad00*/  STL [R1+0x20a4], R105 ;  /* 0x0020a46901007387 */ /* 0x000fe80000100800 */
[----:B------:R-:W-:Y:S04]  /*5ad10*/  STL [R1+0x20b0], R24 ;  /* 0x0020b01801007387 */ /* 0x000fe80000100800 */
[----:B------:R-:W-:Y:S04]  /*5ad20*/  STL [R1+0x20ac], R25 ;  /* 0x0020ac1901007387 */ /* 0x000fe80000100800 */
[----:B--2---:R0:W-:Y:S04]  /*5ad30*/  STL [R1+0xdb4], R11 ;  /* 0x000db40b01007387 */ /* 0x0041e80000100800 */
[----:B0-----:R-:W3:Y:S01]  /*5ad40*/  LDL.LU R11, [R1+0x2264] ;  /* 0x00226400010b7983 */ /* 0x001ee20000300800 */
[----:B----4-:R-:W-:-:S06]  /*5ad50*/  PRMT R0, RZ, 0x7610, R0 ;  /* 0x00007610ff007816 */ /* 0x010fcc0000000000 */
[----:B---3--:R-:W2:Y:S04]  /*5ad60*/  @!P0 LDG.E.U16 R0, desc[UR10][R10.64] ;  /* 0x0000000a0a008981 */ /* 0x008ea8000c1e1500 */
[----:B------:R-:W-:Y:S01]  /*5ad70*/  STL [R1+0x20b8], R90 ;  /* 0x0020b85a01007387 */ /* 0x000fe20000100800 */
[----:B------:R-:W-:-:S03]  /*5ad80*/  PRMT R92, RZ, 0x7610, R92 ;  /* 0x00007610ff5c7816 */ /* 0x000fc6000000005c */
[----:B------:R-:W-:Y:S01]  /*5ad90*/  STL [R1+0x20b4], R91 ;  /* 0x0020b45b01007387 */ /* 0x000fe20000100800 */
[----:B------:R-:W-:Y:S02]  /*5ada0*/  PRMT R93, RZ, 0x7610, R93 ;  /* 0x00007610ff5d7816 */ /* 0x000fe4000000005d */
[----:B------:R-:W-:Y:S01]  /*5adb0*/  PRMT R40, RZ, 0x7610, R40 ;  /* 0x00007610ff287816 */ /* 0x000fe20000000028 */
[----:B------:R-:W3:Y:S04]  /*5adc0*/  @!P1 LDG.E.U16 R92, desc[UR10][R100.64] ;  /* 0x0000000a645c9981 */ /* 0x000ee8000c1e1500 */
[----:B------:R-:W4:Y:S04]  /*5add0*/  @!P0 LDG.E.U16 R93, desc[UR10][R20.64] ;  /* 0x0000000a145d8981 */ /* 0x000f28000c1e1500 */
[----:B------:R-:W3:Y:S04]  /*5ade0*/  @!P1 LDG.E.U16 R40, desc[UR10][R98.64] ;  /* 0x0000000a62289981 */ /* 0x000ee8000c1e1500 */
[----:B--2---:R0:W-:Y:S04]  /*5adf0*/  STL [R1+0xdb0], R0 ;  /* 0x000db00001007387 */ /* 0x0041e80000100800 */
[----:B0-----:R-:W2:Y:S01]  /*5ae00*/  LDL.LU R0, [R1+0x2260] ;  /* 0x0022600001007983 */ /* 0x001ea20000300800 */
[----:B------:R-:W-:-:S02]  /*5ae10*/  PRMT R27, RZ, 0x7610, R27 ;  /* 0x00007610ff1b7816 */ /* 0x000fc4000000001b */
[----:B------:R-:W-:Y:S01]  /*5ae20*/  PRMT R13, RZ, 0x7610, R13 ;  /* 0x00007610ff0d7816 */ /* 0x000fe2000000000d */
[----:B------:R-:W-:Y:S04]  /*5ae30*/  STL [R1+0x20c0], R10 ;  /* 0x0020c00a01007387 */ /* 0x000fe80000100800 */
[----:B------:R-:W-:Y:S04]  /*5ae40*/  STL [R1+0x20bc], R11 ;  /* 0x0020bc0b01007387 */ /* 0x000fe80000100800 */
[----:B------:R-:W2:Y:S04]  /*5ae50*/  LDL.LU.64 R100, [R1+0x2258] ;  /* 0x0022580001647983 */ /* 0x000ea80000300a00 */
[----:B------:R-:W2:Y:S04]  /*5ae60*/  @!P0 LDG.E.U16 R27, desc[UR10][R160.64] ;  /* 0x0000000aa01b8981 */ /* 0x000ea8000c1e1500 */
[----:B---3--:R-:W-:Y:S04]  /*5ae70*/  STL [R1+0x2194], R92 ;  /* 0x0021945c01007387 */ /* 0x008fe80000100800 */
[----:B------:R-:W3:Y:S04]  /*5ae80*/  LDL.LU.64 R20, [R1+0x2250] ;  /* 0x0022500001147983 */ /* 0x000ee80000300a00 */
[----:B------:R-:W3:Y:S04]  /*5ae90*/  @!P1 LDG.E.U16 R13, desc[UR10][R18.64] ;  /* 0x0000000a120d9981 */ /* 0x000ee8000c1e1500 */
[----:B----4-:R-:W-:Y:S04]  /*5aea0*/  STL [R1+0x2198], R93 ;  /* 0x0021985d01007387 */ /* 0x010fe80000100800 */
[----:B------:R-:W4:Y:S04]  /*5aeb0*/  LDL.LU.64 R98, [R1+0x2248] ;  /* 0x0022480001627983 */ /* 0x000f280000300a00 */
[----:B------:R-:W-:Y:S04]  /*5aec0*/  STL [R1+0x2154], R40 ;  /* 0x0021542801007387 */ /* 0x000fe80000100800 */
[----:B------:R-:W4:Y:S01]  /*5aed0*/  LDL.LU.64 R160, [R1+0x2240] ;  /* 0x0022400001a07983 */ /* 0x000f220000300a00 */
[----:B--2---:R-:W-:-:S06]  /*5aee0*/  PRMT R0, RZ, 0x7610, R0 ;  /* 0x00007610ff007816 */ /* 0x004fcc0000000000 */
[----:B------:R-:W2:Y:S04]  /*5aef0*/  @!P0 LDG.E.U16 R0, desc[UR10][R96.64] ;  /* 0x0000000a60008981 */ /* 0x000ea8000c1e1500 */
[----:B------:R-:W-:Y:S04]  /*5af00*/  STL [R1+0x2158], R27 ;  /* 0x0021581b01007387 */ /* 0x000fe80000100800 */
[----:B------:R-:W2:Y:S04]  /*5af10*/  LDL.LU.64 R18, [R1+0x2238] ;  /* 0x0022380001127983 */ /* 0x000ea80000300a00 */
[----:B---3--:R-:W-:Y:S01]  /*5af20*/  STL [R1+0x211c], R13 ;  /* 0x00211c0d01007387 */ /* 0x008fe20000100800 */
[----:B------:R-:W-:-:S03]  /*5af30*/  PRMT R12, RZ, 0x7610, R12 ;  /* 0x00007610ff0c7816 */ /* 0x000fc6000000000c */
[----:B------:R-:W3:Y:S01]  /*5af40*/  LDL.LU.64 R96, [R1+0x2230] ;  /* 0x0022300001607983 */ /* 0x000ee20000300a00 */
[----:B----4-:R-:W-:-:S03]  /*5af50*/  PRMT R160, RZ, 0x7610, R160 ;  /* 0x00007610ffa07816 */ /* 0x010fc600000000a0 */
[----:B------:R-:W4:Y:S04]  /*5af60*/  @!P1 LDG.E.U16 R12, desc[UR10][R16.64] ;  /* 0x0000000a100c9981 */ /* 0x000f28000c1e1500 */
[----:B------:R-:W3:Y:S01]  /*5af70*/  @!P0 LDG.E.U16 R160, desc[UR10][R94.64] ;  /* 0x0000000a5ea08981 */ /* 0x000ee2000c1e1500 */
[----:B------:R-:W-:-:S06]  /*5af80*/  PRMT R41, RZ, 0x7610, R41 ;  /* 0x00007610ff297816 */ /* 0x000fcc0000000029 */
[----:B------:R-:W3:Y:S04]  /*5af90*/  @!P1 LDG.E.U16 R41, desc[UR10][R14.64] ;  /* 0x0000000a0e299981 */ /* 0x000ee8000c1e1500 */
[----:B--2---:R0:W-:Y:S04]  /*5afa0*/  STL [R1+0xf20], R0 ;  /* 0x000f200001007387 */ /* 0x0041e80000100800 */
[----:B0-----:R-:W2:Y:S01]  /*5afb0*/  LDL.LU R0, [R1+0x2228] ;  /* 0x0022280001007983 */ /* 0x001ea20000300800 */
[----:B------:R-:W-:-:S03]  /*5afc0*/  PRMT R120, RZ, 0x7610, R120 ;  /* 0x00007610ff787816 */ /* 0x000fc60000000078 */
[----:B------:R-:W2:Y:S01]  /*5afd0*/  LDL.LU.64 R16, [R1+0x2220] ;  /* 0x0022200001107983 */ /* 0x000ea20000300a00 */
[----:B------:R-:W-:-:S03]  /*5afe0*/  PRMT R26, RZ, 0x7610, R26 ;  /* 0x00007610ff1a7816 */ /* 0x000fc6000000001a */
[----:B----4-:R-:W-:Y:S04]  /*5aff0*/  STL [R1+0x20d4], R12 ;  /* 0x0020d40c01007387 */ /* 0x010fe80000100800 */
[----:B------:R-:W4:Y:S04]  /*5b000*/  @!P0 LDG.E.U16 R120, desc[UR10][R88.64] ;  /* 0x0000000a58788981 */ /* 0x000f28000c1e1500 */
[----:B------:R-:W4:Y:S04]  /*5b010*/  LDL.LU.64 R94, [R1+0x2218] ;  /* 0x00221800015e7983 */ /* 0x000f280000300a00 */
[----:B---3--:R0:W-:Y:S04]  /*5b020*/  STL [R1+0x20d8], R160 ;  /* 0x0020d8a001007387 */ /* 0x0081e80000100800 */
[----:B------:R-:W3:Y:S04]  /*5b030*/  LDL.LU.64 R14, [R1+0x2210] ;  /* 0x00221000010e7983 */ /* 0x000ee80000300a00 */
[----:B------:R-:W3:Y:S01]  /*5b040*/  @!P1 LDG.E.U16 R26, desc[UR10][R6.64] ;  /* 0x0000000a061a9981 */ /* 0x000ee2000c1e1500 */
[----:B0-----:R-:W-:-:S06]  /*5b050*/  PRMT R160, RZ, 0x7610, R160 ;  /* 0x00007610ffa07816 */ /* 0x001fcc00000000a0 */
[----:B------:R-:W3:Y:S04]  /*5b060*/  @!P0 LDG.E.U16 R160, desc[UR10][R82.64] ;  /* 0x0000000a52a08981 */ /* 0x000ee8000c1e1500 */
[----:B------:R-:W-:Y:S04]  /*5b070*/  STL [R1+0x20c4], R41 ;  /* 0x0020c42901007387 */ /* 0x000fe80000100800 */
[----:B------:R-:W3:Y:S01]  /*5b080*/  LDL.LU.64 R88, [R1+0x2208] ;  /* 0x0022080001587983 */ /* 0x000ee20000300a00 */
[----:B--2---:R-:W-:-:S06]  /*5b090*/  PRMT R0, RZ, 0x7610, R0 ;  /* 0x00007610ff007816 */ /* 0x004fcc0000000000 */
[----:B------:R-:W2:Y:S01]  /*5b0a0*/  @!P1 LDG.E.U16 R0, desc[UR10][R8.64] ;  /* 0x0000000a08009981 */ /* 0x000ea2000c1e1500 */
[----:B------:R-:W-:-:S03]  /*5b0b0*/  PRMT R147, RZ, 0x7610, R147 ;  /* 0x00007610ff937816 */ /* 0x000fc60000000093 */
[----:B----4-:R-:W-:Y:S01]  /*5b0c0*/  STL [R1+0x20c8], R120 ;  /* 0x0020c87801007387 */ /* 0x010fe20000100800 */
[----:B------:R-:W-:Y:S02]  /*5b0d0*/  PRMT R133, RZ, 0x7610, R133 ;  /* 0x00007610ff857816 */ /* 0x000fe40000000085 */
[----:B------:R-:W-:Y:S02]  /*5b0e0*/  PRMT R132, RZ, 0x7610, R132 ;  /* 0x00007610ff847816 */ /* 0x000fe40000000084 */
[----:B------:R-:W-:Y:S01]  /*5b0f0*/  PRMT R107, RZ, 0x7610, R107 ;  /* 0x00007610ff6b7816 */ /* 0x000fe2000000006b */
[----:B------:R-:W4:Y:S04]  /*5b100*/  @!P0 LDG.E.U16 R147, desc[UR10][R86.64] ;  /* 0x0000000a56938981 */ /* 0x000f28000c1e1500 */
[----:B------:R-:W4:Y:S04]  /*5b110*/  LDL.LU.64 R8, [R1+0x2200] ;  /* 0x0022000001087983 */ /* 0x000f280000300a00 */
[----:B------:R-:W4:Y:S04]  /*5b120*/  @!P0 LDG.E.U16 R133, desc[UR10][R84.64] ;  /* 0x0000000a54858981 */ /* 0x000f28000c1e1500 */
[----:B------:R-:W4:Y:S01]  /*5b130*/  @!P1 LDG.E.U16 R132, desc[UR10][R4.64] ;  /* 0x0000000a04849981 */ /* 0x000f22000c1e1500 */
[----:B------:R-:W-:-:S03]  /*5b140*/  PRMT R92, RZ, 0x7610, R92 ;  /* 0x00007610ff5c7816 */ /* 0x000fc6000000005c */
[----:B------:R-:W4:Y:S01]  /*5b150*/  @!P1 LDG.E.U16 R107, desc[UR10][R162.64] ;  /* 0x0000000aa26b9981 */ /* 0x000f22000c1e1500 */
[----:B------:R-:W-:Y:S02]  /*5b160*/  PRMT R93, RZ, 0x7610, R93 ;  /* 0x00007610ff5d7816 */ /* 0x000fe4000000005d */
[----:B------:R-:W-:Y:S01]  /*5b170*/  PRMT R67, RZ, 0x7610, R67 ;  /* 0x00007610ff437816 */ /* 0x000fe20000000043 */
[----:B------:R0:W4:Y:S04]  /*5b180*/  @!P1 LDG.E.U16 R92, desc[UR10][R144.64] ;  /* 0x0000000a905c9981 */ /* 0x000128000c1e1500 */
[----:B------:R-:W4:Y:S01]  /*5b190*/  @!P0 LDG.E.U16 R93, desc[UR10][R78.64] ;  /* 0x0000000a4e5d8981 */ /* 0x000f22000c1e1500 */
[----:B------:R-:W-:-:S03]  /*5b1a0*/  PRMT R66, RZ, 0x7610, R66 ;  /* 0x00007610ff427816 */ /* 0x000fc60000000042 */
[----:B------:R-:W4:Y:S01]  /*5b1b0*/  @!P0 LDG.E.U16 R67, desc[UR10][R64.64] ;  /* 0x0000000a40438981 */ /* 0x000f22000c1e1500 */
[----:B------:R-:W-:Y:S02]  /*5b1c0*/  PRMT R40, RZ, 0x7610, R40 ;  /* 0x00007610ff287816 */ /* 0x000fe40000000028 */
[----:B------:R-:W-:Y:S02]  /*5b1d0*/  PRMT R119, RZ, 0x7610, R119 ;  /* 0x00007610ff777816 */ /* 0x000fe40000000077 */
[----:B------:R-:W-:Y:S02]  /*5b1e0*/  PRMT R27, RZ, 0x7610, R27 ;  /* 0x00007610ff1b7816 */ /* 0x000fe4000000001b */
[----:B------:R-:W-:Y:S01]  /*5b1f0*/  PRMT R118, RZ, 0x7610, R118 ;  /* 0x00007610ff767816 */ /* 0x000fe20000000076 */
[----:B------:R1:W4:Y:S04]  /*5b200*/  @!P1 LDG.E.U16 R66, desc[UR10][R130.64] ;  /* 0x0000000a82429981 */ /* 0x000328000c1e1500 */
[----:B------:R-:W4:Y:S01]  /*5b210*/  @!P0 LDG.E.U16 R40, desc[UR10][R50.64] ;  /* 0x0000000a32288981 */ /* 0x000f22000c1e1500 */
[----:B------:R-:W-:-:S03]  /*5b220*/  PRMT R121, RZ, 0x7610, R121 ;  /* 0x00007610ff797816 */ /* 0x000fc60000000079 */
[----:B------:R-:W4:Y:S04]  /*5b230*/  @!P1 LDG.E.U16 R119, desc[UR10][R158.64] ;  /* 0x0000000a9e779981 */ /* 0x000f28000c1e1500 */
[----:B------:R-:W4:Y:S04]  /*5b240*/  @!P1 LDG.E.U16 R27, desc[UR10][R116.64] ;  /* 0x0000000a741b9981 */ /* 0x000f28000c1e1500 */
[----:B------:R-:W4:Y:S01]  /*5b250*/  @!P0 LDG.E.U16 R118, desc[UR10][R80.64] ;  /* 0x0000000a50768981 */ /* 0x000f22000c1e1500 */
[----:B------:R-:W-:Y:S02]  /*5b260*/  PRMT R12, RZ, 0x7610, R12 ;  /* 0x00007610ff0c7816 */ /* 0x000fe4000000000c */
[----:B------:R-:W-:Y:S01]  /*5b270*/  PRMT R13, RZ, 0x7610, R13 ;  /* 0x00007610ff0d7816 */ /* 0x000fe2000000000d */
[----:B------:R-:W4:Y:S04]  /*5b280*/  @!P1 LDG.E.U16 R121, desc[UR10][R2.64] ;  /* 0x0000000a02799981 */ /* 0x000f28000c1e1500 */
[----:B------:R-:W4:Y:S04]  /*5b290*/  @!P0 LDG.E.U16 R12, desc[UR10][R22.64] ;  /* 0x0000000a160c8981 */ /* 0x000f28000c1e1500 */
[----:B------:R-:W4:Y:S04]  /*5b2a0*/  @!P1 LDG.E.U16 R13, desc[UR10][R102.64] ;  /* 0x0000000a660d9981 */ /* 0x000f28000c1e1500 */
[----:B--2---:R2:W-:Y:S04]  /*5b2b0*/  STL [R1+0xefc], R0 ;  /* 0x000efc0001007387 */ /* 0x0045e80000100800 */
[----:B--2---:R-:W2:Y:S04]  /*5b2c0*/  LDL.LU R0, [R1+0x21f8] ;  /* 0x0021f80001007983 */ /* 0x004ea80000300800 */
[----:B------:R-:W2:Y:S04]  /*5b2d0*/  LDL.LU.64 R86, [R1+0x21f0] ;  /* 0x0021f00001567983 */ /* 0x000ea80000300a00 */
[----:B------:R-:W2:Y:S04]  /*5b2e0*/  LDL.LU.64 R6, [R1+0x21e8] ;  /* 0x0021e80001067983 */ /* 0x000ea80000300a00 */
[----:B---3--:R-:W-:Y:S04]  /*5b2f0*/  STL [R1+0x215c], R26 ;  /* 0x00215c1a01007387 */ /* 0x008fe80000100800 */
[----:B------:R-:W3:Y:S04]  /*5b300*/  LDL.LU.64 R84, [R1+0x21e0] ;  /* 0x0021e00001547983 */ /* 0x000ee80000300a00 */
[----:B------:R-:W2:Y:S04]  /*5b310*/  LDL.LU.64 R4, [R1+0x21d8] ;  /* 0x0021d80001047983 */ /* 0x000ea80000300a00 */
[----:B------:R-:W2:Y:S04]  /*5b320*/  LDL.LU.64 R82, [R1+0x21d0] ;  /* 0x0021d00001527983 */ /* 0x000ea80000300a00 */
[----:B------:R-:W-:Y:S04]  /*5b330*/  STL [R1+0x2120], R160 ;  /* 0x002120a001007387 */ /* 0x000fe80000100800 */
[----:B------:R-:W2:Y:S04]  /*5b340*/  LDL.LU.64 R162, [R1+0x21c8] ;  /* 0x0021c80001a27983 */ /* 0x000ea80000300a00 */
[----:B------:R-:W-:Y:S04]  /*5b350*/  STL [R1+0x20e0], R78 ;  /* 0x0020e04e01007387 */ /* 0x000fe80000100800 */
[----:B------:R-:W-:Y:S04]  /*5b360*/  STL [R1+0x20dc], R79 ;  /* 0x0020dc4f01007387 */ /* 0x000fe80000100800 */
[----:B------:R-:W-:Y:S04]  /*5b370*/  STL [R1+0x20e8], R144 ;  /* 0x0020e89001007387 */ /* 0x000fe80000100800 */
[----:B------:R0:W-:Y:S02]  /*5b380*/  STL [R1+0x20e4], R145 ;  /* 0x0020e49101007387 */ /* 0x0001e40000100800 */
[----:B0-----:R-:W-:-:S06]  /*5b390*/  PRMT R145, RZ, 0x7610, R145 ;  /* 0x00007610ff917816 */ /* 0x001fcc0000000091 */
[----:B------:R-:W2:Y:S01]  /*5b3a0*/  @!P1 LDG.E.U16 R145, desc[UR10][R88.64] ;  /* 0x0000000a58919981 */ /* 0x000ea2000c1e1500 */
[----:B------:R-:W-:-:S06]  /*5b3b0*/  PRMT R26, RZ, 0x7610, R26 ;  /* 0x00007610ff1a7816 */ /* 0x000fcc000000001a */
[----:B------:R-:W3:Y:S04]  /*5b3c0*/  @!P0 LDG.E.U16 R26, desc[UR10][R36.64] ;  /* 0x0000000a241a8981 */ /* 0x000ee8000c1e1500 */
[----:B------:R-:W-:Y:S04]  /*5b3d0*/  STL [R1+0x20f0], R64 ;  /* 0x0020f04001007387 */ /* 0x000fe80000100800 */
[----:B------:R-:W-:Y:S04]  /*5b3e0*/  STL [R1+0x20ec], R65 ;  /* 0x0020ec4101007387 */ /* 0x000fe80000100800 */
[----:B----4-:R-:W-:Y:S04]  /*5b3f0*/  STL [R1+0xef8], R147 ;  /* 0x000ef89301007387 */ /* 0x010fe80000100800 */
[----:B------:R-:W-:Y:S04]  /*5b400*/  STL [R1+0x20f8], R130 ;  /* 0x0020f88201007387 */ /* 0x000fe80000100800 */
[----:B------:R1:W-:Y:S04]  /*5b410*/  STL [R1+0x20f4], R131 ;  /* 0x0020f48301007387 */ /* 0x0003e80000100800 */
        /* <DEDUP_REMOVED lines=16> */
[----:B------:R-:W-:Y:S02]  /*5b520*/  PRMT R144, RZ, 0x7610, R144 ;  /* 0x00007610ff907816 */ /* 0x000fe40000000090 */
[----:B-1----:R-:W-:Y:S02]  /*5b530*/  PRMT R131, RZ, 0x7610, R131 ;  /* 0x00007610ff837816 */ /* 0x002fe40000000083 */
[----:B------:R-:W-:Y:S02]  /*5b540*/  PRMT R160, RZ, 0x7610, R160 ;  /* 0x00007610ffa07816 */ /* 0x000fe400000000a0 */
[----:B------:R-:W-:Y:S01]  /*5b550*/  PRMT R130, RZ, 0x7610, R130 ;  /* 0x00007610ff827816 */ /* 0x000fe20000000082 */
[----:B------:R-:W4:Y:S04]  /*5b560*/  @!P0 LDG.E.U16 R54, desc[UR10][R164.64] ;  /* 0x0000000aa4368981 */ /* 0x000f28000c1e1500 */
[----:B------:R-:W4:Y:S04]  /*5b570*/  @!P1 LDG.E.U16 R144, desc[UR10][R156.64] ;  /* 0x0000000a9c909981 */ /* 0x000f28000c1e1500 */
[----:B------:R-:W4:Y:S04]  /*5b580*/  @!P0 LDG.E.U16 R131, desc[UR10][R76.64] ;  /* 0x0000000a4c838981 */ /* 0x000f28000c1e1500 */
[----:B------:R-:W4:Y:S04]  /*5b590*/  @!P0 LDG.E.U16 R160, desc[UR10][R8.64] ;  /* 0x0000000a08a08981 */ /* 0x000f28000c1e1500 */
[----:B------:R-:W4:Y:S04]  /*5b5a0*/  @!P1 LDG.E.U16 R130, desc[UR10][R154.64] ;  /* 0x0000000a9a829981 */ /* 0x000f28000c1e1500 */
[----:B--2---:R-:W-:Y:S04]  /*5b5b0*/  STL [R1+0x219c], R145 ;  /* 0x00219c9101007387 */ /* 0x004fe80000100800 */
[----:B------:R-:W-:Y:S04]  /*5b5c0*/  STL [R1+0x2138], R88 ;  /* 0x0021385801007387 */ /* 0x000fe80000100800 */
[----:B------:R-:W-:Y:S04]  /*5b5d0*/  STL [R1+0xe88], R67 ;  /* 0x000e884301007387 */ /* 0x000fe80000100800 */
[----:B------:R-:W-:Y:S04]  /*5b5e0*/  STL [R1+0x2134], R89 ;  /* 0x0021345901007387 */ /* 0x000fe80000100800 */
[----:B------:R-:W-:Y:S04]  /*5b5f0*/  STL [R1+0x2140], R8 ;  /* 0x0021400801007387 */ /* 0x000fe80000100800 */
[----:B------:R0:W-:Y:S04]  /*5b600*/  STL [R1+0x213c], R9 ;  /* 0x00213c0901007387 */ /* 0x0001e80000100800 */
[----:B------:R-:W-:Y:S04]  /*5b610*/  STL [R1+0xe54], R66 ;  /* 0x000e544201007387 */ /* 0x000fe80000100800 */
[----:B------:R-:W2:Y:S04]  /*5b620*/  LDL.LU.64 R158, [R1+0x21c0] ;  /* 0x0021c000019e7983 */ /* 0x000ea80000300a00 */
[----:B------:R-:W-:Y:S04]  /*5b630*/  STL [R1+0xe50], R40 ;  /* 0x000e502801007387 */ /* 0x000fe80000100800 */
[----:B------:R-:W-:Y:S04]  /*5b640*/  STL [R1+0x2144], R119 ;  /* 0x0021447701007387 */ /* 0x000fe80000100800 */
[----:B------:R-:W2:Y:S04]  /*5b650*/  LDL.LU.64 R80, [R1+0x21b8] ;  /* 0x0021b80001507983 */ /* 0x000ea80000300a00 */
[----:B------:R-:W-:Y:S04]  /*5b660*/  STL [R1+0xe1c], R27 ;  /* 0x000e1c1b01007387 */ /* 0x000fe80000100800 */
[----:B------:R-:W-:Y:S04]  /*5b670*/  STL [R1+0x2148], R118 ;  /* 0x0021487601007387 */ /* 0x000fe80000100800 */
[----:B------:R-:W2:Y:S04]  /*5b680*/  LDL.LU.64 R2, [R1+0x21b0] ;  /* 0x0021b00001027983 */ /* 0x000ea80000300a00 */
[----:B---3--:R1:W-:Y:S04]  /*5b690*/  STL [R1+0xe18], R26 ;  /* 0x000e181a01007387 */ /* 0x0083e80000100800 */
[----:B------:R-:W-:Y:S04]  /*5b6a0*/  STL [R1+0x2160], R121 ;  /* 0x0021607901007387 */ /* 0x000fe80000100800 */
[----:B------:R-:W3:Y:S04]  /*5b6b0*/  LDL.LU.64 R164, [R1+0x21a8] ;  /* 0x0021a80001a47983 */ /* 0x000ee80000300a00 */
[----:B0-----:R-:W3:Y:S04]  /*5b6c0*/  LDL.LU R9, [R1+0x13d8] ;  /* 0x0013d80001097983 */ /* 0x001ee80000300800 */
[----:B------:R-:W3:Y:S04]  /*5b6d0*/  LDL.LU R145, [R1+0x13a4] ;  /* 0x0013a40001917983 */ /* 0x000ee80000300800 */
[----:B-1----:R-:W3:Y:S04]  /*5b6e0*/  LDL.LU R26, [R1+0x13a0] ;  /* 0x0013a000011a7983 */ /* 0x002ee80000300800 */
[----:B------:R0:W-:Y:S04]  /*5b6f0*/  STL [R1+0xde0], R12 ;  /* 0x000de00c01007387 */ /* 0x0001e80000100800 */
[----:B------:R1:W-:Y:S04]  /*5b700*/  STL [R1+0xde4], R13 ;  /* 0x000de40d01007387 */ /* 0x0003e80000100800 */
[----:B0-----:R-:W3:Y:S04]  /*5b710*/  LDL.LU R12, [R1+0x136c] ;  /* 0x00136c00010c7983 */ /* 0x001ee80000300800 */
        /* <DEDUP_REMOVED lines=11> */
[----:B----4-:R-:W-:Y:S04]  /*5b7d0*/  STL [R1+0x2164], R54 ;  /* 0x0021643601007387 */ /* 0x010fe80000100800 */
[----:B------:R-:W-:Y:S04]  /*5b7e0*/  STL [R1+0x2170], R144 ;  /* 0x0021709001007387 */ /* 0x000fe80000100800 */
[----:B------:R-:W-:Y:S04]  /*5b7f0*/  STL [R1+0x216c], R156 ;  /* 0x00216c9c01007387 */ /* 0x000fe80000100800 */
[----:B------:R-:W-:Y:S04]  /*5b800*/  STL [R1+0x2168], R157 ;  /* 0x0021689d01007387 */ /* 0x000fe80000100800 */
[----:B------:R-:W-:Y:S01]  /*5b810*/  STL [R1+0x217c], R131 ;  /* 0x00217c8301007387 */ /* 0x000fe20000100800 */
[----:B------:R-:W-:-:S03]  /*5b820*/  PRMT R120, RZ, 0x7610, R120 ;  /* 0x00007610ff787816 */ /* 0x000fc60000000078 */
[----:B------:R-:W-:Y:S04]  /*5b830*/  STL [R1+0x2178], R76 ;  /* 0x0021784c01007387 */ /* 0x000fe80000100800 */
[----:B------:R-:W-:Y:S04]  /*5b840*/  STL [R1+0x2174], R77 ;  /* 0x0021744d01007387 */ /* 0x000fe80000100800 */
[----:B------:R-:W-:Y:S04]  /*5b850*/  STL [R1+0x2188], R130 ;  /* 0x0021888201007387 */ /* 0x000fe80000100800 */
[----:B------:R-:W-:Y:S04]  /*5b860*/  STL [R1+0x2184], R154 ;  /* 0x0021849a01007387 */ /* 0x000fe80000100800 */
[----:B------:R-:W-:Y:S04]  /*5b870*/  STL [R1+0x2180], R155 ;  /* 0x0021809b01007387 */ /* 0x000fe80000100800 */
[----:B------:R0:W-:Y:S04]  /*5b880*/  STL [R1+0x2190], R74 ;  /* 0x0021904a01007387 */ /* 0x0001e80000100800 */
[----:B------:R1:W4:Y:S04]  /*5b890*/  @!P0 LDG.E.U16 R120, desc[UR10][R74.64] ;  /* 0x0000000a4a788981 */ /* 0x000328000c1e1500 */
[----:B------:R-:W-:Y:S04]  /*5b8a0*/  STL [R1+0x218c], R75 ;  /* 0x00218c4b01007387 */ /* 0x000fe80000100800 */
[----:B0-----:R-:W4:Y:S04]  /*5b8b0*/  LDL.LU R74, [R1+0x121c] ;  /* 0x00121c00014a7983 */ /* 0x001f280000300800 */
[----:B------:R-:W4:Y:S04]  /*5b8c0*/  LDL.LU R155, [R1+0x1218] ;  /* 0x00121800019b7983 */ /* 0x000f280000300800 */
[----:B------:R-:W4:Y:S01]  /*5b8d0*/  LDL.LU R154, [R1+0x11e4] ;  /* 0x0011e400019a7983 */ /* 0x000f220000300800 */
[----:B--2---:R-:W-:-:S05]  /*5b8e0*/  LOP3.LUT R131, R2, 0x10, RZ, 0x3c, !PT ;  /* 0x0000001002837812 */ /* 0x004fca00078e3cff */
[----:B---3--:R-:W-:Y:S04]  /*5b8f0*/  STS.U16 [R131+UR9+0x30c80], R9 ;  /* 0x030c800983007988 */ /* 0x008fe80008000409 */
[----:B------:R-:W-:Y:S04]  /*5b900*/  STS.U16 [R131+UR9+0x21080], R145 ;  /* 0x0210809183007988 */ /* 0x000fe80008000409 */
[----:B------:R-:W-:Y:S04]  /*5b910*/  STS.U16 [R131+UR9+0x31080], R26 ;  /* 0x0310801a83007988 */ /* 0x000fe80008000409 */
[----:B------:R-:W-:Y:S04]  /*5b920*/  STS.U16 [R131+UR9+0x21480], R12 ;  /* 0x0214800c83007988 */ /* 0x000fe80008000409 */
[----:B------:R-:W-:Y:S04]  /*5b930*/  STS.U16 [R131+UR9+0x31480], R13 ;  /* 0x0314800d83007988 */ /* 0x000fe80008000409 */
[----:B------:R0:W-:Y:S04]  /*5b940*/  STS.U16 [R131+UR9+0x21880], R132 ;  /* 0x0218808483007988 */ /* 0x0001e80008000409 */
[----:B------:R2:W-:Y:S04]  /*5b950*/  STS.U16 [R131+UR9+0x31880], R67 ;  /* 0x0318804383007988 */ /* 0x0005e80008000409 */
[----:B------:R3:W-:Y:S04]  /*5b960*/  STS.U16 [R131+UR9+0x21c80], R66 ;  /* 0x021c804283007988 */ /* 0x0007e80008000409 */
[----:B------:R1:W-:Y:S04]  /*5b970*/  STS.U16 [R131+UR9+0x31c80], R147 ;  /* 0x031c809383007988 */ /* 0x0003e80008000409 */
[----:B------:R1:W-:Y:S04]  /*5b980*/  STS.U16 [R131+UR9+0x22080], R107 ;  /* 0x0220806b83007988 */ /* 0x0003e80008000409 */
[----:B0-----:R-:W4:Y:S04]  /*5b990*/  LDL.LU R132, [R1+0x11e0] ;  /* 0x0011e00001847983 */ /* 0x001f280000300800 */
[----:B--2---:R-:W2:Y:S04]  /*5b9a0*/  LDL.LU R67, [R1+0x11ac] ;  /* 0x0011ac0001437983 */ /* 0x004ea80000300800 */
[----:B---3--:R-:W3:Y:S04]  /*5b9b0*/  LDL.LU R66, [R1+0x11a8] ;  /* 0x0011a80001427983 */ /* 0x008ee80000300800 */
        /* <DEDUP_REMOVED lines=25> */
[----:B----4-:R-:W-:Y:S04]  /*5bb50*/  STS.U16 [R131+UR9+0x22c80], R74 ;  /* 0x022c804a83007988 */ /* 0x010fe80008000409 */
[----:B------:R-:W-:Y:S04]  /*5bb60*/  STS.U16 [R131+UR9+0x32c80], R155 ;  /* 0x032c809b83007988 */ /* 0x000fe80008000409 */
[----:B------:R-:W-:Y:S04]  /*5bb70*/  STS.U16 [R131+UR9+0x23080], R154 ;  /* 0x0230809a83007988 */ /* 0x000fe80008000409 */
[----:B------:R0:W-:Y:S04]  /*5bb80*/  STS.U16 [R131+UR9+0x33080], R132 ;  /* 0x0330808483007988 */ /* 0x0001e80008000409 */
[----:B--2---:R1:W-:Y:S04]  /*5bb90*/  STS.U16 [R131+UR9+0x23480], R67 ;  /* 0x0234804383007988 */ /* 0x0043e80008000409 */
[----:B---3--:R2:W-:Y:S04]  /*5bba0*/  STS.U16 [R131+UR9+0x33480], R66 ;  /* 0x0334804283007988 */ /* 0x0085e80008000409 */
[----:B------:R3:W-:Y:S04]  /*5bbb0*/  STS.U16 [R131+UR9+0x23880], R147 ;  /* 0x0238809383007988 */ /* 0x0007e80008000409 */
[----:B------:R4:W-:Y:S04]  /*5bbc0*/  STS.U16 [R131+UR9+0x33880], R107 ;  /* 0x0338806b83007988 */ /* 0x0009e80008000409 */
[----:B0-----:R-:W3:Y:S04]  /*5bbd0*/  LDL.LU R132, [R1+0xf44] ;  /* 0x000f440001847983 */ /* 0x001ee80000300800 */
[----:B-1----:R-:W3:Y:S04]  /*5bbe0*/  LDL.LU R67, [R1+0xf40] ;  /* 0x000f400001437983 */ /* 0x002ee80000300800 */
[----:B--2---:R-:W2:Y:S04]  /*5bbf0*/  LDL.LU R66, [R1+0xf0c] ;  /* 0x000f0c0001427983 */ /* 0x004ea80000300800 */
[----:B---3--:R-:W3:Y:S04]  /*5bc00*/  LDL.LU R147, [R1+0xf08] ;  /* 0x000f080001937983 */ /* 0x008ee80000300800 */
[----:B----4-:R-:W4:Y:S04]  /*5bc10*/  LDL.LU R107, [R1+0xed4] ;  /* 0x000ed400016b7983 */ /* 0x010f280000300800 */
        /* <DEDUP_REMOVED lines=17> */
[----:B------:R1:W-:Y:S04]  /*5bd30*/  STS.U16 [R131+UR9+0x25880], R40 ;  /* 0x0258802883007988 */ /* 0x0003e80008000409 */
[----:B0-----:R-:W4:Y:S04]  /*5bd40*/  LDL.LU R130, [R1+0xe64] ;  /* 0x000e640001827983 */ /* 0x001f280000300800 */
        /* <DEDUP_REMOVED lines=22> */
[----:B--2---:R2:W-:Y:S04]  /*5beb0*/  STS.U16 [R131+UR9+0x26480], R66 ;  /* 0x0264804283007988 */ /* 0x0045e80008000409 */
[----:B---3--:R3:W-:Y:S04]  /*5bec0*/  STS.U16 [R131+UR9+0x36480], R147 ;  /* 0x0364809383007988 */ /* 0x0087e80008000409 */
[----:B----4-:R4:W-:Y:S04]  /*5bed0*/  STS.U16 [R131+UR9+0x26880], R107 ;  /* 0x0268806b83007988 */ /* 0x0109e80008000409 */
[----:B0-----:R-:W4:Y:S04]  /*5bee0*/  LDL.LU R132, [R1+0x1364] ;  /* 0x0013640001847983 */ /* 0x001f280000300800 */
[----:B-1----:R-:W4:Y:S04]  /*5bef0*/  LDL.LU R67, [R1+0x1360] ;  /* 0x0013600001437983 */ /* 0x002f280000300800 */
[----:B--2---:R-:W2:Y:S04]  /*5bf00*/  LDL.LU R66, [R1+0x132c] ;  /* 0x00132c0001427983 */ /* 0x004ea80000300800 */
[----:B---3--:R-:W3:Y:S04]  /*5bf10*/  LDL.LU R147, [R1+0x1328] ;  /* 0x0013280001937983 */ /* 0x008ee80000300800 */
[----:B----4-:R-:W4:Y:S04]  /*5bf20*/  LDL.LU R107, [R1+0x12f4] ;  /* 0x0012f400016b7983 */ /* 0x010f280000300800 */
[----:B------:R0:W-:Y:S04]  /*5bf30*/  STS.U16 [R131+UR9+0x36880], R74 ;  /* 0x0368804a83007988 */ /* 0x0001e80008000409 */
[----:B------:R-:W-:Y:S04]  /*5bf40*/  STS.U16 [R131+UR9+0x26c80], R155 ;  /* 0x026c809b83007988 */ /* 0x000fe80008000409 */
[----:B------:R-:W-:Y:S04]  /*5bf50*/  STS.U16 [R131+UR9+0x36c80], R154 ;  /* 0x036c809a83007988 */ /* 0x000fe80008000409 */
[----:B------:R-:W-:Y:S01]  /*5bf60*/  STS.U16 [R131+UR9+0x27080], R130 ;  /* 0x0270808283007988 */ /* 0x000fe20008000409 */
[----:B0-----:R-:W-:-:S03]  /*5bf70*/  LOP3.LUT R74, R2, 0x20, RZ, 0x3c, !PT ;  /* 0x00000020024a7812 */ /* 0x001fc600078e3cff */
        /* <DEDUP_REMOVED lines=21> */
[----:B------:R-:W-:Y:S04]  /*5c0d0*/  STS.U16 [R74+UR9+0x21500], R132 ;  /* 0x021500844a007988 */ /* 0x000fe80008000409 */
[----:B------:R-:W-:Y:S04]  /*5c0e0*/  STS.U16 [R74+UR9+0x31500], R67 ;  /* 0x031500434a007988 */ /* 0x000fe80008000409 */
[----:B--2---:R-:W-:Y:S04]  /*5c0f0*/  STS.U16 [R74+UR9+0x21900], R66 ;  /* 0x021900424a007988 */ /* 0x004fe80008000409 */
[----:B---3--:R-:W-:Y:S04]  /*5c100*/  STS.U16 [R74+UR9+0x31900], R147 ;  /* 0x031900934a007988 */ /* 0x008fe80008000409 */
[----:B----4-:R0:W-:Y:S04]  /*5c110*/  STS.U16 [R74+UR9+0x21d00], R107 ;  /* 0x021d006b4a007988 */ /* 0x0101e80008000409 */
        /* <DEDUP_REMOVED lines=30> */
[----:B------:R-:W4:Y:S01]  /*5c300*/  LDL.LU R133, [R1+0xfa8] ;  /* 0x000fa80001857983 */ /* 0x000f220000300800 */
[----:B------:R-:W-:-:S06]  /*5c310*/  PRMT R106, RZ, 0x7610, R106 ;  /* 0x00007610ff6a7816 */ /* 0x000fcc000000006a */
[----:B------:R-:W4:Y:S04]  /*5c320*/  @!P1 LDG.E.U16 R106, desc[UR10][R104.64] ;  /* 0x0000000a686a9981 */ /* 0x000f28000c1e1500 */
[----:B--2---:R0:W-:Y:S04]  /*5c330*/  STS.U16 [R74+UR9+0x32500], R107 ;  /* 0x0325006b4a007988 */ /* 0x0041e80008000409 */
[----:B---3--:R-:W-:Y:S04]  /*5c340*/  STS.U16 [R74+UR9+0x22900], R75 ;  /* 0x0229004b4a007988 */ /* 0x008fe80008000409 */
[----:B----4-:R-:W-:Y:S04]  /*5c350*/  STS.U16 [R74+UR9+0x32900], R155 ;  /* 0x0329009b4a007988 */ /* 0x010fe80008000409 */
[----:B------:R-:W-:Y:S04]  /*5c360*/  STS.U16 [R74+UR9+0x22d00], R154 ;  /* 0x022d009a4a007988 */ /* 0x000fe80008000409 */
[----:B------:R-:W-:Y:S04]  /*5c370*/  STS.U16 [R74+UR9+0x32d00], R130 ;  /* 0x032d00824a007988 */ /* 0x000fe80008000409 */
[----:B------:R1:W-:Y:S04]  /*5c380*/  STS.U16 [R74+UR9+0x23100], R132 ;  /* 0x023100844a007988 */ /* 0x0003e80008000409 */
[----:B------:R2:W-:Y:S04]  /*5c390*/  STS.U16 [R74+UR9+0x33100], R67 ;  /* 0x033100434a007988 */ /* 0x0005e80008000409 */
[----:B------:R3:W-:Y:S04]  /*5c3a0*/  STS.U16 [R74+UR9+0x23500], R66 ;  /* 0x023500424a007988 */ /* 0x0007e80008000409 */
[----:B0-----:R-:W4:Y:S04]  /*5c3b0*/  LDL.LU R107, [R1+0x21a0] ;  /* 0x0021a000016b7983 */ /* 0x001f280000300800 */
[----:B------:R0:W-:Y:S04]  /*5c3c0*/  STS.U16 [R74+UR9+0x33500], R147 ;  /* 0x033500934a007988 */ /* 0x0001e80008000409 */
[----:B-1----:R-:W4:Y:S04]  /*5c3d0*/  LDL.LU R132, [R1+0xf74] ;  /* 0x000f740001847983 */ /* 0x002f280000300800 */
[----:B--2---:R-:W2:Y:S04]  /*5c3e0*/  LDL.LU R67, [R1+0xf70] ;  /* 0x000f700001437983 */ /* 0x004ea80000300800 */
[----:B---3--:R-:W3:Y:S04]  /*5c3f0*/  LDL.LU R66, [R1+0xf3c] ;  /* 0x000f3c0001427983 */ /* 0x008ee80000300800 */
[----:B------:R1:W-:Y:S04]  /*5c400*/  STS.U16 [R74+UR9+0x23900], R77 ;  /* 0x0239004d4a007988 */ /* 0x0003e80008000409 */
[----:B0-----:R-:W3:Y:S04]  /*5c410*/  LDL.LU R147, [R1+0xf38] ;  /* 0x000f380001937983 */ /* 0x001ee80000300800 */
[----:B------:R-:W3:Y:S04]  /*5c420*/  LDL.LU R155, [R1+0xf00] ;  /* 0x000f0000019b7983 */ /* 0x000ee80000300800 */
[----:B------:R-:W3:Y:S04]  /*5c430*/  LDL.LU R154, [R1+0xecc] ;  /* 0x000ecc00019a7983 */ /* 0x000ee80000300800 */
[----:B------:R0:W-:Y:S04]  /*5c440*/  STS.U16 [R74+UR9+0x33900], R76 ;  /* 0x0339004c4a007988 */ /* 0x0001e80008000409 */
[----:B------:R-:W3:Y:S04]  /*5c450*/  LDL.LU R130, [R1+0xec8] ;  /* 0x000ec80001827983 */ /* 0x000ee80000300800 */
[----:B------:R0:W-:Y:S04]  /*5c460*/  STS.U16 [R74+UR9+0x23d00], R131 ;  /* 0x023d00834a007988 */ /* 0x0001e80008000409 */
[----:B------:R0:W-:Y:S04]  /*5c470*/  STS.U16 [R74+UR9+0x33d00], R157 ;  /* 0x033d009d4a007988 */ /* 0x0001e80008000409 */
[----:B-1----:R-:W3:Y:S04]  /*5c480*/  LDL.LU R77, [R1+0xe94] ;  /* 0x000e9400014d7983 */ /* 0x002ee80000300800 */
[----:B------:R1:W-:Y:S04]  /*5c490*/  STS.U16 [R74+UR9+0x24100], R156 ;  /* 0x0241009c4a007988 */ /* 0x0003e80008000409 */
[----:B------:R-:W-:Y:S04]  /*5c4a0*/  STS.U16 [R74+UR9+0x34100], R144 ;  /* 0x034100904a007988 */ /* 0x000fe80008000409 */
[----:B------:R1:W-:Y:S04]  /*5c4b0*/  STS.U16 [R74+UR9+0x24500], R54 ;  /* 0x024500364a007988 */ /* 0x0003e80008000409 */
[----:B0-----:R-:W3:Y:S04]  /*5c4c0*/  LDL.LU R76, [R1+0xe90] ;  /* 0x000e9000014c7983 */ /* 0x001ee80000300800 */
[----:B------:R-:W3:Y:S04]  /*5c4d0*/  LDL.LU R131, [R1+0xe5c] ;  /* 0x000e5c0001837983 */ /* 0x000ee80000300800 */
[----:B------:R-:W3:Y:S04]  /*5c4e0*/  LDL.LU R157, [R1+0xe58] ;  /* 0x000e5800019d7983 */ /* 0x000ee80000300800 */
[----:B-1----:R-:W3:Y:S04]  /*5c4f0*/  LDL.LU R156, [R1+0xe24] ;  /* 0x000e2400019c7983 */ /* 0x002ee80000300800 */
[----:B------:R-:W3:Y:S01]  /*5c500*/  LDL.LU R54, [R1+0xe20] ;  /* 0x000e200001367983 */ /* 0x000ee20000300800 */
[----:B------:R-:W-:-:S03]  /*5c510*/  PRMT R146, RZ, 0x7610, R146 ;  /* 0x00007610ff927816 */ /* 0x000fc60000000092 */
[----:B------:R0:W-:Y:S04]  /*5c520*/  STS.U16 [R74+UR9+0x34500], R121 ;  /* 0x034500794a007988 */ /* 0x0001e80008000409 */
[----:B------:R1:W-:Y:S04]  /*5c530*/  STS.U16 [R74+UR9+0x24900], R9 ;  /* 0x024900094a007988 */ /* 0x0003e80008000409 */
[----:B------:R0:W-:Y:S04]  /*5c540*/  STS.U16 [R74+UR9+0x34900], R145 ;  /* 0x034900914a007988 */ /* 0x0001e80008000409 */
[----:B------:R0:W-:Y:S04]  /*5c550*/  STS.U16 [R74+UR9+0x24d00], R26 ;  /* 0x024d001a4a007988 */ /* 0x0001e80008000409 */
[----:B------:R0:W-:Y:S04]  /*5c560*/  STS.U16 [R74+UR9+0x34d00], R12 ;  /* 0x034d000c4a007988 */ /* 0x0001e80008000409 */
[----:B------:R0:W-:Y:S04]  /*5c570*/  STS.U16 [R74+UR9+0x25100], R13 ;  /* 0x0251000d4a007988 */ /* 0x0001e80008000409 */
[----:B------:R-:W3:Y:S04]  /*5c580*/  @!P0 LDG.E.U16 R146, desc[UR10][R24.64] ;  /* 0x0000000a18928981 */ /* 0x000ee8000c1e1500 */
[----:B------:R0:W-:Y:S04]  /*5c590*/  STS.U16 [R74+UR9+0x35100], R27 ;  /* 0x0351001b4a007988 */ /* 0x0001e80008000409 */
[----:B------:R0:W-:Y:S04]  /*5c5a0*/  STS.U16 [R74+UR9+0x25500], R40 ;  /* 0x025500284a007988 */ /* 0x0001e80008000409 */
[----:B------:R-:W3:Y:S04]  /*5c5b0*/  LDL.LU R144, [R1+0xdb4] ;  /* 0x000db40001907983 */ /* 0x000ee80000300800 */
[----:B------:R1:W-:Y:S04]  /*5c5c0*/  STS.U16 [R74+UR9+0x35500], R93 ;  /* 0x0355005d4a007988 */ /* 0x0003e80008000409 */
[----:B0-----:R-:W3:Y:S04]  /*5c5d0*/  LDL.LU R121, [R1+0xdb0] ;  /* 0x000db00001797983 */ /* 0x001ee80000300800 */
[----:B------:R0:W-:Y:S04]  /*5c5e0*/  STS.U16 [R74+UR9+0x25900], R92 ;  /* 0x0259005c4a007988 */ /* 0x0001e80008000409 */
[----:B-1----:R-:W3:Y:S04]  /*5c5f0*/  LDL.LU R9, [R1+0x1460] ;  /* 0x0014600001097983 */ /* 0x002ee80000300800 */
[----:B------:R1:W-:Y:S04]  /*5c600*/  STS.U16 [R74+UR9+0x35900], R133 ;  /* 0x035900854a007988 */ /* 0x0003e80008000409 */
        /* <DEDUP_REMOVED lines=9> */
[----:B----4-:R0:W-:Y:S04]  /*5c6a0*/  STS.U16 [R74+UR9+0x25d00], R132 ;  /* 0x025d00844a007988 */ /* 0x0101e80008000409 */
[----:B--2---:R1:W-:Y:S04]  /*5c6b0*/  STS.U16 [R74+UR9+0x35d00], R67 ;  /* 0x035d00434a007988 */ /* 0x0043e80008000409 */
[----:B---3--:R2:W-:Y:S04]  /*5c6c0*/  STS.U16 [R74+UR9+0x26100], R66 ;  /* 0x026100424a007988 */ /* 0x0085e80008000409 */
[----:B------:R3:W-:Y:S04]  /*5c6d0*/  STS.U16 [R74+UR9+0x36100], R147 ;  /* 0x036100934a007988 */ /* 0x0007e80008000409 */
[----:B------:R4:W-:Y:S04]  /*5c6e0*/  STS.U16 [R74+UR9+0x26500], R107 ;  /* 0x0265006b4a007988 */ /* 0x0009e80008000409 */
[----:B------:R-:W-:Y:S04]  /*5c6f0*/  STS.U16 [R74+UR9+0x36500], R155 ;  /* 0x0365009b4a007988 */ /* 0x000fe80008000409 */
[----:B------:R-:W-:Y:S04]  /*5c700*/  STS.U16 [R74+UR9+0x26900], R154 ;  /* 0x0269009a4a007988 */ /* 0x000fe80008000409 */
[----:B------:R-:W-:Y:S04]  /*5c710*/  STS.U16 [R74+UR9+0x36900], R130 ;  /* 0x036900824a007988 */ /* 0x000fe80008000409 */
[----:B------:R-:W-:Y:S04]  /*5c720*/  STS.U16 [R74+UR9+0x26d00], R77 ;  /* 0x026d004d4a007988 */ /* 0x000fe80008000409 */
[----:B0-----:R-:W3:Y:S04]  /*5c730*/  LDL.LU R132, [R1+0x135c] ;  /* 0x00135c0001847983 */ /* 0x001ee80000300800 */
[----:B-1----:R-:W3:Y:S04]  /*5c740*/  LDL.LU R67, [R1+0x1358] ;  /* 0x0013580001437983 */ /* 0x002ee80000300800 */
[----:B--2---:R-:W2:Y:S04]  /*5c750*/  LDL.LU R66, [R1+0x1324] ;  /* 0x0013240001427983 */ /* 0x004ea80000300800 */
[----:B---3--:R-:W3:Y:S04]  /*5c760*/  LDL.LU R147, [R1+0x1320] ;  /* 0x0013200001937983 */ /* 0x008ee80000300800 */
[----:B------:R-:W-:Y:S04]  /*5c770*/  STS.U16 [R74+UR9+0x36d00], R76 ;  /* 0x036d004c4a007988 */ /* 0x000fe80008000409 */
[----:B------:R-:W-:Y:S04]  /*5c780*/  STS.U16 [R74+UR9+0x27100], R131 ;  /* 0x027100834a007988 */ /* 0x000fe80008000409 */
[----:B----4-:R-:W4:Y:S04]  /*5c790*/  LDL.LU R107, [R1+0x12ec] ;  /* 0x0012ec00016b7983 */ /* 0x010f280000300800 */
[----:B------:R-:W-:Y:S04]  /*5c7a0*/  STS.U16 [R74+UR9+0x37100], R157 ;  /* 0x0371009d4a007988 */ /* 0x000fe80008000409 */
[----:B------:R-:W-:Y:S04]  /*5c7b0*/  STS.U16 [R74+UR9+0x27500], R156 ;  /* 0x0275009c4a007988 */ /* 0x000fe80008000409 */
[----:B------:R-:W-:Y:S04]  /*5c7c0*/  STS.U16 [R74+UR9+0x37500], R54 ;  /* 0x037500364a007988 */ /* 0x000fe80008000409 */
[----:B------:R0:W-:Y:S04]  /*5c7d0*/  STS.U16 [R74+UR9+0x27900], R106 ;  /* 0x0279006a4a007988 */ /* 0x0001e80008000409 */
[----:B0-----:R-:W4:Y:S01]  /*5c7e0*/  LDL.LU R106, [R1+0x12e8] ;  /* 0x0012e800016a7983 */ /* 0x001f220000300800 */
[----:B------:R-:W-:-:S03]  /*5c7f0*/  LOP3.LUT R54, R2, 0x30, RZ, 0x3c, !PT ;  /* 0x0000003002367812 */ /* 0x000fc600078e3cff */
[----:B------:R0:W-:Y:S04]  /*5c800*/  STS.U16 [R74+UR9+0x37900], R146 ;  /* 0x037900924a007988 */ /* 0x0001e80008000409 */
[----:B------:R-:W-:Y:S04]  /*5c810*/  STS.U16 [R74+UR9+0x27d00], R144 ;  /* 0x027d00904a007988 */ /* 0x000fe80008000409 */
[----:B------:R-:W-:Y:S04]  /*5c820*/  STS.U16 [R74+UR9+0x37d00], R121 ;  /* 0x037d00794a007988 */ /* 0x000fe80008000409 */
[----:B------:R-:W-:Y:S04]  /*5c830*/  STS.U16 [R54+UR9+0x20180], R9 ;  /* 0x0201800936007988 */ /* 0x000fe80008000409 */
[----:B------:R1:W-:Y:S04]  /*5c840*/  STS.U16 [R54+UR9+0x30180], R145 ;  /* 0x0301809136007988 */ /* 0x0003e80008000409 */
[----:B------:R-:W-:Y:S04]  /*5c850*/  STS.U16 [R54+UR9+0x20580], R26 ;  /* 0x0205801a36007988 */ /* 0x000fe80008000409 */
[----:B------:R-:W-:Y:S04]  /*5c860*/  STS.U16 [R54+UR9+0x30580], R12 ;  /* 0x0305800c36007988 */ /* 0x000fe80008000409 */
[----:B------:R-:W-:Y:S04]  /*5c870*/  STS.U16 [R54+UR9+0x20980], R13 ;  /* 0x0209800d36007988 */ /* 0x000fe80008000409 */
[----:B------:R-:W-:Y:S04]  /*5c880*/  STS.U16 [R54+UR9+0x30980], R27 ;  /* 0x0309801b36007988 */ /* 0x000fe80008000409 */
[----:B0-----:R-:W4:Y:S04]  /*5c890*/  LDL.LU R146, [R1+0x12b4] ;  /* 0x0012b40001927983 */ /* 0x001f280000300800 */
[----:B------:R-:W-:Y:S04]  /*5c8a0*/  STS.U16 [R54+UR9+0x20d80], R40 ;  /* 0x020d802836007988 */ /* 0x000fe80008000409 */
[----:B------:R0:W-:Y:S04]  /*5c8b0*/  STS.U16 [R54+UR9+0x30d80], R93 ;  /* 0x030d805d36007988 */ /* 0x0001e80008000409 */
[----:B------:R0:W-:Y:S04]  /*5c8c0*/  STS.U16 [R54+UR9+0x21180], R92 ;  /* 0x0211805c36007988 */ /* 0x0001e80008000409 */
[----:B-1----:R-:W4:Y:S04]  /*5c8d0*/  LDL.LU R145, [R1+0x12b0] ;  /* 0x0012b00001917983 */ /* 0x002f280000300800 */
[----:B------:R-:W-:Y:S04]  /*5c8e0*/  STS.U16 [R54+UR9+0x31180], R133 ;  /* 0x0311808536007988 */ /* 0x000fe80008000409 */
        /* <DEDUP_REMOVED lines=15> */
[----:B------:R0:W-:Y:S04]  /*5c9e0*/  STS.U16 [R54+UR9+0x31d80], R106 ;  /* 0x031d806a36007988 */ /* 0x0001e80008000409 */
[----:B0-----:R-:W3:Y:S04]  /*5c9f0*/  LDL.LU R106, [R1+0x1164] ;  /* 0x00116400016a7983 */ /* 0x001ee80000300800 */
        /* <DEDUP_REMOVED lines=10> */
[----:B------:R-:W4:Y:S04]  /*5caa0*/  LDL.LU R27, [R1+0x104c] ;  /* 0x00104c00011b7983 */ /* 0x000f280000300800 */
[----:B------:R1:W-:Y:S04]  /*5cab0*/  STS.U16 [R54+UR9+0x32180], R145 ;  /* 0x0321809136007988 */ /* 0x0003e80008000409 */
        /* <DEDUP_REMOVED lines=12> */
[----:B0-----:R-:W4:Y:S04]  /*5cb80*/  LDL.LU R146, [R1+0xfa0] ;  /* 0x000fa00001927983 */ /* 0x001f280000300800 */
[----:B------:R-:W-:Y:S04]  /*5cb90*/  STS.U16 [R54+UR9+0x23180], R130 ;  /* 0x0231808236007988 */ /* 0x000fe80008000409 */
[----:B-1----:R-:W4:Y:S04]  /*5cba0*/  LDL.LU R145, [R1+0x219c] ;  /* 0x00219c0001917983 */ /* 0x002f280000300800 */
[----:B------:R-:W-:Y:S04]  /*5cbb0*/  STS.U16 [R54+UR9+0x33180], R77 ;  /* 0x0331804d36007988 */ /* 0x000fe80008000409 */
[----:B------:R-:W4:Y:S04]  /*5cbc0*/  LDL.LU R93, [R1+0x2198] ;  /* 0x00219800015d7983 */ /* 0x000f280000300800 */
[----:B------:R-:W-:Y:S04]  /*5cbd0*/  STS.U16 [R54+UR9+0x23580], R76 ;  /* 0x0235804c36007988 */ /* 0x000fe80008000409 */
[----:B------:R-:W4:Y:S04]  /*5cbe0*/  LDL.LU R92, [R1+0x2194] ;  /* 0x00219400015c7983 */ /* 0x000f280000300800 */
[----:B--2---:R0:W-:Y:S04]  /*5cbf0*/  STS.U16 [R54+UR9+0x33580], R107 ;  /* 0x0335806b36007988 */ /* 0x0041e80008000409 */
[----:B0-----:R-:W2:Y:S04]  /*5cc00*/  LDL.LU R107, [R1+0xf6c] ;  /* 0x000f6c00016b7983 */ /* 0x001ea80000300800 */
[----:B---3--:R0:W-:Y:S04]  /*5cc10*/  STS.U16 [R54+UR9+0x23980], R106 ;  /* 0x0239806a36007988 */ /* 0x0081e80008000409 */
[----:B0-----:R-:W3:Y:S04]  /*5cc20*/  LDL.LU R106, [R1+0xf68] ;  /* 0x000f6800016a7983 */ /* 0x001ee80000300800 */
[----:B----4-:R0:W-:Y:S04]  /*5cc30*/  STS.U16 [R54+UR9+0x33980], R131 ;  /* 0x0339808336007988 */ /* 0x0101e80008000409 */
        /* <DEDUP_REMOVED lines=19> */
[----:B------:R-:W-:Y:S04]  /*5cd70*/  STS.U16 [R54+UR9+0x34d80], R40 ;  /* 0x034d802836007988 */ /* 0x000fe80008000409 */
[----:B------:R-:W4:Y:S04]  /*5cd80*/  LDL.LU R9, [R1+0xde4] ;  /* 0x000de40001097983 */ /* 0x000f280000300800 */
[----:B------:R-:W-:Y:S04]  /*5cd90*/  STS.U16 [R54+UR9+0x25180], R133 ;  /* 0x0251808536007988 */ /* 0x000fe80008000409 */
[----:B------:R-:W-:Y:S04]  /*5cda0*/  STS.U16 [R54+UR9+0x35180], R132 ;  /* 0x0351808436007988 */ /* 0x000fe80008000409 */
[----:B------:R-:W-:Y:S04]  /*5cdb0*/  STS.U16 [R54+UR9+0x25580], R67 ;  /* 0x0255804336007988 */ /* 0x000fe80008000409 */
[----:B------:R-:W4:Y:S04]  /*5cdc0*/  LDL.LU R121, [R1+0xde0] ;  /* 0x000de00001797983 */ /* 0x000f280000300800 */
[----:B------:R-:W-:Y:S04]  /*5cdd0*/  STS.U16 [R54+UR9+0x35580], R66 ;  /* 0x0355804236007988 */ /* 0x000fe80008000409 */
[----:B------:R-:W-:Y:S04]  /*5cde0*/  STS.U16 [R54+UR9+0x25980], R147 ;  /* 0x0259809336007988 */ /* 0x000fe80008000409 */
[----:B------:R-:W-:Y:S04]  /*5cdf0*/  STS.U16 [R54+UR9+0x35980], R146 ;  /* 0x0359809236007988 */ /* 0x000fe80008000409 */
[----:B------:R-:W4:Y:S04]  /*5ce00*/  LDL.LU R26, [R1+0x1458] ;  /* 0x00145800011a7983 */ /* 0x000f280000300800 */
[----:B0-----:R-:W4:Y:S04]  /*5ce10*/  LDL.LU R12, [R1+0x1454] ;  /* 0x00145400010c7983 */ /* 0x001f280000300800 */
[----:B-1----:R-:W4:Y:S04]  /*5ce20*/  LDL.LU R13, [R1+0x1428] ;  /* 0x00142800010d7983 */ /* 0x002f280000300800 */
[----:B------:R-:W4:Y:S04]  /*5ce30*/  LDL.LU R27, [R1+0x1424] ;  /* 0x00142400011b7983 */ /* 0x000f280000300800 */
[----:B--2---:R-:W-:Y:S04]  /*5ce40*/  STS.U16 [R54+UR9+0x25d80], R107 ;  /* 0x025d806b36007988 */ /* 0x004fe80008000409 */
[----:B---3--:R-:W-:Y:S04]  /*5ce50*/  STS.U16 [R54+UR9+0x35d80], R106 ;  /* 0x035d806a36007988 */ /* 0x008fe80008000409 */
[----:B------:R0:W-:Y:S04]  /*5ce60*/  STS.U16 [R54+UR9+0x26180], R92 ;  /* 0x0261805c36007988 */ /* 0x0001e80008000409 */
[----:B0-----:R-:W2:Y:S04]  /*5ce70*/  LDL.LU R92, [R1+0x13f8] ;  /* 0x0013f800015c7983 */ /* 0x001ea80000300800 */
        /* <DEDUP_REMOVED lines=9> */
[----:B0-----:R-:W3:Y:S04]  /*5cf10*/  LDL.LU R93, [R1+0x1318] ;  /* 0x00131800015d7983 */ /* 0x001ee80000300800 */
[----:B------:R-:W3:Y:S04]  /*5cf20*/  LDL.LU R106, [R1+0x12e4] ;  /* 0x0012e400016a7983 */ /* 0x000ee80000300800 */
[----:B----4-:R-:W-:Y:S04]  /*5cf30*/  STS.U16 [R54+UR9+0x26580], R74 ;  /* 0x0265804a36007988 */ /* 0x010fe80008000409 */
        /* <DEDUP_REMOVED lines=11> */
[----:B------:R-:W-:Y:S04]  /*5cff0*/  STS.U16 [R54+UR9+0x27d80], R145 ;  /* 0x027d809136007988 */ /* 0x000fe80008000409 */
[----:B------:R-:W-:Y:S01]  /*5d000*/  STS.U16 [R54+UR9+0x37d80], R160 ;  /* 0x037d80a036007988 */ /* 0x000fe20008000409 */
[----:B0-----:R-:W-:-:S05]  /*5d010*/  LOP3.LUT R9, R2, 0x40, RZ, 0x3c, !PT ;  /* 0x0000004002097812 */ /* 0x001fca00078e3cff */
[----:B------:R-:W-:Y:S04]  /*5d020*/  STS.U16 [R9+UR9+0x20200], R26 ;  /* 0x0202001a09007988 */ /* 0x000fe80008000409 */
[----:B------:R-:W-:Y:S04]  /*5d030*/  STS.U16 [R9+UR9+0x30200], R12 ;  /* 0x0302000c09007988 */ /* 0x000fe80008000409 */
[----:B------:R-:W-:Y:S04]  /*5d040*/  STS.U16 [R9+UR9+0x20600], R13 ;  /* 0x0206000d09007988 */ /* 0x000fe80008000409 */
[----:B------:R-:W-:Y:S04]  /*5d050*/  STS.U16 [R9+UR9+0x30600], R27 ;  /* 0x0306001b09007988 */ /* 0x000fe80008000409 */
[----:B--2---:R0:W-:Y:S04]  /*5d060*/  STS.U16 [R9+UR9+0x20a00], R92 ;  /* 0x020a005c09007988 */ /* 0x0041e80008000409 */
[----:B---3--:R1:W-:Y:S04]  /*5d070*/  STS.U16 [R9+UR9+0x30a00], R40 ;  /* 0x030a002809007988 */ /* 0x0083e80008000409 */
        /* <DEDUP_REMOVED lines=24> */
[----:B-1----:R-:W4:Y:S04]  /*5d200*/  LDL.LU R40, [R1+0x1120] ;  /* 0x0011200001287983 */ /* 0x002f280000300800 */
        /* <DEDUP_REMOVED lines=15> */
[----:B---3--:R1:W-:Y:S04]  /*5d300*/  STS.U16 [R9+UR9+0x22200], R74 ;  /* 0x0222004a09007988 */ /* 0x0083e80008000409 */
[----:B----4-:R2:W-:Y:S04]  /*5d310*/  STS.U16 [R9+UR9+0x32200], R75 ;  /* 0x0322004b09007988 */ /* 0x0105e80008000409 */
[----:B------:R3:W-:Y:S04]  /*5d320*/  STS.U16 [R9+UR9+0x22600], R130 ;  /* 0x0226008209007988 */ /* 0x0007e80008000409 */
[----:B------:R4:W-:Y:S04]  /*5d330*/  STS.U16 [R9+UR9+0x32600], R154 ;  /* 0x0326009a09007988 */ /* 0x0009e80008000409 */
[----:B------:R2:W-:Y:S04]  /*5d340*/  STS.U16 [R9+UR9+0x22a00], R155 ;  /* 0x022a009b09007988 */ /* 0x0005e80008000409 */
[----:B0-----:R-:W4:Y:S04]  /*5d350*/  LDL.LU R92, [R1+0xf98] ;  /* 0x000f9800015c7983 */ /* 0x001f280000300800 */
[----:B-1----:R0:W5:Y:S04]  /*5d360*/  LDL.LU R74, [R1+0x2190] ;  /* 0x00219000014a7983 */ /* 0x0021680000300800 */
[----:B--2---:R0:W5:Y:S04]  /*5d370*/  LDL.LU R75, [R1+0x218c] ;  /* 0x00218c00014b7983 */ /* 0x0041680000300800 */
[----:B---3--:R-:W2:Y:S04]  /*5d380*/  LDL.LU R130, [R1+0x2188] ;  /* 0x0021880001827983 */ /* 0x008ea80000300800 */
[----:B----4-:R0:W5:Y:S04]  /*5d390*/  LDL.LU R154, [R1+0x2184] ;  /* 0x00218400019a7983 */ /* 0x0101680000300800 */
[----:B------:R0:W5:Y:S04]  /*5d3a0*/  LDL.LU R155, [R1+0x2180] ;  /* 0x00218000019b7983 */ /* 0x0001680000300800 */
[----:B------:R1:W-:Y:S04]  /*5d3b0*/  STS.U16 [R9+UR9+0x32a00], R131 ;  /* 0x032a008309007988 */ /* 0x0003e80008000409 */
[----:B------:R3:W-:Y:S04]  /*5d3c0*/  STS.U16 [R9+UR9+0x22e00], R76 ;  /* 0x022e004c09007988 */ /* 0x0007e80008000409 */
[----:B------:R4:W-:Y:S04]  /*5d3d0*/  STS.U16 [R9+UR9+0x32e00], R77 ;  /* 0x032e004d09007988 */ /* 0x0009e80008000409 */
[----:B------:R0:W-:Y:S04]  /*5d3e0*/  STS.U16 [R9+UR9+0x23200], R144 ;  /* 0x0232009009007988 */ /* 0x0001e80008000409 */
[----:B------:R0:W-:Y:S04]  /*5d3f0*/  STS.U16 [R9+UR9+0x33200], R156 ;  /* 0x0332009c09007988 */ /* 0x0001e80008000409 */
[----:B------:R0:W-:Y:S04]  /*5d400*/  STS.U16 [R9+UR9+0x23600], R157 ;  /* 0x0236009d09007988 */ /* 0x0001e80008000409 */
[----:B-1----:R-:W2:Y:S04]  /*5d410*/  LDL.LU R131, [R1+0x217c] ;  /* 0x00217c0001837983 */ /* 0x002ea80000300800 */
[----:B---3--:R1:W5:Y:S04]  /*5d420*/  LDL.LU R76, [R1+0x2178] ;  /* 0x00217800014c7983 */ /* 0x0083680000300800 */
[----:B----4-:R1:W5:Y:S04]  /*5d430*/  LDL.LU R77, [R1+0x2174] ;  /* 0x00217400014d7983 */ /* 0x0103680000300800 */
[----:B0-----:R-:W3:Y:S04]  /*5d440*/  LDL.LU R144, [R1+0x2170] ;  /* 0x0021700001907983 */ /* 0x001ee80000300800 */
        /* <DEDUP_REMOVED lines=8> */
[----:B0-----:R-:W2:Y:S04]  /*5d4d0*/  LDL.LU R54, [R1+0x2164] ;  /* 0x0021640001367983 */ /* 0x001ea80000300800 */
[----:B----4-:R-:W4:Y:S04]  /*5d4e0*/  LDL.LU R121, [R1+0x2160] ;  /* 0x0021600001797983 */ /* 0x010f280000300800 */
[----:B------:R-:W2:Y:S04]  /*5d4f0*/  LDL.LU R26, [R1+0x215c] ;  /* 0x00215c00011a7983 */ /* 0x000ea80000300800 */
[----:B------:R-:W2:Y:S04]  /*5d500*/  LDL.LU R27, [R1+0x2158] ;  /* 0x00215800011b7983 */ /* 0x000ea80000300800 */
[----:B-1----:R-:W2:Y:S04]  /*5d510*/  LDL.LU R40, [R1+0x2154] ;  /* 0x0021540001287983 */ /* 0x002ea80000300800 */
[----:B------:R-:W2:Y:S04]  /*5d520*/  LDL.LU R93, [R1+0x2150] ;  /* 0x00215000015d7983 */ /* 0x000ea80000300800 */
[----:B------:R0:W-:Y:S04]  /*5d530*/  STS.U16 [R9+UR9+0x34200], R106 ;  /* 0x0342006a09007988 */ /* 0x0001e80008000409 */
[----:B0-----:R-:W2:Y:S01]  /*5d540*/  LDL.LU R106, [R1+0x214c] ;  /* 0x00214c00016a7983 */ /* 0x001ea20000300800 */
[----:B------:R-:W-:-:S02]  /*5d550*/  PRMT R119, RZ, 0x7610, R119 ;  /* 0x00007610ff777816 */ /* 0x000fc40000000077 */
[----:B------:R-:W-:Y:S01]  /*5d560*/  PRMT R118, RZ, 0x7610, R118 ;  /* 0x00007610ff767816 */ /* 0x000fe20000000076 */
[----:B------:R-:W-:Y:S01]  /*5d570*/  STS.U16 [R9+UR9+0x24600], R145 ;  /* 0x0246009109007988 */ /* 0x000fe20008000409 */
[----:B------:R-:W-:-:S03]  /*5d580*/  PRMT R103, RZ, 0x7610, R103 ;  /* 0x00007610ff677816 */ /* 0x000fc60000000067 */
[----:B------:R0:W-:Y:S01]  /*5d590*/  STS.U16 [R9+UR9+0x34600], R160 ;  /* 0x034600a009007988 */ /* 0x0001e20008000409 */
[----:B------:R-:W-:Y:S02]  /*5d5a0*/  PRMT R102, RZ, 0x7610, R102 ;  /* 0x00007610ff667816 */ /* 0x000fe40000000066 */
[----:B------:R-:W-:Y:S02]  /*5d5b0*/  PRMT R89, RZ, 0x7610, R89 ;  /* 0x00007610ff597816 */ /* 0x000fe40000000059 */
[----:B------:R-:W-:Y:S01]  /*5d5c0*/  PRMT R88, RZ, 0x7610, R88 ;  /* 0x00007610ff587816 */ /* 0x000fe20000000058 */
[----:B------:R-:W3:Y:S01]  /*5d5d0*/  @!P1 LDG.E.U16 R119, desc[UR10][R142.64] ;  /* 0x0000000a8e779981 */ /* 0x000ee2000c1e1500 */
[----:B------:R-:W-:-:S03]  /*5d5e0*/  PRMT R37, RZ, 0x7610, R37 ;  /* 0x00007610ff257816 */ /* 0x000fc60000000025 */
[----:B------:R-:W3:Y:S04]  /*5d5f0*/  @!P0 LDG.E.U16 R118, desc[UR10][R62.64] ;  /* 0x0000000a3e768981 */ /* 0x000ee8000c1e1500 */
[----:B------:R-:W3:Y:S04]  /*5d600*/  @!P1 LDG.E.U16 R103, desc[UR10][R128.64] ;  /* 0x0000000a80679981 */ /* 0x000ee8000c1e1500 */
[----:B0-----:R-:W3:Y:S04]  /*5d610*/  LDL.LU R160, [R1+0xef0] ;  /* 0x000ef00001a07983 */ /* 0x001ee80000300800 */
[----:B------:R0:W-:Y:S04]  /*5d620*/  STS.U16 [R9+UR9+0x24a00], R12 ;  /* 0x024a000c09007988 */ /* 0x0001e80008000409 */
[----:B------:R-:W3:Y:S01]  /*5d630*/  @!P0 LDG.E.U16 R102, desc[UR10][R48.64] ;  /* 0x0000000a30668981 */ /* 0x000ee2000c1e1500 */
[----:B------:R-:W-:-:S03]  /*5d640*/  PRMT R23, RZ, 0x7610, R23 ;  /* 0x00007610ff177816 */ /* 0x000fc60000000017 */
[----:B------:R1:W-:Y:S04]  /*5d650*/  STS.U16 [R9+UR9+0x34a00], R13 ;  /* 0x034a000d09007988 */ /* 0x0003e80008000409 */
[----:B------:R-:W3:Y:S01]  /*5d660*/  @!P1 LDG.E.U16 R89, desc[UR10][R114.64] ;  /* 0x0000000a72599981 */ /* 0x000ee2000c1e1500 */
[----:B------:R-:W-:-:S03]  /*5d670*/  PRMT R22, RZ, 0x7610, R22 ;  /* 0x00007610ff167816 */ /* 0x000fc60000000016 */
[----:B------:R-:W-:Y:S04]  /*5d680*/  STS.U16 [R9+UR9+0x24e00], R133 ;  /* 0x024e008509007988 */ /* 0x000fe80008000409 */
[----:B------:R-:W3:Y:S01]  /*5d690*/  @!P0 LDG.E.U16 R88, desc[UR10][R34.64] ;  /* 0x0000000a22588981 */ /* 0x000ee2000c1e1500 */
[----:B------:R-:W-:-:S03]  /*5d6a0*/  PRMT R8, RZ, 0x7610, R8 ;  /* 0x00007610ff087816 */ /* 0x000fc60000000008 */
[----:B------:R-:W-:Y:S04]  /*5d6b0*/  STS.U16 [R9+UR9+0x34e00], R132 ;  /* 0x034e008409007988 */ /* 0x000fe80008000409 */
[----:B------:R-:W3:Y:S04]  /*5d6c0*/  @!P1 LDG.E.U16 R37, desc[UR10][R100.64] ;  /* 0x0000000a64259981 */ /* 0x000ee8000c1e1500 */
[----:B------:R-:W-:Y:S04]  /*5d6d0*/  STS.U16 [R9+UR9+0x25200], R67 ;  /* 0x0252004309007988 */ /* 0x000fe80008000409 */
[----:B------:R-:W-:Y:S04]  /*5d6e0*/  STS.U16 [R9+UR9+0x35200], R66 ;  /* 0x0352004209007988 */ /* 0x000fe80008000409 */
[----:B------:R-:W-:Y:S04]  /*5d6f0*/  STS.U16 [R9+UR9+0x25600], R147 ;  /* 0x0256009309007988 */ /* 0x000fe80008000409 */
[----:B------:R-:W3:Y:S04]  /*5d700*/  @!P0 LDG.E.U16 R23, desc[UR10][R20.64] ;  /* 0x0000000a14178981 */ /* 0x000ee8000c1e1500 */
[----:B------:R-:W-:Y:S04]  /*5d710*/  STS.U16 [R9+UR9+0x35600], R146 ;  /* 0x0356009209007988 */ /* 0x000fe80008000409 */
[----:B------:R-:W4:Y:S04]  /*5d720*/  @!P1 LDG.E.U16 R22, desc[UR10][R86.64] ;  /* 0x0000000a56169981 */ /* 0x000f28000c1e1500 */
[----:B------:R-:W-:Y:S04]  /*5d730*/  STS.U16 [R9+UR9+0x25a00], R107 ;  /* 0x025a006b09007988 */ /* 0x000fe80008000409 */
[----:B------:R-:W4:Y:S04]  /*5d740*/  @!P0 LDG.E.U16 R8, desc[UR10][R6.64] ;  /* 0x0000000a06088981 */ /* 0x000f28000c1e1500 */
[----:B0-----:R-:W4:Y:S04]  /*5d750*/  LDL.LU R12, [R1+0x1450] ;  /* 0x00145000010c7983 */ /* 0x001f280000300800 */
[----:B-1----:R-:W4:Y:S04]  /*5d760*/  LDL.LU R13, [R1+0x144c] ;  /* 0x00144c00010d7983 */ /* 0x002f280000300800 */
[----:B------:R-:W-:Y:S04]  /*5d770*/  STS.U16 [R9+UR9+0x35a00], R92 ;  /* 0x035a005c09007988 */ /* 0x000fe80008000409 */
[----:B--2---:R-:W-:Y:S04]  /*5d780*/  STS.U16 [R9+UR9+0x25e00], R106 ;  /* 0x025e006a09007988 */ /* 0x004fe80008000409 */
[----:B------:R0:W-:Y:S04]  /*5d790*/  STS.U16 [R9+UR9+0x35e00], R93 ;  /* 0x035e005d09007988 */ /* 0x0001e80008000409 */
[----:B0-----:R-:W2:Y:S04]  /*5d7a0*/  LDL.LU R93, [R1+0x1420] ;  /* 0x00142000015d7983 */ /* 0x001ea80000300800 */
        /* <DEDUP_REMOVED lines=26> */
[----:B----4-:R-:W-:Y:S04]  /*5d950*/  STS.U16 [R9+UR9+0x27e00], R22 ;  /* 0x027e001609007988 */ /* 0x010fe80008000409 */
[----:B------:R-:W-:Y:S01]  /*5d960*/  STS.U16 [R9+UR9+0x37e00], R8 ;  /* 0x037e000809007988 */ /* 0x000fe20008000409 */
[----:B0-----:R-:W-:-:S05]  /*5d970*/  LOP3.LUT R37, R2, 0x50, RZ, 0x3c, !PT ;  /* 0x0000005002257812 */ /* 0x001fca00078e3cff */
[----:B------:R-:W-:Y:S04]  /*5d980*/  STS.U16 [R37+UR9+0x20280], R12 ;  /* 0x0202800c25007988 */ /* 0x000fe80008000409 */
[----:B------:R-:W-:Y:S04]  /*5d990*/  STS.U16 [R37+UR9+0x30280], R13 ;  /* 0x0302800d25007988 */ /* 0x000fe80008000409 */
[----:B--2---:R0:W-:Y:S04]  /*5d9a0*/  STS.U16 [R37+UR9+0x20680], R93 ;  /* 0x0206805d25007988 */ /* 0x0041e80008000409 */
[----:B------:R1:W-:Y:S04]  /*5d9b0*/  STS.U16 [R37+UR9+0x30680], R106 ;  /* 0x0306806a25007988 */ /* 0x0003e80008000409 */
[----:B------:R-:W-:Y:S04]  /*5d9c0*/  STS.U16 [R37+UR9+0x20a80], R133 ;  /* 0x020a808525007988 */ /* 0x000fe80008000409 */
[----:B------:R-:W-:Y:S04]  /*5d9d0*/  STS.U16 [R37+UR9+0x30a80], R132 ;  /* 0x030a808425007988 */ /* 0x000fe80008000409 */
[----:B------:R-:W-:Y:S04]  /*5d9e0*/  STS.U16 [R37+UR9+0x20e80], R67 ;  /* 0x020e804325007988 */ /* 0x000fe80008000409 */
[----:B0-----:R-:W2:Y:S04]  /*5d9f0*/  LDL.LU R93, [R1+0x12d8] ;  /* 0x0012d800015d7983 */ /* 0x001ea80000300800 */
[----:B-1----:R-:W3:Y:S04]  /*5da00*/  LDL.LU R106, [R1+0x12a4] ;  /* 0x0012a400016a7983 */ /* 0x002ee80000300800 */
        /* <DEDUP_REMOVED lines=42> */
[----:B-1----:R-:W4:Y:S04]  /*5dcb0*/  LDL.LU R106, [R1+0xf90] ;  /* 0x000f9000016a7983 */ /* 0x002f280000300800 */
[----:B--2---:R-:W2:Y:S04]  /*5dcc0*/  LDL.LU R118, [R1+0x2148] ;  /* 0x0021480001767983 */ /* 0x004ea80000300800 */
[----:B---3--:R-:W3:Y:S04]  /*5dcd0*/  LDL.LU R119, [R1+0x2144] ;  /* 0x0021440001777983 */ /* 0x008ee80000300800 */
        /* <DEDUP_REMOVED lines=9> */
[----:B----4-:R1:W5:Y:S04]  /*5dd70*/  LDL.LU R89, [R1+0x2134] ;  /* 0x0021340001597983 */ /* 0x0103680000300800 */
[----:B0-----:R1:W5:Y:S04]  /*5dd80*/  LDL.LU R22, [R1+0x2130] ;  /* 0x0021300001167983 */ /* 0x0013680000300800 */
[----:B------:R1:W5:Y:S04]  /*5dd90*/  LDL.LU R23, [R1+0x212c] ;  /* 0x00212c0001177983 */ /* 0x0003680000300800 */
[----:B------:R1:W5:Y:S04]  /*5dda0*/  LDL.LU R102, [R1+0x2128] ;  /* 0x0021280001667983 */ /* 0x0003680000300800 */
[----:B------:R1:W5:Y:S04]  /*5ddb0*/  LDL.LU R103, [R1+0x2124] ;  /* 0x0021240001677983 */ /* 0x0003680000300800 */
[----:B------:R0:W-:Y:S04]  /*5ddc0*/  STS.U16 [R37+UR9+0x33680], R160 ;  /* 0x033680a025007988 */ /* 0x0001e80008000409 */
[----:B------:R4:W-:Y:S04]  /*5ddd0*/  STS.U16 [R37+UR9+0x23a80], R13 ;  /* 0x023a800d25007988 */ /* 0x0009e80008000409 */
[----:B------:R1:W-:Y:S04]  /*5dde0*/  STS.U16 [R37+UR9+0x33a80], R27 ;  /* 0x033a801b25007988 */ /* 0x0003e80008000409 */
[----:B------:R1:W-:Y:S04]  /*5ddf0*/  STS.U16 [R37+UR9+0x23e80], R92 ;  /* 0x023e805c25007988 */ /* 0x0003e80008000409 */
[----:B0-----:R-:W2:Y:S04]  /*5de00*/  LDL.LU R160, [R1+0x2120] ;  /* 0x0021200001a07983 */ /* 0x001ea80000300800 */
[----:B----4-:R-:W4:Y:S04]  /*5de10*/  LDL.LU R13, [R1+0x211c] ;  /* 0x00211c00010d7983 */ /* 0x010f280000300800 */
[----:B-1----:R-:W2:Y:S04]  /*5de20*/  LDL.LU R27, [R1+0x2118] ;  /* 0x00211800011b7983 */ /* 0x002ea80000300800 */
[----:B------:R-:W2:Y:S04]  /*5de30*/  LDL.LU R92, [R1+0x2114] ;  /* 0x00211400015c7983 */ /* 0x000ea80000300800 */
[----:B------:R-:W-:Y:S01]  /*5de40*/  STS.U16 [R37+UR9+0x33e80], R131 ;  /* 0x033e808325007988 */ /* 0x000fe20008000409 */
[----:B------:R-:W-:-:S03]  /*5de50*/  PRMT R117, RZ, 0x7610, R117 ;  /* 0x00007610ff757816 */ /* 0x000fc60000000075 */
[----:B------:R0:W-:Y:S01]  /*5de60*/  STS.U16 [R37+UR9+0x24280], R145 ;  /* 0x0242809125007988 */ /* 0x0001e20008000409 */
[----:B------:R-:W-:-:S03]  /*5de70*/  PRMT R116, RZ, 0x7610, R116 ;  /* 0x00007610ff747816 */ /* 0x000fc60000000074 */
[----:B------:R1:W-:Y:S01]  /*5de80*/  STS.U16 [R37+UR9+0x34280], R144 ;  /* 0x0342809025007988 */ /* 0x0003e20008000409 */
[----:B------:R-:W-:Y:S02]  /*5de90*/  PRMT R79, RZ, 0x7610, R79 ;  /* 0x00007610ff4f7816 */ /* 0x000fe4000000004f */
[----:B------:R-:W-:Y:S02]  /*5dea0*/  PRMT R78, RZ, 0x7610, R78 ;  /* 0x00007610ff4e7816 */ /* 0x000fe4000000004e */
[----:B------:R-:W-:Y:S02]  /*5deb0*/  PRMT R65, RZ, 0x7610, R65 ;  /* 0x00007610ff417816 */ /* 0x000fe40000000041 */
[----:B------:R-:W-:Y:S01]  /*5dec0*/  PRMT R64, RZ, 0x7610, R64 ;  /* 0x00007610ff407816 */ /* 0x000fe20000000040 */
[----:B------:R-:W3:Y:S04]  /*5ded0*/  @!P1 LDG.E.U16 R117, desc[UR10][R140.64] ;  /* 0x0000000a8c759981 */ /* 0x000ee8000c1e1500 */
[----:B0-----:R-:W3:Y:S01]  /*5dee0*/  LDL.LU R145, [R1+0xf20] ;  /* 0x000f200001917983 */ /* 0x001ee20000300800 */
[----:B------:R-:W-:-:S03]  /*5def0*/  PRMT R11, RZ, 0x7610, R11 ;  /* 0x00007610ff0b7816 */ /* 0x000fc6000000000b */
[----:B------:R-:W3:Y:S04]  /*5df00*/  @!P0 LDG.E.U16 R116, desc[UR10][R60.64] ;  /* 0x0000000a3c748981 */ /* 0x000ee8000c1e1500 */
[----:B-1----:R-:W3:Y:S01]  /*5df10*/  LDL.LU R144, [R1+0xeec] ;  /* 0x000eec0001907983 */ /* 0x002ee20000300800 */
[----:B------:R-:W-:-:S03]  /*5df20*/  PRMT R51, RZ, 0x7610, R51 ;  /* 0x00007610ff337816 */ /* 0x000fc60000000033 */
[----:B------:R-:W3:Y:S01]  /*5df30*/  @!P1 LDG.E.U16 R79, desc[UR10][R126.64] ;  /* 0x0000000a7e4f9981 */ /* 0x000ee2000c1e1500 */
[----:B------:R-:W-:-:S03]  /*5df40*/  PRMT R50, RZ, 0x7610, R50 ;  /* 0x00007610ff327816 */ /* 0x000fc60000000032 */
        /* <DEDUP_REMOVED lines=20> */
[----:B------:R-:W-:Y:S04]  /*5e090*/  STS.U16 [R37+UR9+0x35680], R26 ;  /* 0x0356801a25007988 */ /* 0x000fe80008000409 */
[----:B------:R-:W3:Y:S04]  /*5e0a0*/  LDL.LU R67, [R1+0x1414] ;  /* 0x0014140001437983 */ /* 0x000ee80000300800 */
[----:B------:R-:W3:Y:S04]  /*5e0b0*/  LDL.LU R66, [R1+0x13e8] ;  /* 0x0013e80001427983 */ /* 0x000ee80000300800 */
[----:B------:R-:W3:Y:S04]  /*5e0c0*/  LDL.LU R147, [R1+0x13e4] ;  /* 0x0013e40001937983 */ /* 0x000ee80000300800 */
[----:B------:R-:W3:Y:S04]  /*5e0d0*/  LDL.LU R146, [R1+0x13b4] ;  /* 0x0013b40001927983 */ /* 0x000ee80000300800 */
[----:B------:R-:W3:Y:S04]  /*5e0e0*/  LDL.LU R40, [R1+0x13b0] ;  /* 0x0013b00001287983 */ /* 0x000ee80000300800 */
[----:B------:R-:W3:Y:S04]  /*5e0f0*/  LDL.LU R107, [R1+0x137c] ;  /* 0x00137c00016b7983 */ /* 0x000ee80000300800 */
[----:B------:R-:W-:Y:S04]  /*5e100*/  STS.U16 [R37+UR9+0x25a80], R93 ;  /* 0x025a805d25007988 */ /* 0x000fe80008000409 */
[----:B------:R-:W-:Y:S04]  /*5e110*/  STS.U16 [R37+UR9+0x35a80], R106 ;  /* 0x035a806a25007988 */ /* 0x000fe80008000409 */
[----:B--2---:R-:W-:Y:S04]  /*5e120*/  STS.U16 [R37+UR9+0x25e80], R92 ;  /* 0x025e805c25007988 */ /* 0x004fe80008000409 */
[----:B------:R-:W-:Y:S04]  /*5e130*/  STS.U16 [R37+UR9+0x35e80], R27 ;  /* 0x035e801b25007988 */ /* 0x000fe80008000409 */
[----:B----4-:R0:W-:Y:S04]  /*5e140*/  STS.U16 [R37+UR9+0x26280], R13 ;  /* 0x0262800d25007988 */ /* 0x0101e80008000409 */
[----:B0-----:R-:W2:Y:S04]  /*5e150*/  LDL.LU R13, [R1+0x1378] ;  /* 0x00137800010d7983 */ /* 0x001ea80000300800 */
[----:B------:R-:W4:Y:S04]  /*5e160*/  LDL.LU R26, [R1+0x1344] ;  /* 0x00134400011a7983 */ /* 0x000f280000300800 */
        /* <DEDUP_REMOVED lines=13> */
[----:B------:R-:W3:Y:S04]  /*5e240*/  LDL.LU R92, [R1+0x130c] ;  /* 0x00130c00015c7983 */ /* 0x000ee80000300800 */
[----:B------:R-:W-:Y:S04]  /*5e250*/  STS.U16 [R37+UR9+0x37a80], R51 ;  /* 0x037a803325007988 */ /* 0x000fe80008000409 */
[----:B------:R-:W3:Y:S04]  /*5e260*/  LDL.LU R27, [R1+0x1308] ;  /* 0x00130800011b7983 */ /* 0x000ee80000300800 */
[----:B------:R-:W-:Y:S04]  /*5e270*/  STS.U16 [R37+UR9+0x27e80], R50 ;  /* 0x027e803225007988 */ /* 0x000fe80008000409 */
[----:B------:R-:W3:Y:S04]  /*5e280*/  LDL.LU R106, [R1+0x12d4] ;  /* 0x0012d400016a7983 */ /* 0x000ee80000300800 */
[----:B------:R1:W-:Y:S01]  /*5e290*/  STS.U16 [R37+UR9+0x37e80], R36 ;  /* 0x037e802425007988 */ /* 0x0003e20008000409 */
[----:B0-----:R-:W-:-:S03]  /*5e2a0*/  LOP3.LUT R11, R2, 0x60, RZ, 0x3c, !PT ;  /* 0x00000060020b7812 */ /* 0x001fc600078e3cff */
[----:B-1----:R-:W3:Y:S04]  /*5e2b0*/  LDL.LU R36, [R1+0x12d0] ;  /* 0x0012d00001247983 */ /* 0x002ee80000300800 */
[----:B------:R-:W3:Y:S04]  /*5e2c0*/  LDL.LU R37, [R1+0x129c] ;  /* 0x00129c0001257983 */ /* 0x000ee80000300800 */
[----:B------:R-:W3:Y:S04]  /*5e2d0*/  LDL.LU R116, [R1+0x1298] ;  /* 0x0012980001747983 */ /* 0x000ee80000300800 */
[----:B------:R-:W3:Y:S04]  /*5e2e0*/  LDL.LU R117, [R1+0x1264] ;  /* 0x0012640001757983 */ /* 0x000ee80000300800 */
[----:B------:R-:W3:Y:S04]  /*5e2f0*/  LDL.LU R50, [R1+0x1260] ;  /* 0x0012600001327983 */ /* 0x000ee80000300800 */
        /* <DEDUP_REMOVED lines=19> */
[----:B0-----:R-:W3:Y:S04]  /*5e430*/  LDL.LU R12, [R1+0x1114] ;  /* 0x00111400010c7983 */ /* 0x001ee80000300800 */
[----:B--2---:R0:W-:Y:S04]  /*5e440*/  STS.U16 [R11+UR9+0x31300], R13 ;  /* 0x0313000d0b007988 */ /* 0x0041e80008000409 */
[----:B----4-:R1:W-:Y:S04]  /*5e450*/  STS.U16 [R11+UR9+0x21700], R26 ;  /* 0x0217001a0b007988 */ /* 0x0103e80008000409 */
[----:B0-----:R-:W2:Y:S04]  /*5e460*/  LDL.LU R13, [R1+0x1110] ;  /* 0x00111000010d7983 */ /* 0x001ea80000300800 */
        /* <DEDUP_REMOVED lines=10> */
[----:B---3--:R0:W-:Y:S04]  /*5e510*/  STS.U16 [R11+UR9+0x31700], R93 ;  /* 0x0317005d0b007988 */ /* 0x0081e80008000409 */
[----:B------:R1:W-:Y:S04]  /*5e520*/  STS.U16 [R11+UR9+0x21b00], R92 ;  /* 0x021b005c0b007988 */ /* 0x0003e80008000409 */
[----:B------:R3:W-:Y:S04]  /*5e530*/  STS.U16 [R11+UR9+0x31b00], R27 ;  /* 0x031b001b0b007988 */ /* 0x0007e80008000409 */
[----:B------:R3:W-:Y:S04]  /*5e540*/  STS.U16 [R11+UR9+0x21f00], R106 ;  /* 0x021f006a0b007988 */ /* 0x0007e80008000409 */
[----:B0-----:R-:W4:Y:S04]  /*5e550*/  LDL.LU R93, [R1+0xfc4] ;  /* 0x000fc400015d7983 */ /* 0x001f280000300800 */
[----:B-1----:R-:W4:Y:S04]  /*5e560*/  LDL.LU R92, [R1+0xfc0] ;  /* 0x000fc000015c7983 */ /* 0x002f280000300800 */
[----:B---3--:R-:W3:Y:S04]  /*5e570*/  LDL.LU R27, [R1+0xf8c] ;  /* 0x000f8c00011b7983 */ /* 0x008ee80000300800 */
[----:B------:R-:W3:Y:S04]  /*5e580*/  LDL.LU R106, [R1+0xf88] ;  /* 0x000f8800016a7983 */ /* 0x000ee80000300800 */
        /* <DEDUP_REMOVED lines=27> */
[----:B------:R1:W-:Y:S01]  /*5e740*/  STS.U16 [R11+UR9+0x23f00], R12 ;  /* 0x023f000c0b007988 */ /* 0x0003e20008000409 */
[----:B------:R-:W-:-:S03]  /*5e750*/  PRMT R105, RZ, 0x7610, R105 ;  /* 0x00007610ff697816 */ /* 0x000fc60000000069 */
[----:B0-----:R0:W5:Y:S04]  /*5e760*/  LDL.LU R78, [R1+0x20e0] ;  /* 0x0020e000014e7983 */ /* 0x0011680000300800 */
[----:B------:R0:W5:Y:S04]  /*5e770*/  LDL.LU R79, [R1+0x20dc] ;  /* 0x0020dc00014f7983 */ /* 0x0001680000300800 */
[----:B-1----:R-:W3:Y:S04]  /*5e780*/  LDL.LU R160, [R1+0x20d8] ;  /* 0x0020d80001a07983 */ /* 0x002ee80000300800 */
[----:B------:R-:W3:Y:S01]  /*5e790*/  LDL.LU R12, [R1+0x20d4] ;  /* 0x0020d400010c7983 */ /* 0x000ee20000300800 */
[----:B------:R-:W-:-:S02]  /*5e7a0*/  PRMT R104, RZ, 0x7610, R104 ;  /* 0x00007610ff687816 */ /* 0x000fc40000000068 */
[----:B------:R-:W-:Y:S02]  /*5e7b0*/  PRMT R91, RZ, 0x7610, R91 ;  /* 0x00007610ff5b7816 */ /* 0x000fe4000000005b */
[----:B------:R-:W-:Y:S02]  /*5e7c0*/  PRMT R90, RZ, 0x7610, R90 ;  /* 0x00007610ff5a7816 */ /* 0x000fe4000000005a */
[----:B------:R-:W-:Y:S02]  /*5e7d0*/  PRMT R53, RZ, 0x7610, R53 ;  /* 0x00007610ff357816 */ /* 0x000fe40000000035 */
[----:B------:R-:W-:Y:S01]  /*5e7e0*/  PRMT R52, RZ, 0x7610, R52 ;  /* 0x00007610ff347816 */ /* 0x000fe20000000034 */
[----:B------:R-:W3:Y:S01]  /*5e7f0*/  @!P1 LDG.E.U16 R105, desc[UR10][R152.64] ;  /* 0x0000000a98699981 */ /* 0x000ee2000c1e1500 */
[----:B------:R-:W-:-:S03]  /*5e800*/  PRMT R41, RZ, 0x7610, R41 ;  /* 0x00007610ff297816 */ /* 0x000fc60000000029 */
        /* <DEDUP_REMOVED lines=16> */
[----:B--2---:R1:W-:Y:S04]  /*5e910*/  STS.U16 [R11+UR9+0x33f00], R13 ;  /* 0x033f000d0b007988 */ /* 0x0043e80008000409 */
[----:B----4-:R2:W-:Y:S04]  /*5e920*/  STS.U16 [R11+UR9+0x24300], R26 ;  /* 0x0243001a0b007988 */ /* 0x0105e80008000409 */
[----:B-1----:R-:W4:Y:S04]  /*5e930*/  LDL.LU R13, [R1+0x20d0] ;  /* 0x0020d000010d7983 */ /* 0x002f280000300800 */
[----:B--2---:R-:W2:Y:S04]  /*5e940*/  LDL.LU R26, [R1+0x20cc] ;  /* 0x0020cc00011a7983 */ /* 0x004ea80000300800 */
[----:B------:R-:W-:Y:S04]  /*5e950*/  STS.U16 [R11+UR9+0x34300], R120 ;  /* 0x034300780b007988 */ /* 0x000fe80008000409 */
        /* <DEDUP_REMOVED lines=16> */
[----:B------:R-:W-:Y:S04]  /*5ea60*/  STS.U16 [R11+UR9+0x25700], R93 ;  /* 0x0257005d0b007988 */ /* 0x000fe80008000409 */
[----:B------:R-:W-:Y:S04]  /*5ea70*/  STS.U16 [R11+UR9+0x35700], R92 ;  /* 0x0357005c0b007988 */ /* 0x000fe80008000409 */
[----:B---3--:R-:W-:Y:S04]  /*5ea80*/  STS.U16 [R11+UR9+0x25b00], R27 ;  /* 0x025b001b0b007988 */ /* 0x008fe80008000409 */
[----:B------:R-:W-:Y:S04]  /*5ea90*/  STS.U16 [R11+UR9+0x35b00], R106 ;  /* 0x035b006a0b007988 */ /* 0x000fe80008000409 */
[----:B--2---:R-:W-:Y:S04]  /*5eaa0*/  STS.U16 [R11+UR9+0x25f00], R26 ;  /* 0x025f001a0b007988 */ /* 0x004fe80008000409 */
        /* <DEDUP_REMOVED lines=19> */
[----:B------:R-:W-:Y:S04]  /*5ebe0*/  STS.U16 [R11+UR9+0x27b00], R38 ;  /* 0x027b00260b007988 */ /* 0x000fe80008000409 */
[----:B------:R-:W4:Y:S04]  /*5ebf0*/  LDL.LU R106, [R1+0x12cc] ;  /* 0x0012cc00016a7983 */ /* 0x000f280000300800 */
[----:B------:R-:W-:Y:S04]  /*5ec00*/  STS.U16 [R11+UR9+0x37b00], R25 ;  /* 0x037b00190b007988 */ /* 0x000fe80008000409 */
[----:B------:R-:W-:Y:S04]  /*5ec10*/  STS.U16 [R11+UR9+0x27f00], R24 ;  /* 0x027f00180b007988 */ /* 0x000fe80008000409 */
[----:B------:R-:W4:Y:S04]  /*5ec20*/  LDL.LU R120, [R1+0x12c8] ;  /* 0x0012c80001787983 */ /* 0x000f280000300800 */
[----:B------:R1:W-:Y:S04]  /*5ec30*/  STS.U16 [R11+UR9+0x37f00], R10 ;  /* 0x037f000a0b007988 */ /* 0x0003e80008000409 */
[----:B0-----:R-:W4:Y:S01]  /*5ec40*/  LDL.LU R41, [R1+0x1294] ;  /* 0x0012940001297983 */ /* 0x001f220000300800 */
[----:B------:R-:W-:-:S03]  /*5ec50*/  LOP3.LUT R160, R2, 0x70, RZ, 0x3c, !PT ;  /* 0x0000007002a07812 */ /* 0x000fc600078e3cff */
        /* <DEDUP_REMOVED lines=14> */
[----:B------:R0:W-:Y:S04]  /*5ed40*/  STS.U16 [R160+UR9+0x30380], R132 ;  /* 0x03038084a0007988 */ /* 0x0001e80008000409 */
[----:B------:R-:W4:Y:S04]  /*5ed50*/  LDL.LU R53, [R1+0x110c] ;  /* 0x00110c0001357983 */ /* 0x000f280000300800 */
[----:B------:R-:W-:Y:S04]  /*5ed60*/  STS.U16 [R160+UR9+0x20780], R67 ;  /* 0x02078043a0007988 */ /* 0x000fe80008000409 */
[----:B------:R1:W-:Y:S04]  /*5ed70*/  STS.U16 [R160+UR9+0x30780], R66 ;  /* 0x03078042a0007988 */ /* 0x0003e80008000409 */
[----:B------:R-:W-:Y:S04]  /*5ed80*/  STS.U16 [R160+UR9+0x20b80], R147 ;  /* 0x020b8093a0007988 */ /* 0x000fe80008000409 */
[----:B------:R1:W-:Y:S04]  /*5ed90*/  STS.U16 [R160+UR9+0x30b80], R146 ;  /* 0x030b8092a0007988 */ /* 0x0003e80008000409 */
[----:B0-----:R-:W4:Y:S04]  /*5eda0*/  LDL.LU R132, [R1+0x1108] ;  /* 0x0011080001847983 */ /* 0x001f280000300800 */
[----:B------:R-:W4:Y:S04]  /*5edb0*/  LDL.LU R133, [R1+0x10d4] ;  /* 0x0010d40001857983 */ /* 0x000f280000300800 */
[----:B-1----:R-:W4:Y:S04]  /*5edc0*/  LDL.LU R66, [R1+0x10d0] ;  /* 0x0010d00001427983 */ /* 0x002f280000300800 */
[----:B------:R-:W4:Y:S04]  /*5edd0*/  LDL.LU R67, [R1+0x109c] ;  /* 0x00109c0001437983 */ /* 0x000f280000300800 */
[----:B------:R0:W-:Y:S04]  /*5ede0*/  STS.U16 [R160+UR9+0x20f80], R40 ;  /* 0x020f8028a0007988 */ /* 0x0001e80008000409 */
[----:B------:R-:W4:Y:S04]  /*5edf0*/  LDL.LU R146, [R1+0x1098] ;  /* 0x0010980001927983 */ /* 0x000f280000300800 */
[----:B------:R-:W4:Y:S04]  /*5ee00*/  LDL.LU R147, [R1+0x1064] ;  /* 0x0010640001937983 */ /* 0x000f280000300800 */
[----:B------:R1:W-:Y:S04]  /*5ee10*/  STS.U16 [R160+UR9+0x30f80], R107 ;  /* 0x030f806ba0007988 */ /* 0x0003e80008000409 */
[----:B0-----:R-:W4:Y:S04]  /*5ee20*/  LDL.LU R40, [R1+0x1060] ;  /* 0x0010600001287983 */ /* 0x001f280000300800 */
[----:B-1----:R-:W4:Y:S01]  /*5ee30*/  LDL.LU R107, [R1+0x102c] ;  /* 0x00102c00016b7983 */ /* 0x002f220000300800 */
[----:B------:R-:W-:-:S02]  /*5ee40*/  PRMT R55, RZ, 0x7610, R55 ;  /* 0x00007610ff377816 */ /* 0x000fc40000000037 */
[----:B------:R-:W-:Y:S02]  /*5ee50*/  PRMT R134, RZ, 0x7610, R134 ;  /* 0x00007610ff867816 */ /* 0x000fe40000000086 */
[----:B------:R-:W-:Y:S02]  /*5ee60*/  PRMT R135, RZ, 0x7610, R135 ;  /* 0x00007610ff877816 */ /* 0x000fe40000000087 */
[----:B------:R-:W-:Y:S02]  /*5ee70*/  PRMT R68, RZ, 0x7610, R68 ;  /* 0x00007610ff447816 */ /* 0x000fe40000000044 */
[----:B------:R-:W-:Y:S02]  /*5ee80*/  PRMT R69, RZ, 0x7610, R69 ;  /* 0x00007610ff457816 */ /* 0x000fe40000000045 */
[----:B------:R-:W-:Y:S01]  /*5ee90*/  PRMT R148, RZ, 0x7610, R148 ;  /* 0x00007610ff947816 */ /* 0x000fe20000000094 */
[----:B------:R-:W4:Y:S01]  /*5eea0*/  @!P1 LDG.E.U16 R55, desc[UR10][R150.64] ;  /* 0x0000000a96379981 */ /* 0x000f22000c1e1500 */
[----:B------:R-:W-:-:S03]  /*5eeb0*/  PRMT R149, RZ, 0x7610, R149 ;  /* 0x00007610ff957816 */ /* 0x000fc60000000095 */
        /* <DEDUP_REMOVED lines=10> */
[----:B------:R-:W4:Y:S04]  /*5ef60*/  @!P1 LDG.E.U16 R149, desc[UR10][R108.64] ;  /* 0x0000000a6c959981 */ /* 0x000f28000c1e1500 */
[----:B------:R-:W4:Y:S04]  /*5ef70*/  @!P0 LDG.E.U16 R3, desc[UR10][R28.64] ;  /* 0x0000000a1c038981 */ /* 0x000f28000c1e1500 */
[----:B------:R-:W4:Y:S04]  /*5ef80*/  @!P1 LDG.E.U16 R161, desc[UR10][R94.64] ;  /* 0x0000000a5ea19981 */ /* 0x000f28000c1e1500 */
[----:B------:R-:W4:Y:S04]  /*5ef90*/  @!P0 LDG.E.U16 R165, desc[UR10][R14.64] ;  /* 0x0000000a0ea58981 */ /* 0x000f28000c1e1500 */
[----:B------:R-:W4:Y:S04]  /*5efa0*/  @!P1 LDG.E.U16 R164, desc[UR10][R158.64] ;  /* 0x0000000a9ea49981 */ /* 0x000f28000c1e1500 */
[----:B------:R-:W4:Y:S04]  /*5efb0*/  @!P0 LDG.E.U16 R0, desc[UR10][R80.64] ;  /* 0x0000000a50008981 */ /* 0x000f28000c1e1500 */
[----:B--2---:R-:W-:Y:S04]  /*5efc0*/  STS.U16 [R160+UR9+0x21380], R13 ;  /* 0x0213800da0007988 */ /* 0x004fe80008000409 */
[----:B---3--:R0:W-:Y:S04]  /*5efd0*/  STS.U16 [R160+UR9+0x31380], R12 ;  /* 0x0313800ca0007988 */ /* 0x0081e80008000409 */
[----:B----4-:R-:W-:Y:S04]  /*5efe0*/  STS.U16 [R160+UR9+0x21780], R93 ;  /* 0x0217805da0007988 */ /* 0x010fe80008000409 */
[----:B------:R1:W-:Y:S04]  /*5eff0*/  STS.U16 [R160+UR9+0x31780], R92 ;  /* 0x0317805ca0007988 */ /* 0x0003e80008000409 */
[----:B------:R-:W-:Y:S04]  /*5f000*/  STS.U16 [R160+UR9+0x21b80], R27 ;  /* 0x021b801ba0007988 */ /* 0x000fe80008000409 */
[----:B0-----:R-:W2:Y:S04]  /*5f010*/  LDL.LU R12, [R1+0x1028] ;  /* 0x00102800010c7983 */ /* 0x001ea80000300800 */
[----:B------:R-:W3:Y:S04]  /*5f020*/  LDL.LU R13, [R1+0xff4] ;  /* 0x000ff400010d7983 */ /* 0x000ee80000300800 */
[----:B------:R0:W-:Y:S04]  /*5f030*/  STS.U16 [R160+UR9+0x31b80], R26 ;  /* 0x031b801aa0007988 */ /* 0x0001e80008000409 */
[----:B-1----:R-:W4:Y:S04]  /*5f040*/  LDL.LU R92, [R1+0xff0] ;  /* 0x000ff000015c7983 */ /* 0x002f280000300800 */
[----:B------:R-:W4:Y:S04]  /*5f050*/  LDL.LU R93, [R1+0xfbc] ;  /* 0x000fbc00015d7983 */ /* 0x000f280000300800 */
[----:B------:R1:W-:Y:S04]  /*5f060*/  STS.U16 [R160+UR9+0x21f80], R106 ;  /* 0x021f806aa0007988 */ /* 0x0003e80008000409 */
[----:B------:R0:W-:Y:S04]  /*5f070*/  STS.U16 [R160+UR9+0x31f80], R120 ;  /* 0x031f8078a0007988 */ /* 0x0001e80008000409 */
[----:B------:R1:W-:Y:S04]  /*5f080*/  STS.U16 [R160+UR9+0x22380], R41 ;  /* 0x02238029a0007988 */ /* 0x0003e80008000409 */
[----:B0-----:R-:W4:Y:S04]  /*5f090*/  LDL.LU R26, [R1+0xfb8] ;  /* 0x000fb800011a7983 */ /* 0x001f280000300800 */
[----:B------:R-:W4:Y:S04]  /*5f0a0*/  LDL.LU R27, [R1+0xf84] ;  /* 0x000f8400011b7983 */ /* 0x000f280000300800 */
[----:B-1----:R-:W4:Y:S04]  /*5f0b0*/  LDL.LU R106, [R1+0xf80] ;  /* 0x000f8000016a7983 */ /* 0x002f280000300800 */
[----:B------:R0:W-:Y:S04]  /*5f0c0*/  STS.U16 [R160+UR9+0x32380], R10 ;  /* 0x0323800aa0007988 */ /* 0x0001e80008000409 */
[----:B------:R-:W4:Y:S04]  /*5f0d0*/  LDL.LU R120, [R1+0x20c8] ;  /* 0x0020c80001787983 */ /* 0x000f280000300800 */
[----:B------:R-:W4:Y:S04]  /*5f0e0*/  LDL.LU R41, [R1+0x20c4] ;  /* 0x0020c40001297983 */ /* 0x000f280000300800 */
[----:B------:R1:W-:Y:S04]  /*5f0f0*/  STS.U16 [R160+UR9+0x22780], R11 ;  /* 0x0227800ba0007988 */ /* 0x0003e80008000409 */
[----:B------:R0:W-:Y:S04]  /*5f100*/  STS.U16 [R160+UR9+0x32780], R90 ;  /* 0x0327805aa0007988 */ /* 0x0001e80008000409 */
[----:B------:R1:W-:Y:S04]  /*5f110*/  STS.U16 [R160+UR9+0x22b80], R91 ;  /* 0x022b805ba0007988 */ /* 0x0003e80008000409 */
[----:B------:R1:W-:Y:S04]  /*5f120*/  STS.U16 [R160+UR9+0x32b80], R24 ;  /* 0x032b8018a0007988 */ /* 0x0003e80008000409 */
[----:B0-----:R0:W5:Y:S04]  /*5f130*/  LDL.LU R10, [R1+0x20c0] ;  /* 0x0020c000010a7983 */ /* 0x0011680000300800 */
[----:B-1----:R0:W5:Y:S04]  /*5f140*/  LDL.LU R11, [R1+0x20bc] ;  /* 0x0020bc00010b7983 */ /* 0x0021680000300800 */
[----:B------:R1:W-:Y:S04]  /*5f150*/  STS.U16 [R160+UR9+0x22f80], R25 ;  /* 0x022f8019a0007988 */ /* 0x0003e80008000409 */
[----:B------:R0:W5:Y:S04]  /*5f160*/  LDL.LU R90, [R1+0x20b8] ;  /* 0x0020b800015a7983 */ /* 0x0001680000300800 */
[----:B------:R0:W5:Y:S04]  /*5f170*/  LDL.LU R91, [R1+0x20b4] ;  /* 0x0020b400015b7983 */ /* 0x0001680000300800 */
[----:B------:R0:W5:Y:S04]  /*5f180*/  LDL.LU R24, [R1+0x20b0] ;  /* 0x0020b00001187983 */ /* 0x0001680000300800 */
[----:B------:R0:W-:Y:S04]  /*5f190*/  STS.U16 [R160+UR9+0x32f80], R104 ;  /* 0x032f8068a0007988 */ /* 0x0001e80008000409 */
[----:B------:R0:W-:Y:S04]  /*5f1a0*/  STS.U16 [R160+UR9+0x23380], R105 ;  /* 0x02338069a0007988 */ /* 0x0001e80008000409 */
[----:B------:R0:W-:Y:S04]  /*5f1b0*/  STS.U16 [R160+UR9+0x33380], R38 ;  /* 0x03338026a0007988 */ /* 0x0001e80008000409 */
[----:B-1----:R1:W5:Y:S04]  /*5f1c0*/  LDL.LU R25, [R1+0x20ac] ;  /* 0x0020ac0001197983 */ /* 0x0023680000300800 */
[----:B------:R1:W-:Y:S04]  /*5f1d0*/  STS.U16 [R160+UR9+0x23780], R39 ;  /* 0x02378027a0007988 */ /* 0x0003e80008000409 */
[----:B------:R1:W-:Y:S04]  /*5f1e0*/  STS.U16 [R160+UR9+0x33780], R118 ;  /* 0x03378076a0007988 */ /* 0x0003e80008000409 */
[----:B0-----:R0:W5:Y:S04]  /*5f1f0*/  LDL.LU R104, [R1+0x20a8] ;  /* 0x0020a80001687983 */ /* 0x0011680000300800 */
[----:B------:R0:W5:Y:S04]  /*5f200*/  LDL.LU R105, [R1+0x20a4] ;  /* 0x0020a40001697983 */ /* 0x0001680000300800 */
[----:B------:R0:W5:Y:S04]  /*5f210*/  LDL.LU R38, [R1+0x20a0] ;  /* 0x0020a00001267983 */ /* 0x0001680000300800 */
[----:B------:R0:W-:Y:S04]  /*5f220*/  STS.U16 [R160+UR9+0x23b80], R119 ;  /* 0x023b8077a0007988 */ /* 0x0001e80008000409 */
[----:B------:R0:W-:Y:S04]  /*5f230*/  STS.U16 [R160+UR9+0x33b80], R52 ;  /* 0x033b8034a0007988 */ /* 0x0001e80008000409 */
[----:B-1----:R1:W5:Y:S04]  /*5f240*/  LDL.LU R39, [R1+0x209c] ;  /* 0x00209c0001277983 */ /* 0x0023680000300800 */
[----:B------:R1:W5:Y:S04]  /*5f250*/  LDL.LU R118, [R1+0x2098] ;  /* 0x0020980001767983 */ /* 0x0003680000300800 */
[----:B------:R0:W-:Y:S04]  /*5f260*/  STS.U16 [R160+UR9+0x23f80], R53 ;  /* 0x023f8035a0007988 */ /* 0x0001e80008000409 */
[----:B------:R1:W-:Y:S04]  /*5f270*/  STS.U16 [R160+UR9+0x33f80], R132 ;  /* 0x033f8084a0007988 */ /* 0x0003e80008000409 */
[----:B------:R1:W-:Y:S04]  /*5f280*/  STS.U16 [R160+UR9+0x24380], R133 ;  /* 0x02438085a0007988 */ /* 0x0003e80008000409 */
[----:B0-----:R0:W5:Y:S04]  /*5f290*/  LDL.LU R119, [R1+0x2094] ;  /* 0x0020940001777983 */ /* 0x0011680000300800 */
[----:B------:R0:W5:Y:S04]  /*5f2a0*/  LDL.LU R52, [R1+0x2090] ;  /* 0x0020900001347983 */ /* 0x0001680000300800 */
[----:B------:R0:W-:Y:S04]  /*5f2b0*/  STS.U16 [R160+UR9+0x34380], R66 ;  /* 0x03438042a0007988 */ /* 0x0001e80008000409 */
[----:B------:R0:W5:Y:S04]  /*5f2c0*/  LDL.LU R53, [R1+0x208c] ;  /* 0x00208c0001357983 */ /* 0x0001680000300800 */
[----:B-1----:R1:W5:Y:S04]  /*5f2d0*/  LDL.LU R132, [R1+0x2088] ;  /* 0x0020880001847983 */ /* 0x0023680000300800 */
[----:B------:R1:W5:Y:S04]  /*5f2e0*/  LDL.LU R133, [R1+0x2084] ;  /* 0x0020840001857983 */ /* 0x0003680000300800 */
[----:B------:R0:W-:Y:S04]  /*5f2f0*/  STS.U16 [R160+UR9+0x24780], R67 ;  /* 0x02478043a0007988 */ /* 0x0001e80008000409 */
[----:B------:R1:W-:Y:S04]  /*5f300*/  STS.U16 [R160+UR9+0x34780], R146 ;  /* 0x03478092a0007988 */ /* 0x0003e80008000409 */
[----:B------:R1:W-:Y:S04]  /*5f310*/  STS.U16 [R160+UR9+0x24b80], R147 ;  /* 0x024b8093a0007988 */ /* 0x0003e80008000409 */
[----:B0-----:R0:W5:Y:S04]  /*5f320*/  LDL.LU R66, [R1+0x2080] ;  /* 0x0020800001427983 */ /* 0x0011680000300800 */
[----:B------:R0:W-:Y:S04]  /*5f330*/  STS.U16 [R160+UR9+0x34b80], R40 ;  /* 0x034b8028a0007988 */ /* 0x0001e80008000409 */
[----:B------:R0:W-:Y:S04]  /*5f340*/  STS.U16 [R160+UR9+0x24f80], R107 ;  /* 0x024f806ba0007988 */ /* 0x0001e80008000409 */
[----:B------:R0:W5:Y:S04]  /*5f350*/  LDL.LU R67, [R1+0x207c] ;  /* 0x00207c0001437983 */ /* 0x0001680000300800 */
[----:B-1----:R1:W5:Y:S04]  /*5f360*/  LDL.LU R146, [R1+0x2078] ;  /* 0x0020780001927983 */ /* 0x0023680000300800 */
[----:B------:R1:W5:Y:S04]  /*5f370*/  LDL.LU R147, [R1+0x2074] ;  /* 0x0020740001937983 */ /* 0x0003680000300800 */
[----:B0-----:R-:W4:Y:S04]  /*5f380*/  LDL.LU R40, [R1+0x2070] ;  /* 0x0020700001287983 */ /* 0x001f280000300800 */
[----:B------:R-:W4:Y:S04]  /*5f390*/  LDL.LU R107, [R1+0x206c] ;  /* 0x00206c00016b7983 */ /* 0x000f280000300800 */
[----:B--2---:R0:W-:Y:S04]  /*5f3a0*/  STS.U16 [R160+UR9+0x34f80], R12 ;  /* 0x034f800ca0007988 */ /* 0x0041e80008000409 */
[----:B---3--:R2:W-:Y:S04]  /*5f3b0*/  STS.U16 [R160+UR9+0x25380], R13 ;  /* 0x0253800da0007988 */ /* 0x0085e80008000409 */
[----:B----4-:R3:W-:Y:S04]  /*5f3c0*/  STS.U16 [R160+UR9+0x35380], R92 ;  /* 0x0353805ca0007988 */ /* 0x0107e80008000409 */
[----:B------:R4:W-:Y:S04]  /*5f3d0*/  STS.U16 [R160+UR9+0x25780], R93 ;  /* 0x0257805da0007988 */ /* 0x0009e80008000409 */
[----:B0-----:R1:W5:Y:S04]  /*5f3e0*/  LDL.LU R12, [R1+0x2068] ;  /* 0x00206800010c7983 */ /* 0x0013680000300800 */
[----:B--2---:R1:W5:Y:S04]  /*5f3f0*/  LDL.LU R13, [R1+0x2064] ;  /* 0x00206400010d7983 */ /* 0x0043680000300800 */
[----:B---3--:R1:W5:Y:S04]  /*5f400*/  LDL.LU R92, [R1+0x2060] ;  /* 0x00206000015c7983 */ /* 0x0083680000300800 */
[----:B------:R0:W-:Y:S04]  /*5f410*/  STS.U16 [R160+UR9+0x35780], R26 ;  /* 0x0357801aa0007988 */ /* 0x0001e80008000409 */
[----:B----4-:R1:W5:Y:S04]  /*5f420*/  LDL.LU R93, [R1+0x205c] ;  /* 0x00205c00015d7983 */ /* 0x0103680000300800 */
[----:B------:R2:W-:Y:S04]  /*5f430*/  STS.U16 [R160+UR9+0x25b80], R27 ;  /* 0x025b801ba0007988 */ /* 0x0005e80008000409 */
[----:B------:R3:W-:Y:S04]  /*5f440*/  STS.U16 [R160+UR9+0x35b80], R106 ;  /* 0x035b806aa0007988 */ /* 0x0007e80008000409 */
[----:B0-----:R1:W5:Y:S04]  /*5f450*/  LDL.LU R26, [R1+0x2058] ;  /* 0x00205800011a7983 */ /* 0x0013680000300800 */
[----:B--2---:R1:W5:Y:S04]  /*5f460*/  LDL.LU R27, [R1+0x2054] ;  /* 0x00205400011b7983 */ /* 0x0043680000300800 */
[----:B---3--:R1:W5:Y:S04]  /*5f470*/  LDL.LU R106, [R1+0x2050] ;  /* 0x00205000016a7983 */ /* 0x0083680000300800 */
        /* <DEDUP_REMOVED lines=10> */
[----:B-1----:R0:W5:Y:S04]  /*5f520*/  LDL.LU R121, [R1+0x203c] ;  /* 0x00203c0001797983 */ /* 0x0021680000300800 */
        /* <DEDUP_REMOVED lines=18> */
[----:B------:R1:W-:Y:S01]  /*5f650*/  STS.U16 [R160+UR9+0x37f80], R0 ;  /* 0x037f8000a0007988 */ /* 0x0003e20008000409 */
[----:B------:R2:W-:Y:S06]  /*5f660*/  MEMBAR.ALL.CTA ;  /* 0x0000000000007992 */ /* 0x0005ec0000008000 */
[----:B--2---:R-:W2:Y:S04]  /*5f670*/  FENCE.VIEW.ASYNC.S ;  /* 0x00000000000073c6 */ /* 0x004ea80000000000 */
[----:B0-----:R0:W5:Y:S04]  /*5f680*/  LDL.LU R149, [R1+0x201c] ;  /* 0x00201c0001957983 */ /* 0x0011680000300800 */
[----:B------:R0:W5:Y:S04]  /*5f690*/  LDL.LU R3, [R1+0x2018] ;  /* 0x0020180001037983 */ /* 0x0001680000300800 */
[----:B---3--:R0:W5:Y:S04]  /*5f6a0*/  LDL.LU R161, [R1+0x2014] ;  /* 0x0020140001a17983 */ /* 0x0081680000300800 */
[----:B----4-:R0:W5:Y:S04]  /*5f6b0*/  LDL.LU R165, [R1+0x2010] ;  /* 0x0020100001a57983 */ /* 0x0101680000300800 */
[----:B------:R0:W5:Y:S04]  /*5f6c0*/  LDL.LU R164, [R1+0x200c] ;  /* 0x00200c0001a47983 */ /* 0x0001680000300800 */
[----:B-1----:R0:W5:Y:S04]  /*5f6d0*/  LDL.LU R160, [R1+0x2008] ;  /* 0x0020080001a07983 */ /* 0x0021680000300800 */
[----:B------:R0:W5:Y:S01]  /*5f6e0*/  LDL.LU R0, [R1+0x2004] ;  /* 0x0020040001007983 */ /* 0x0001620000300800 */
[----:B------:R-:W-:-:S04]  /*5f6f0*/  ULEA UR4, UR76, UR9, 0x3 ;  /* 0x000000094c047291 */ /* 0x000fc8000f8e18ff */
[----:B------:R-:W-:Y:S01]  /*5f700*/  UIADD3 UR4, UPT, UPT, UR4, 0x50000, URZ ;  /* 0x0005000004047890 */ /* 0x000fe2000fffe0ff */
[----:B--2---:R-:W-:Y:S06]  /*5f710*/  BAR.SYNC.DEFER_BLOCKING 0x0 ;  /* 0x0000000000007b1d */ /* 0x004fec0000010000 */
[----:B------:R-:W-:Y:S05]  /*5f720*/  BRA.U UP1, `(.L_x_9) ;  /* 0x0000000101807547 */ /* 0x000fea000b800000 */
[----:B------:R1:W-:Y:S01]  /*5f730*/  STL [R1+0x2008], R2 ;  /* 0x0020080201007387 */ /* 0x0003e20000100800 */
[----:B------:R-:W-:Y:S01]  /*5f740*/  UMOV UR73, 0x40004040 ;  /* 0x4000404000497882 */ /* 0x000fe20000000000 */
[----:B------:R-:W-:Y:S02]  /*5f750*/  UMOV UR75, 0x40004040 ;  /* 0x40004040004b7882 */ /* 0x000fe40000000000 */
[----:B-----5:R2:W-:Y:S01]  /*5f760*/  STL [R1+0x2004], R0 ;  /* 0x0020040001007387 */ /* 0x0205e20000100800 */
[----:B-1----:R-:W-:Y:S01]  /*5f770*/  MOV.SPILL R2, UR7 ;  /* 0x0000000700027c02 */ /* 0x002fe20009000f00 */
[----:B------:R-:W-:Y:S01]  /*5f780*/  UMOV UR7, 0x4408010 ;  /* 0x0440801000077882 */ /* 0x000fe20000000000 */
[----:B--2---:R-:W-:Y:S01]  /*5f790*/  MOV.SPILL R0, UR6 ;  /* 0x0000000600007c02 */ /* 0x004fe20009000f00 */
[----:B------:R-:W-:Y:S02]  /*5f7a0*/  UMOV UR6, 0x0 ;  /* 0x0000000000067882 */ /* 0x000fe40000000000 */
[----:B------:R-:W-:Y:S01]  /*5f7b0*/  UTCHMMA gdesc[UR72], gdesc[UR74], tmem[UR8], tmem[UR6], idesc[UR7], UPT ;  /* 0x00ff064a480075ea */ /* 0x000fe2000b800008 */
        /* <DEDUP_REMOVED lines=14> */
[----:B------:R1:W-:Y:S02]  /*5f8a0*/  UTCHMMA gdesc[UR68], gdesc[UR70], tmem[UR8], tmem[UR6], idesc[UR7], UPT ;  /* 0x00ff0646440075ea */ /* 0x0003e4000b800008 */
[----:B-1----:R-:W-:-:S02]  /*5f8b0*/  R2UR.FILL UR7, R2 ;  /* 0x00000000020772ca */ /* 0x002fc400004e0000 */
[----:B------:R1:W5:Y:S01]  /*5f8c0*/  LDL.LU R2, [R1+0x2008] ;  /* 0x0020080001027983 */ /* 0x0003620000300800 */
[----:B------:R-:W-:-:S03]  /*5f8d0*/  R2UR.FILL UR6, R0 ;  /* 0x00000000000672ca */ /* 0x000fc600004e0000 */
[----:B------:R1:W5:Y:S01]  /*5f8e0*/  LDL.LU R0, [R1+0x2004] ;  /* 0x0020040001007983 */ /* 0x0003620000300800 */
[----:B------:R-:W-:Y:S02]  /*5f8f0*/  UMOV UR5, URZ ;  /* 0x000000ff00057c82 */ /* 0x000fe40008000000 */
[----:B------:R-:W-:Y:S02]  /*5f900*/  UMOV UR5, UR4 ;  /* 0x0000000400057c82 */ /* 0x000fe40008000000 */
[----:B------:R1:W-:Y:S01]  /*5f910*/  UTCBAR [UR5], URZ ;  /* 0x000000ff050073e9 */ /* 0x0003e200080000ff */
[----:B------:R-:W-:-:S06]  /*5f920*/  NOP ;  /* 0x0000000000007918 */ /* 0x000fcc0000000000 */
.L_x_9:
[----:B------:R-:W-:Y:S01]  /*5f930*/  UIADD3 UR76, UPT, UPT, UR76, 0x1, URZ ;  /* 0x000000014c4c7890 */ /* 0x000fe2000fffe0ff */
[----:B-1----:R-:W-:-:S03]  /*5f940*/  UMOV UR5, UR7 ;  /* 0x0000000700057c82 */ /* 0x002fc60008000000 */
[----:B------:R-:W-:-:S04]  /*5f950*/  UISETP.GT.AND UP2, UPT, UR76, 0x1, UPT ;  /* 0x000000014c00788c */ /* 0x000fc8000bf44270 */
[----:B------:R-:W-:Y:S02]  /*5f960*/  USEL UR73, URZ, 0x1, !UP2 ;  /* 0x00000001ff497887 */ /* 0x000fe4000d000000 */
[----:B------:R-:W-:Y:S02]  /*5f970*/  USEL UR76, UR76, URZ, !UP2 ;  /* 0x000000ff4c4c7287 */ /* 0x000fe4000d000000 */
[----:B------:R-:W-:Y:S02]  /*5f980*/  UISETP.NE.U32.AND UP2, UPT, UR6, UR77, UPT ;  /* 0x0000004d0600728c */ /* 0x000fe4000bf45070 */
[----:B------:R-:W-:-:S07]  /*5f990*/  ULOP3.LUT UR73, UR7, UR73, URZ, 0x3c, !UPT ;  /* 0x0000004907497292 */ /* 0x000fce000f8e3cff */
[----:B------:R-:W-:Y:S01]  /*5f9a0*/  UMOV UR7, UR73 ;  /* 0x0000004900077c82 */ /* 0x000fe20008000000 */
[----:B------:R-:W-:Y:S05]  /*5f9b0*/  BRA.U UP2, `(.L_x_10) ;  /* 0xfffffd1102b87547 */ /* 0x000fea000b83ffff */
.L_x_7:
[----:B-----5:R-:W2:Y:S02]  /*5f9c0*/  LDL.LU R164, [R1+0x2000] ;  /* 0x0020000001a47983 */ /* 0x020ea40000300800 */
[----:B--2---:R-:W-:-:S13]  /*5f9d0*/  R2UR UR6, R164 ;  /* 0x00000000a40672ca */ /* 0x004fda00000e0000 */
[----:B------:R-:W-:-:S09]  /*5f9e0*/  UISETP.GE.AND UP1, UPT, UR6, 0x100, UPT ;  /* 0x000001000600788c */ /* 0x000fd2000bf26270 */
[----:B------:R-:W-:Y:S05]  /*5f9f0*/  BRA.U !UP1, `(.L_x_11) ;  /* 0x0000000109107547 */ /* 0x000fea000b800000 */
[----:B------:R-:W-:-:S06]  /*5fa00*/  USHF.L.U32 UR5, UR5, 0x1f, URZ ;  /* 0x0000001f05057899 */ /* 0x000fcc00080006ff */
[----:B------:R-:W-:-:S04]  /*5fa10*/  IMAD.U32 R2, RZ, RZ, UR5 ;  /* 0x00000005ff027e24 */ /* 0x000fc8000f8e00ff */
[----:B------:R-:W1:Y:S02]  /*5fa20*/  SYNCS.PHASECHK.TRANS64.TRYWAIT P0, [UR4], R2 ;  /* 0x00000002ff0075a7 */ /* 0x000e640008001104 */
[----:B-1----:R-:W-:Y:S05]  /*5fa30*/  @!P0 BRA `(.L_x_12) ;  /* 0x00000050006c8947 */ /* 0x002fea0003800000 */
.L_x_11:
[----:B------:R-:W2:Y:S01]  /*5fa40*/  LDL.LU R3, [R1+0x1ffc] ;  /* 0x001ffc0001037983 */ /* 0x000ea20000300800 */
[----:B------:R-:W1:Y:S01]  /*5fa50*/  LDCU UR5, c[0x0][0x3b4] ;  /* 0x00007680ff0577ac */ /* 0x000e620008000800 */
[----:B------:R-:W-:Y:S06]  /*5fa60*/  BAR.SYNC.DEFER_BLOCKING 0x0 ;  /* 0x0000000000007b1d */ /* 0x000fec0000010000 */
[----:B------:R-:W3:Y:S01]  /*5fa70*/  LDCU.128 UR12, c[0x0][0x390] ;  /* 0x00007200ff0c77ac */ /* 0x000ee20008000c00 */
[----:B------:R-:W4:Y:S01]  /*5fa80*/  S2R R134, SR_TID.X ;  /* 0x0000000000867919 */ /* 0x000f220000002100 */
[----:B------:R-:W5:Y:S01]  /*5fa90*/  LDCU UR6, c[0x0][0x39c] ;  /* 0x00007380ff0677ac */ /* 0x000f620008000800 */
[----:B------:R-:W0:Y:S01]  /*5faa0*/  LDCU UR7, c[0x0][0x39c] ;  /* 0x00007380ff0777ac */ /* 0x000e220008000800 */
[----:B------:R-:W0:Y:S02]  /*5fab0*/  @!P2 SYNCS.CCTL.IV [UR9+0x50000] ;  /* 0x05000000ff00a9b1 */ /* 0x000e240008000009 */
[----:B0-----:R-:W-:Y:S01]  /*5fac0*/  BAR.SYNC.DEFER_BLOCKING 0x0 ;  /* 0x0000000000007b1d */ /* 0x001fe20000010000 */
[----:B----4-:R-:W-:-:S02]  /*5fad0*/  IMAD.SHL.U32 R2, R134, 0x10, RZ ;  /* 0x0000001086027824 */ /* 0x010fc400078e00ff */
[----:B------:R-:W-:-:S03]  /*5fae0*/  IMAD.SHL.U32 R132, R134, 0x80, RZ ;  /* 0x0000008086847824 */ /* 0x000fc600078e00ff */
[----:B------:R-:W-:Y:S02]  /*5faf0*/  LOP3.LUT R2, R2, 0xf0, RZ, 0xc0, !PT ;  /* 0x000000f002027812 */ /* 0x000fe400078ec0ff */
[----:B------:R-:W-:Y:S01]  /*5fb00*/  LOP3.LUT R133, R132, 0x800, RZ, 0xc0, !PT ;  /* 0x0000080084857812 */ /* 0x000fe200078ec0ff */
[----:B------:R-:W0:Y:S03]  /*5fb10*/  @!P2 SYNCS.CCTL.IV [UR9+0x50008] ;  /* 0x05000800ff00a9b1 */ /* 0x000e260008000009 */
[----:B------:R-:W-:Y:S02]  /*5fb20*/  IADD3 R2, PT, PT, R2, UR9, R133 ;  /* 0x0000000902027c10 */ /* 0x000fe4000fffe085 */
[----:B--2---:R-:W-:Y:S01]  /*5fb30*/  R2UR UR4, R3 ;  /* 0x00000000030472ca */ /* 0x004fe200000e0000 */
[----:B------:R-:W-:-:S05]  /*5fb40*/  IMAD.SHL.U32 R3, R134, 0x8, RZ ;  /* 0x0000000886037824 */ /* 0x000fca00078e00ff */
[----:B------:R-:W-:-:S05]  /*5fb50*/  LOP3.LUT R3, R3, 0x300, RZ, 0xc0, !PT ;  /* 0x0000030003037812 */ /* 0x000fca00078ec0ff */
[----:B------:R-:W-:Y:S01]  /*5fb60*/  IMAD.IADD R2, R3, 0x1, R2 ;  /* 0x0000000103027824 */ /* 0x000fe200078e0202 */
[----:B------:R-:W-:Y:S01]  /*5fb70*/  SHF.R.U32.HI R3, RZ, 0x6, R134 ;  /* 0x00000006ff037819 */ /* 0x000fe20000011686 */
[----:B------:R-:W-:Y:S01]  /*5fb80*/  LDTM.16dp32bit_t0_t15.x128 R4, tmem[UR4] ;  /* 0x00000004000479ee */ /* 0x000fe20008b80000 */
[----:B------:R-:W2:Y:S01]  /*5fb90*/  LDTM.16dp32bit_t16_t31.x128 R4, tmem[UR4+0x80] ;  /* 0x00008004000479ee */ /* 0x000ea20008ba0000 */
[----:B------:R-:W-:Y:S01]  /*5fba0*/  NOP ;  /* 0x0000000000007918 */ /* 0x000fe20000000000 */
[----:B------:R-:W4:Y:S01]  /*5fbb0*/  LDCU UR4, c[0x0][0x3b8] ;  /* 0x00007700ff0477ac */ /* 0x000f220008000800 */
[----:B--2---:R-:W-:Y:S02]  /*5fbc0*/  F2FP.F16.F32.PACK_AB R138, R15, R13 ;  /* 0x0000000d0f8a723e */ /* 0x004fe400000000ff */
[----:B------:R-:W-:Y:S02]  /*5fbd0*/  SGXT.U32 R13, R3, 0x1 ;  /* 0x00000001030d781a */ /* 0x000fe40000000000 */
[----:B------:R-:W-:-:S02]  /*5fbe0*/  F2FP.F16.F32.PACK_AB R136, R7, R5 ;  /* 0x000000050788723e */ /* 0x000fc400000000ff */
[----:B------:R-:W-:Y:S02]  /*5fbf0*/  F2FP.F16.F32.PACK_AB R134, R14, R12 ;  /* 0x0000000c0e86723e */ /* 0x000fe400000000ff */
[----:B------:R-:W-:Y:S02]  /*5fc00*/  F2FP.F16.F32.PACK_AB R12, R23, R21 ;  /* 0x00000015170c723e */ /* 0x000fe400000000ff */
[C-C-:B------:R-:W-:Y:S02]  /*5fc10*/  LOP3.LUT R5, R0.reuse, 0xfe, R13.reuse, 0xfe, !PT ;  /* 0x000000fe00057812 */ /* 0x140fe400078efe0d */
[C-C-:B------:R-:W-:Y:S02]  /*5fc20*/  LOP3.LUT R21, R0.reuse, 0x4e, R13.reuse, 0xfe, !PT ;  /* 0x0000004e00157812 */ /* 0x140fe400078efe0d */
[C-C-:B------:R-:W-:Y:S01]  /*5fc30*/  LOP3.LUT R15, R0.reuse, 0x50, R13.reuse, 0xfe, !PT ;  /* 0x00000050000f7812 */ /* 0x140fe200078efe0d */
[----:B------:R-:W-:Y:S01]  /*5fc40*/  STL [R1+0x15c], R5 ;  /* 0x00015c0501007387 */ /* 0x000fe20000100800 */
[----:B------:R-:W-:-:S02]  /*5fc50*/  LOP3.LUT R14, R0, 0x52, R13, 0xfe, !PT ;  /* 0x00000052000e7812 */ /* 0x000fc400078efe0d */
[----:B------:R-:W-:Y:S01]  /*5fc60*/  F2FP.F16.F32.PACK_AB R20, R22, R20 ;  /* 0x000000141614723e */ /* 0x000fe200000000ff */
[----:B------:R2:W-:Y:S01]  /*5fc70*/  STL [R1], R21 ;  /* 0x0000001501007387 */ /* 0x0005e20000100800 */
[----:B------:R-:W-:Y:S02]  /*5fc80*/  F2FP.F16.F32.PACK_AB R22, R30, R28 ;  /* 0x0000001c1e16723e */ /* 0x000fe400000000ff */
[----:B------:R-:W-:Y:S01]  /*5fc90*/  F2FP.F16.F32.PACK_AB R28, R55, R53 ;  /* 0x00000035371c723e */ /* 0x000fe200000000ff */
[----:B------:R0:W-:Y:S01]  /*5fca0*/  STL [R1+0x4], R15 ;  /* 0x0000040f01007387 */ /* 0x0001e20000100800 */
[----:B------:R-:W-:Y:S02]  /*5fcb0*/  F2FP.F16.F32.PACK_AB R55, R66, R64 ;  /* 0x000000404237723e */ /* 0x000fe400000000ff */
[----:B------:R-:W-:Y:S01]  /*5fcc0*/  F2FP.F16.F32.PACK_AB R132, R6, R4 ;  /* 0x000000040684723e */ /* 0x000fe200000000ff */
[----:B------:R1:W-:Y:S01]  /*5fcd0*/  STL [R1+0x8], R14 ;  /* 0x0000080e01007387 */ /* 0x0003e20000100800 */
[----:B------:R-:W-:-:S02]  /*5fce0*/  F2FP.F16.F32.PACK_AB R133, R10, R8 ;  /* 0x000000080a85723e */ /* 0x000fc400000000ff */
[C-C-:B--2---:R-:W-:Y:S02]  /*5fcf0*/  LOP3.LUT R21, R0.reuse, 0x54, R13.reuse, 0xfe, !PT ;  /* 0x0000005400157812 */ /* 0x144fe400078efe0d */
[----:B------:R-:W-:Y:S02]  /*5fd00*/  F2FP.F16.F32.PACK_AB R137, R11, R9 ;  /* 0x000000090b89723e */ /* 0x000fe400000000ff */
[--C-:B0-----:R-:W-:Y:S01]  /*5fd10*/  LOP3.LUT R15, R0, 0x56, R13.reuse, 0xfe, !PT ;  /* 0x00000056000f7812 */ /* 0x101fe200078efe0d */
[----:B------:R0:W-:Y:S01]  /*5fd20*/  STL [R1+0xc], R21 ;  /* 0x00000c1501007387 */ /* 0x0001e20000100800 */
[----:B------:R-:W-:Y:S02]  /*5fd30*/  F2FP.F16.F32.PACK_AB R135, R18, R16 ;  /* 0x000000101287723e */ /* 0x000fe400000000ff */
[----:B-1----:R-:W-:Y:S01]  /*5fd40*/  LOP3.LUT R14, R0, 0x58, R13, 0xfe, !PT ;  /* 0x00000058000e7812 */ /* 0x002fe200078efe0d */
[----:B------:R1:W-:Y:S01]  /*5fd50*/  STL [R1+0x10], R15 ;  /* 0x0000100f01007387 */ /* 0x0003e20000100800 */
[----:B------:R-:W-:-:S02]  /*5fd60*/  F2FP.F16.F32.PACK_AB R139, R19, R17 ;  /* 0x00000011138b723e */ /* 0x000fc400000000ff */
[----:B------:R-:W-:Y:S01]  /*5fd70*/  F2FP.F16.F32.PACK_AB R53, R58, R56 ;  /* 0x000000383a35723e */ /* 0x000fe200000000ff */
[----:B------:R2:W-:Y:S01]  /*5fd80*/  STL [R1+0x14], R14 ;  /* 0x0000140e01007387 */ /* 0x0005e20000100800 */
[----:B------:R-:W-:Y:S02]  /*5fd90*/  F2FP.F16.F32.PACK_AB R23, R34, R32 ;  /* 0x000000202217723e */ /* 0x000fe400000000ff */
[--C-:B0-----:R-:W-:Y:S02]  /*5fda0*/  LOP3.LUT R21, R0, 0x5a, R13.reuse, 0xfe, !PT ;  /* 0x0000005a00157812 */ /* 0x101fe400078efe0d */
[----:B------:R-:W-:Y:S02]  /*5fdb0*/  F2FP.F16.F32.PACK_AB R52, R54, R52 ;  /* 0x000000343634723e */ /* 0x000fe400000000ff */
[----:B-1----:R-:W-:Y:S01]  /*5fdc0*/  LOP3.LUT R15, R0, 0x5c, R13, 0xfe, !PT ;  /* 0x0000005c000f7812 */ /* 0x002fe200078efe0d */
[----:B------:R0:W-:Y:S01]  /*5fdd0*/  STL [R1+0x18], R21 ;  /* 0x0000181501007387 */ /* 0x0001e20000100800 */
[----:B------:R-:W-:-:S02]  /*5fde0*/  F2FP.F16.F32.PACK_AB R32, R71, R69 ;  /* 0x000000454720723e */ /* 0x000fc400000000ff */
[--C-:B--2---:R-:W-:Y:S01]  /*5fdf0*/  LOP3.LUT R14, R0, 0x5e, R13.reuse, 0xfe, !PT ;  /* 0x0000005e000e7812 */ /* 0x104fe200078efe0d */
[----:B------:R1:W-:Y:S01]  /*5fe00*/  STL [R1+0x1c], R15 ;  /* 0x00001c0f01007387 */ /* 0x0003e20000100800 */
[----:B------:R-:W-:Y:S02]  /*5fe10*/  F2FP.F16.F32.PACK_AB R71, R82, R80 ;  /* 0x000000505247723e */ /* 0x000fe400000000ff */
[----:B------:R-:W-:Y:S01]  /*5fe20*/  F2FP.F16.F32.PACK_AB R54, R62, R60 ;  /* 0x0000003c3e36723e */ /* 0x000fe200000000ff */
[----:B------:R2:W-:Y:S01]  /*5fe30*/  STL [R1+0x20], R14 ;  /* 0x0000200e01007387 */ /* 0x0005e20000100800 */
[----:B------:R-:W-:Y:S02]  /*5fe40*/  F2FP.F16.F32.PACK_AB R30, R63, R61 ;  /* 0x0000003d3f1e723e */ /* 0x000fe400000000ff */
[C---:B0-----:R-:W-:Y:S01]  /*5fe50*/  LOP3.LUT R21, R0.reuse, 0x60, R13, 0xfe, !PT ;  /* 0x0000006000157812 */ /* 0x041fe200078efe0d */
[----:B------:R-:W-:Y:S01]  /*5fe60*/  STS.128 [R2], R132 ;  /* 0x0000008402007388 */ /* 0x000fe20000000c00 */
[----:B------:R-:W-:-:S02]  /*5fe70*/  LOP3.LUT R3, R0, R13, RZ, 0xfc, !PT ;  /* 0x0000000d00037212 */ /* 0x000fc400078efcff */
[C-C-:B-1----:R-:W-:Y:S01]  /*5fe80*/  LOP3.LUT R15, R0.reuse, 0x62, R13.reuse, 0xfe, !PT ;  /* 0x00000062000f7812 */ /* 0x142fe200078efe0d */
[----:B------:R0:W-:Y:S01]  /*5fe90*/  STL [R1+0x24], R21 ;  /* 0x0000241501007387 */ /* 0x0001e20000100800 */
[C-C-:B------:R-:W-:Y:S02]  /*5fea0*/  LOP3.LUT R4, R0.reuse, 0x2, R13.reuse, 0xfe, !PT ;  /* 0x0000000200047812 */ /* 0x140fe400078efe0d */
[C-C-:B--2---:R-:W-:Y:S01]  /*5feb0*/  LOP3.LUT R14, R0.reuse, 0x64, R13.reuse, 0xfe, !PT ;  /* 0x00000064000e7812 */ /* 0x144fe200078efe0d */
[----:B------:R1:W-:Y:S01]  /*5fec0*/  STL [R1+0x28], R15 ;  /* 0x0000280f01007387 */ /* 0x0003e20000100800 */
[C-C-:B------:R-:W-:Y:S02]  /*5fed0*/  LOP3.LUT R11, R0.reuse, 0x4, R13.reuse, 0xfe, !PT ;  /* 0x00000004000b7812 */ /* 0x140fe400078efe0d */
[C-C-:B------:R-:W-:Y:S01]  /*5fee0*/  LOP3.LUT R141, R0.reuse, 0x6, R13.reuse, 0xfe, !PT ;  /* 0x00000006008d7812 */ /* 0x140fe200078efe0d */
[----:B------:R2:W-:Y:S01]  /*5fef0*/  STL [R1+0x2c], R14 ;  /* 0x00002c0e01007387 */ /* 0x0005e20000100800 */
[----:B------:R-:W-:-:S02]  /*5ff00*/  LOP3.LUT R18, R0, 0x8, R13, 0xfe, !PT ;  /* 0x0000000800127812 */ /* 0x000fc400078efe0d */
[C-C-:B0-----:R-:W-:Y:S01]  /*5ff10*/  LOP3.LUT R21, R0.reuse, 0x66, R13.reuse, 0xfe, !PT ;  /* 0x0000006600157812 */ /* 0x141fe200078efe0d */
[----:B------:R-:W-:Y:S01]  /*5ff20*/  STS.128 [R2+0x400], R136 ;  /* 0x0004008802007388 */ /* 0x000fe20000000c00 */
[C-C-:B------:R-:W-:Y:S02]  /*5ff30*/  LOP3.LUT R19, R0.reuse, 0xa, R13.reuse, 0xfe, !PT ;  /* 0x0000000a00137812 */ /* 0x140fe400078efe0d */
[C-C-:B-1----:R-:W-:Y:S01]  /*5ff40*/  LOP3.LUT R15, R0.reuse, 0x68, R13.reuse, 0xfe, !PT ;  /* 0x00000068000f7812 */ /* 0x142fe200078efe0d */
[----:B------:R0:W-:Y:S01]  /*5ff50*/  STL [R1+0x30], R21 ;  /* 0x0000301501007387 */ /* 0x0001e20000100800 */
[C-C-:B------:R-:W-:Y:S02]  /*5ff60*/  LOP3.LUT R140, R0.reuse, 0xc, R13.reuse, 0xfe, !PT ;  /* 0x0000000c008c7812 */ /* 0x140fe400078efe0d */
[C-C-:B--2---:R-:W-:Y:S01]  /*5ff70*/  LOP3.LUT R14, R0.reuse, 0x6a, R13.reuse, 0xfe, !PT ;  /* 0x0000006a000e7812 */ /* 0x144fe200078efe0d */
[----:B------:R1:W-:Y:S01]  /*5ff80*/  STL [R1+0x34], R15 ;  /* 0x0000340f01007387 */ /* 0x0003e20000100800 */
[----:B------:R-:W-:-:S02]  /*5ff90*/  LOP3.LUT R17, R0, 0xe, R13, 0xfe, !PT ;  /* 0x0000000e00117812 */ /* 0x000fc400078efe0d */
[C-C-:B------:R-:W-:Y:S01]  /*5ffa0*/  LOP3.LUT R16, R0.reuse, 0x10, R13.reuse, 0xfe, !PT ;  /* 0x0000001000107812 */ /* 0x140fe200078efe0d */
[----:B------:R2:W-:Y:S01]  /*5ffb0*/  STL [R1+0x38], R14 ;  /* 0x0000380e01007387 */ /* 0x0005e20000100800 */
[C-C-:B------:R-:W-:Y:S02]  /*5ffc0*/  LOP3.LUT R9, R0.reuse, 0x12, R13.reuse, 0xfe, !PT ;  /* 0x0000001200097812 */ /* 0x140fe400078efe0d */
[C-C-:B0-----:R-:W-:Y:S02]  /*5ffd0*/  LOP3.LUT R21, R0.reuse, 0x6c, R13.reuse, 0xfe, !PT ;  /* 0x0000006c00157812 */ /* 0x141fe400078efe0d */
[C-C-:B------:R-:W-:Y:S02]  /*5ffe0*/  LOP3.LUT R7, R0.reuse, 0x14, R13.reuse, 0xfe, !PT ;  /* 0x0000001400077812 */ /* 0x140fe400078efe0d */
[C-C-:B-1----:R-:W-:Y:S01]  /*5fff0*/  LOP3.LUT R15, R0.reuse, 0x6e, R13.reuse, 0xfe, !PT ;  /* 0x0000006e000f7812 */ /* 0x142fe200078efe0d */
[----:B------:R0:W-:Y:S01]  /*60000*/  STL [R1+0x3c], R21 ;  /* 0x00003c1501007387 */ /* 0x0001e20000100800 */
[----:B------:R-:W-:-:S02]  /*60010*/  LOP3.LUT R10, R0, 0x16, R13, 0xfe, !PT ;  /* 0x00000016000a7812 */ /* 0x000fc400078efe0d */
[C-C-:B--2---:R-:W-:Y:S01]  /*60020*/  LOP3.LUT R14, R0.reuse, 0x70, R13.reuse, 0xfe, !PT ;  /* 0x00000070000e7812 */ /* 0x144fe200078efe0d */
[----:B------:R1:W-:Y:S01]  /*60030*/  STL [R1+0x40], R15 ;  /* 0x0000400f01007387 */ /* 0x0003e20000100800 */
[C-C-:B------:R-:W-:Y:S02]  /*60040*/  LOP3.LUT R6, R0.reuse, 0x18, R13.reuse, 0xfe, !PT ;  /* 0x0000001800067812 */ /* 0x140fe400078efe0d */
[C-C-:B------:R-:W-:Y:S01]  /*60050*/  LOP3.LUT R8, R0.reuse, 0x1a, R13.reuse, 0xfe, !PT ;  /* 0x0000001a00087812 */ /* 0x140fe200078efe0d */
[----:B------:R2:W-:Y:S01]  /*60060*/  STL [R1+0x44], R14 ;  /* 0x0000440e01007387 */ /* 0x0005e20000100800 */
[C-C-:B------:R-:W-:Y:S02]  /*60070*/  LOP3.LUT R5, R0.reuse, 0x1c, R13.reuse, 0xfe, !PT ;  /* 0x0000001c00057812 */ /* 0x140fe400078efe0d */
[C-C-:B0-----:R-:W-:Y:S02]  /*60080*/  LOP3.LUT R21, R0.reuse, 0x72, R13.reuse, 0xfe, !PT ;  /* 0x0000007200157812 */ /* 0x141fe400078efe0d */
[----:B------:R-:W-:-:S02]  /*60090*/  LOP3.LUT R142, R0, 0x1e, R13, 0xfe, !PT ;  /* 0x0000001e008e7812 */ /* 0x000fc400078efe0d */
        /* <DEDUP_REMOVED lines=9> */
[C-C-:B0-----:R-:W-:Y:S02]  /*60130*/  LOP3.LUT R21, R0.reuse, 0x78, R13.reuse, 0xfe, !PT ;  /* 0x0000007800157812 */ /* 0x141fe400078efe0d */
        /* <DEDUP_REMOVED lines=40> */
[--C-:B------:R-:W-:Y:S01]  /*603c0*/  LOP3.LUT R165, R0, 0x4c, R13.reuse, 0xfe, !PT ;  /* 0x0000004c00a57812 */ /* 0x100fe200078efe0d */
        /* <DEDUP_REMOVED lines=13> */
[----:B0-----:R-:W-:Y:S01]  /*604a0*/  LOP3.LUT R21, R0, 0x96, R13, 0xfe, !PT ;  /* 0x0000009600157812 */ /* 0x001fe200078efe0d */
[----:B------:R-:W-:Y:S01]  /*604b0*/  BAR.SYNC.DEFER_BLOCKING 0x0 ;  /* 0x0000000000007b1d */ /* 0x000fe20000010000 */
[----:B------:R-:W-:-:S02]  /*604c0*/  F2FP.F16.F32.PACK_AB R84, R86, R84 ;  /* 0x000000545654723e */ /* 0x000fc400000000ff */
[--C-:B-1----:R-:W-:Y:S02]  /*604d0*/  LOP3.LUT R15, R0, 0x98, R13.reuse, 0xfe, !PT ;  /* 0x00000098000f7812 */ /* 0x102fe400078efe0d */
[----:B------:R-:W-:Y:S02]  /*604e0*/  F2FP.F16.F32.PACK_AB R86, R94, R92 ;  /* 0x0000005c5e56723e */ /* 0x000fe400000000ff */
[----:B--2---:R-:W-:Y:S01]  /*604f0*/  LOP3.LUT R14, R0, 0x9a, R13, 0xfe, !PT ;  /* 0x0000009a000e7812 */ /* 0x004fe200078efe0d */
[----:B------:R0:W-:Y:S01]  /*60500*/  STL [R1+0x90], R21 ;  /* 0x0000901501007387 */ /* 0x0001e20000100800 */
[----:B------:R-:W-:Y:S02]  /*60510*/  F2FP.F16.F32.PACK_AB R100, R102, R100 ;  /* 0x000000646664723e */ /* 0x000fe400000000ff */
[----:B------:R-:W-:Y:S01]  /*60520*/  F2FP.F16.F32.PACK_AB R44, R103, R101 ;  /* 0x00000065672c723e */ /* 0x000fe200000000ff */
        /* <DEDUP_REMOVED lines=10> */
[----:B--2---:R-:W-:Y:S01]  /*605d0*/  LOP3.LUT R14, R0, 0xa0, R13, 0xfe, !PT ;  /* 0x000000a0000e7812 */ /* 0x004fe200078efe0d */
[----:B------:R1:W-:Y:S01]  /*605e0*/  STL [R1+0xa0], R15 ;  /* 0x0000a00f01007387 */ /* 0x0003e20000100800 */
[----:B------:R-:W-:-:S03]  /*605f0*/  F2FP.F16.F32.PACK_AB R118, R126, R124 ;  /* 0x0000007c7e76723e */ /* 0x000fc600000000ff */
[----:B------:R2:W-:Y:S01]  /*60600*/  STL [R1+0xa4], R14 ;  /* 0x0000a40e01007387 */ /* 0x0005e20000100800 */
[C-C-:B0-----:R-:W-:Y:S02]  /*60610*/  LOP3.LUT R21, R0.reuse, 0xa2, R13.reuse, 0xfe, !PT ;  /* 0x000000a200157812 */ /* 0x141fe400078efe0d */
[----:B-1----:R-:W-:-:S03]  /*60620*/  LOP3.LUT R15, R0, 0xa4, R13, 0xfe, !PT ;  /* 0x000000a4000f7812 */ /* 0x002fc600078efe0d */
[----:B------:R0:W-:Y:S01]  /*60630*/  STL [R1+0xa8], R21 ;  /* 0x0000a81501007387 */ /* 0x0001e20000100800 */
[----:B--2---:R-:W-:-:S03]  /*60640*/  LOP3.LUT R14, R0, 0xa6, R13, 0xfe, !PT ;  /* 0x000000a6000e7812 */ /* 0x004fc600078efe0d */
[----:B------:R1:W-:Y:S04]  /*60650*/  STL [R1+0xac], R15 ;  /* 0x0000ac0f01007387 */ /* 0x0003e80000100800 */
        /* <DEDUP_REMOVED lines=83> */
[----:B------:R-:W-:Y:S01]  /*60b90*/  STL [R1+0x154], R15 ;  /* 0x0001540f01007387 */ /* 0x000fe20000100800 */
[----:B------:R-:W-:Y:S02]  /*60ba0*/  LOP3.LUT R0, R0, 0xfc, R13, 0xfe, !PT ;  /* 0x000000fc00007812 */ /* 0x000fe400078efe0d */
[----:B------:R-:W-:Y:S01]  /*60bb0*/  F2FP.F16.F32.PACK_AB R13, R27, R25 ;  /* 0x000000191b0d723e */ /* 0x000fe200000000ff */
[----:B------:R1:W-:Y:S01]  /*60bc0*/  STL [R1+0x158], R14 ;  /* 0x0001580e01007387 */ /* 0x0003e20000100800 */
[----:B------:R-:W-:Y:S02]  /*60bd0*/  F2FP.F16.F32.PACK_AB R25, R43, R41 ;  /* 0x000000292b19723e */ /* 0x000fe400000000ff */
[----:B0-----:R-:W-:Y:S01]  /*60be0*/  F2FP.F16.F32.PACK_AB R21, R26, R24 ;  /* 0x000000181a15723e */ /* 0x001fe200000000ff */
[----:B------:R-:W3:Y:S01]  /*60bf0*/  LDL.LU R64, [R1+0x1ff8] ;  /* 0x001ff80001407983 */ /* 0x000ee20000300800 */
[----:B------:R-:W-:Y:S02]  /*60c00*/  F2FP.F16.F32.PACK_AB R24, R39, R37 ;  /* 0x000000252718723e */ /* 0x000fe400000000ff */
[----:B------:R-:W-:-:S02]  /*60c10*/  F2FP.F16.F32.PACK_AB R39, R50, R48 ;  /* 0x000000303227723e */ /* 0x000fc400000000ff */
[----:B------:R-:W0:Y:S01]  /*60c20*/  S2R R50, SR_TID.X ;  /* 0x0000000000327919 */ /* 0x000e220000002100 */
[----:B-1----:R-:W-:Y:S02]  /*60c30*/  F2FP.F16.F32.PACK_AB R14, R31, R29 ;  /* 0x0000001d1f0e723e */ /* 0x002fe400000000ff */
[----:B------:R-:W-:Y:S02]  /*60c40*/  F2FP.F16.F32.PACK_AB R29, R59, R57 ;  /* 0x000000393b1d723e */ /* 0x000fe400000000ff */
[----:B------:R-:W-:Y:S02]  /*60c50*/  F2FP.F16.F32.PACK_AB R15, R35, R33 ;  /* 0x00000021230f723e */ /* 0x000fe400000000ff */
[----:B------:R-:W-:Y:S02]  /*60c60*/  F2FP.F16.F32.PACK_AB R37, R42, R40 ;  /* 0x000000282a25723e */ /* 0x000fe400000000ff */
[----:B------:R-:W-:Y:S02]  /*60c70*/  F2FP.F16.F32.PACK_AB R26, R47, R45 ;  /* 0x0000002d2f1a723e */ /* 0x000fe400000000ff */
[----:B------:R-:W-:-:S02]  /*60c80*/  F2FP.F16.F32.PACK_AB R27, R51, R49 ;  /* 0x00000031331b723e */ /* 0x000fc400000000ff */
[----:B------:R-:W-:Y:S02]  /*60c90*/  F2FP.F16.F32.PACK_AB R31, R67, R65 ;  /* 0x00000041431f723e */ /* 0x000fe400000000ff */
[----:B------:R-:W-:Y:S02]  /*60ca0*/  F2FP.F16.F32.PACK_AB R33, R75, R73 ;  /* 0x000000494b21723e */ /* 0x000fe400000000ff */
[----:B------:R-:W-:Y:S02]  /*60cb0*/  F2FP.F16.F32.PACK_AB R35, R83, R81 ;  /* 0x000000515323723e */ /* 0x000fe400000000ff */
[----:B------:R-:W-:Y:S02]  /*60cc0*/  F2FP.F16.F32.PACK_AB R40, R87, R85 ;  /* 0x000000555728723e */ /* 0x000fe400000000ff */
[----:B------:R-:W-:Y:S02]  /*60cd0*/  F2FP.F16.F32.PACK_AB R85, R90, R88 ;  /* 0x000000585a55723e */ /* 0x000fe400000000ff */
[----:B------:R-:W-:-:S02]  /*60ce0*/  F2FP.F16.F32.PACK_AB R41, R91, R89 ;  /* 0x000000595b29723e */ /* 0x000fc400000000ff */
[----:B------:R-:W-:Y:S01]  /*60cf0*/  F2FP.F16.F32.PACK_AB R42, R95, R93 ;  /* 0x0000005d5f2a723e */ /* 0x000fe200000000ff */
[----:B------:R-:W2:Y:S01]  /*60d00*/  LDL.LU R89, [R1] ;  /* 0x0000000001597983 */ /* 0x000ea20000300800 */
[----:B------:R-:W-:Y:S02]  /*60d10*/  F2FP.F16.F32.PACK_AB R87, R98, R96 ;  /* 0x000000606257723e */ /* 0x000fe400000000ff */
[----:B------:R-:W-:Y:S01]  /*60d20*/  F2FP.F16.F32.PACK_AB R43, R99, R97 ;  /* 0x00000061632b723e */ /* 0x000fe200000000ff */
[----:B------:R-:W2:Y:S01]  /*60d30*/  LDL.LU R90, [R1+0x4] ;  /* 0x00000400015a7983 */ /* 0x000ea20000300800 */
[----:B------:R-:W-:Y:S02]  /*60d40*/  F2FP.F16.F32.PACK_AB R45, R107, R105 ;  /* 0x000000696b2d723e */ /* 0x000fe400000000ff */
[----:B0-----:R-:W-:Y:S01]  /*60d50*/  LOP3.LUT R58, R50, 0x7f, RZ, 0xc0, !PT ;  /* 0x0000007f323a7812 */ /* 0x001fe200078ec0ff */
[----:B------:R-:W2:Y:S01]  /*60d60*/  LDL.LU R91, [R1+0x8] ;  /* 0x00000800015b7983 */ /* 0x000ea20000300800 */
[----:B------:R-:W-:-:S02]  /*60d70*/  F2FP.F16.F32.PACK_AB R47, R115, R113 ;  /* 0x00000071732f723e */ /* 0x000fc400000000ff */
[----:B------:R-:W-:Y:S01]  /*60d80*/  LEA R82, R58, UR9, 0x4 ;  /* 0x000000093a527c11 */ /* 0x000fe2000f8e20ff */
[----:B------:R-:W2:Y:S01]  /*60d90*/  LDL.LU R83, [R1+0xc] ;  /* 0x00000c0001537983 */ /* 0x000ea20000300800 */
[----:B------:R-:W-:Y:S01]  /*60da0*/  F2FP.F16.F32.PACK_AB R48, R119, R117 ;  /* 0x000000757730723e */ /* 0x000fe200000000ff */
[----:B------:R-:W0:Y:S01]  /*60db0*/  LDCU UR9, c[0x0][0x39c] ;  /* 0x00007380ff0977ac */ /* 0x000e220008000800 */
[----:B------:R-:W-:Y:S01]  /*60dc0*/  F2FP.F16.F32.PACK_AB R117, R122, R120 ;  /* 0x000000787a75723e */ /* 0x000fe200000000ff */
[----:B------:R-:W1:Y:S01]  /*60dd0*/  LDS.128 R60, [R82] ;  /* 0x00000000523c7984 */ /* 0x000e620000000c00 */
[----:B------:R-:W-:Y:S02]  /*60de0*/  F2FP.F16.F32.PACK_AB R49, R123, R121 ;  /* 0x000000797b31723e */ /* 0x000fe400000000ff */
[----:B------:R-:W-:Y:S01]  /*60df0*/  F2FP.F16.F32.PACK_AB R50, R127, R125 ;  /* 0x0000007d7f32723e */ /* 0x000fe200000000ff */
[----:B------:R-:W-:Y:S01]  /*60e00*/  LDS.128 R56, [R82+0x800] ;  /* 0x0008000052387984 */ /* 0x000fe20000000c00 */
[----:B------:R-:W-:-:S02]  /*60e10*/  F2FP.F16.F32.PACK_AB R119, R130, R128 ;  /* 0x000000808277723e */ /* 0x000fc400000000ff */
[----:B------:R-:W-:Y:S01]  /*60e20*/  F2FP.F16.F32.PACK_AB R51, R131, R129 ;  /* 0x000000818333723e */ /* 0x000fe200000000ff */
[----:B------:R-:W-:Y:S06]  /*60e30*/  BAR.SYNC.DEFER_BLOCKING 0x0 ;  /* 0x0000000000007b1d */ /* 0x000fec0000010000 */
[----:B------:R-:W2:Y:S04]  /*60e40*/  LDL.LU R88, [R1+0x10] ;  /* 0x0000100001587983 */ /* 0x000ea80000300800 */
[----:B------:R-:W-:Y:S04]  /*60e50*/  STS.128 [R2], R20 ;  /* 0x0000001402007388 */ /* 0x000fe80000000c00 */
[----:B------:R-:W-:Y:S01]  /*60e60*/  STS.128 [R2+0x400], R12 ;  /* 0x0004000c02007388 */ /* 0x000fe20000000c00 */
[----:B------:R-:W-:Y:S06]  /*60e70*/  BAR.SYNC.DEFER_BLOCKING 0x0 ;  /* 0x0000000000007b1d */ /* 0x000fec0000010000 */
[----:B------:R-:W0:Y:S04]  /*60e80*/  LDS.128 R20, [R82] ;  /* 0x0000000052147984 */ /* 0x000e280000000c00 */
[----:B------:R-:W-:Y:S01]  /*60e90*/  LDS.128 R12, [R82+0x800] ;  /* 0x00080000520c7984 */ /* 0x000fe20000000c00 */
[----:B------:R-:W-:Y:S06]  /*60ea0*/  BAR.SYNC.DEFER_BLOCKING 0x0 ;  /* 0x0000000000007b1d */ /* 0x000fec0000010000 */
        /* <DEDUP_REMOVED lines=14> */
[----:B------:R-:W-:Y:S01]  /*60f90*/  BAR.SYNC.DEFER_BLOCKING 0x0 ;  /* 0x0000000000007b1d */ /* 0x000fe20000010000 */
[C---:B---3--:R-:W-:Y:S01]  /*60fa0*/  ISETP.GE.AND P0, PT, R64.reuse, UR14, PT ;  /* 0x0000000e40007c0c */ /* 0x048fe2000bf06270 */
[----:B------:R-:W-:-:S04]  /*60fb0*/  IMAD R81, R64, UR5, RZ ;  /* 0x0000000540517c24 */ /* 0x000fc8000f8e02ff */
[----:B------:R-:W3:Y:S01]  /*60fc0*/  LDCU UR5, c[0x0][0x39c] ;  /* 0x00007380ff0577ac */ /* 0x000ee20008000800 */
        /* <DEDUP_REMOVED lines=14> */
[----:B------:R-:W-:Y:S01]  /*610b0*/  BAR.SYNC.DEFER_BLOCKING 0x0 ;  /* 0x0000000000007b1d */ /* 0x000fe20000010000 */
[C---:B------:R-:W-:Y:S01]  /*610c0*/  ISETP.LT.AND P2, PT, R3.reuse, UR15, !P0 ;  /* 0x0000000f03007c0c */ /* 0x040fe2000c741270 */
[----:B----4-:R-:W-:Y:S01]  /*610d0*/  IMAD R3, R3, UR4, RZ ;  /* 0x0000000403037c24 */ /* 0x010fe2000f8e02ff */
[C---:B------:R-:W-:Y:S01]  /*610e0*/  ISETP.LT.AND P5, PT, R4.reuse, UR15, !P0 ;  /* 0x0000000f04007c0c */ /* 0x040fe2000c7a1270 */
[----:B------:R-:W-:Y:S01]  /*610f0*/  IMAD R4, R4, UR4, RZ ;  /* 0x0000000404047c24 */ /* 0x000fe2000f8e02ff */
[C---:B------:R-:W-:Y:S01]  /*61100*/  LEA R80, P1, R81.reuse, UR12, 0x1 ;  /* 0x0000000c51507c11 */ /* 0x040fe2000f8208ff */
[----:B------:R-:W4:Y:S01]  /*61110*/  LDCU UR12, c[0x0][0x39c] ;  /* 0x00007380ff0c77ac */ /* 0x000f220008000800 */
[----:B------:R-:W-:Y:S04]  /*61120*/  STS.128 [R2], R116 ;  /* 0x0000007402007388 */ /* 0x000fe80000000c00 */
[----:B------:R2:W-:Y:S01]  /*61130*/  STS.128 [R2+0x400], R48 ;  /* 0x0004003002007388 */ /* 0x0005e20000000c00 */
[----:B------:R-:W-:Y:S01]  /*61140*/  LEA.HI.X.SX32 R81, R81, UR13, 0x1, P1 ;  /* 0x0000000d51517c11 */ /* 0x000fe200088f0eff */
[----:B------:R-:W0:Y:S01]  /*61150*/  LDCU UR13, c[0x0][0x39c] ;  /* 0x00007380ff0d77ac */ /* 0x000e220008000800 */
[----:B------:R-:W-:Y:S01]  /*61160*/  BAR.SYNC.DEFER_BLOCKING 0x0 ;  /* 0x0000000000007b1d */ /* 0x000fe20000010000 */
[----:B------:R-:W-:-:S02]  /*61170*/  LEA R76, P3, R3, R80, 0x1 ;  /* 0x00000050034c7211 */ /* 0x000fc400078608ff */
[C---:B------:R-:W-:Y:S01]  /*61180*/  ISETP.LT.AND P1, PT, R11.reuse, UR15, !P0 ;  /* 0x0000000f0b007c0c */ /* 0x040fe2000c721270 */
[----:B------:R-:W-:Y:S01]  /*61190*/  IMAD R11, R11, UR4, RZ ;  /* 0x000000040b0b7c24 */ /* 0x000fe2000f8e02ff */
[CC--:B------:R-:W-:Y:S02]  /*611a0*/  LEA R78, P4, R4.reuse, R80.reuse, 0x1 ;  /* 0x00000050044e7211 */ /* 0x0c0fe400078808ff */
[-C--:B------:R-:W-:Y:S02]  /*611b0*/  LEA.HI.X.SX32 R77, R3, R81.reuse, 0x1, P3 ;  /* 0x00000051034d7211 */ /* 0x080fe400018f0eff */
[----:B------:R-:W-:Y:S02]  /*611c0*/  LEA.HI.X.SX32 R79, R4, R81, 0x1, P4 ;  /* 0x00000051044f7211 */ /* 0x000fe400020f0eff */
[----:B-1----:R-:W-:Y:S02]  /*611d0*/  PRMT R3, R60, 0x7632, R3 ;  /* 0x000076323c037816 */ /* 0x002fe40000000003 */
[----:B--2---:R-:W-:Y:S01]  /*611e0*/  LEA R2, P3, R11, R80, 0x1 ;  /* 0x000000500b027211 */ /* 0x004fe200078608ff */
[C---:B------:R-:W-:Y:S01]  /*611f0*/  IMAD R4, R18.reuse, UR4, RZ ;  /* 0x0000000412047c24 */ /* 0x040fe2000f8e02ff */
[----:B------:R-:W-:Y:S04]  /*61200*/  @P2 STG.E.U16 desc[UR10][R76.64], R60 ;  /* 0x0000003c4c002986 */ /* 0x000fe8000c10150a */
[----:B------:R1:W-:Y:S01]  /*61210*/  @P5 STG.E.U16 desc[UR10][R78.64], R3 ;  /* 0x000000034e005986 */ /* 0x0003e2000c10150a */
[----:B------:R-:W-:-:S02]  /*61220*/  ISETP.LT.AND P2, PT, R18, UR15, !P0 ;  /* 0x0000000f12007c0c */ /* 0x000fc4000c741270 */
[-C--:B-1----:R-:W-:Y:S02]  /*61230*/  LEA.HI.X.SX32 R3, R11, R81.reuse, 0x1, P3 ;  /* 0x000000510b037211 */ /* 0x082fe400018f0eff */
[C---:B------:R-:W-:Y:S01]  /*61240*/  ISETP.LT.AND P3, PT, R141.reuse, UR15, !P0 ;  /* 0x0000000f8d007c0c */ /* 0x040fe2000c761270 */
[----:B------:R-:W-:Y:S02]  /*61250*/  IMAD R141, R141, UR4, RZ ;  /* 0x000000048d8d7c24 */ /* 0x000fe4000f8e02ff */
[----:B------:R1:W-:Y:S01]  /*61260*/  @P1 STG.E.U16 desc[UR10][R2.64], R61 ;  /* 0x0000003d02001986 */ /* 0x0003e2000c10150a */
[C---:B------:R-:W-:Y:S01]  /*61270*/  LEA R18, P5, R4.reuse, R80, 0x1 ;  /* 0x0000005004127211 */ /* 0x040fe200078a08ff */
[C---:B------:R-:W-:Y:S01]  /*61280*/  IMAD R11, R19.reuse, UR4, RZ ;  /* 0x00000004130b7c24 */ /* 0x040fe2000f8e02ff */
[----:B------:R-:W-:Y:S02]  /*61290*/  ISETP.LT.AND P1, PT, R19, UR15, !P0 ;  /* 0x0000000f13007c0c */ /* 0x000fe4000c721270 */
[----:B------:R-:W-:-:S02]  /*612a0*/  LEA.HI.X.SX32 R19, R4, R81, 0x1, P5 ;  /* 0x0000005104137211 */ /* 0x000fc400028f0eff */
[-C--:B-1----:R-:W-:Y:S02]  /*612b0*/  LEA R2, P4, R141, R80.reuse, 0x1 ;  /* 0x000000508d027211 */ /* 0x082fe400078808ff */
[----:B------:R-:W-:Y:S02]  /*612c0*/  PRMT R61, R61, 0x7632, R61 ;  /* 0x000076323d3d7816 */ /* 0x000fe4000000003d */
[----:B------:R-:W-:Y:S02]  /*612d0*/  LEA.HI.X.SX32 R3, R141, R81, 0x1, P4 ;  /* 0x000000518d037211 */ /* 0x000fe400020f0eff */
[C---:B------:R-:W-:Y:S01]  /*612e0*/  ISETP.LT.AND P4, PT, R140.reuse, UR15, !P0 ;  /* 0x0000000f8c007c0c */ /* 0x040fe2000c781270 */
[----:B------:R-:W-:Y:S02]  /*612f0*/  IMAD R140, R140, UR4, RZ ;  /* 0x000000048c8c7c24 */ /* 0x000fe4000f8e02ff */
[----:B------:R1:W-:Y:S04]  /*61300*/  @P3 STG.E.U16 desc[UR10][R2.64], R61 ;  /* 0x0000003d02003986 */ /* 0x0003e8000c10150a */
[----:B------:R2:W-:Y:S01]  /*61310*/  @P2 STG.E.U16 desc[UR10][R18.64], R62 ;  /* 0x0000003e12002986 */ /* 0x0005e2000c10150a */
[C---:B------:R-:W-:Y:S01]  /*61320*/  ISETP.LT.AND P2, PT, R17.reuse, UR15, !P0 ;  /* 0x0000000f11007c0c */ /* 0x040fe2000c741270 */
[----:B------:R-:W-:Y:S01]  /*61330*/  IMAD R17, R17, UR4, RZ ;  /* 0x0000000411117c24 */ /* 0x000fe2000f8e02ff */
[----:B-1----:R-:W-:-:S02]  /*61340*/  LEA R2, P3, R11, R80, 0x1 ;  /* 0x000000500b027211 */ /* 0x002fc400078608ff */
[----:B--2---:R-:W-:Y:S02]  /*61350*/  LEA R18, P5, R140, R80, 0x1 ;  /* 0x000000508c127211 */ /* 0x004fe400078a08ff */
[-C--:B------:R-:W-:Y:S02]  /*61360*/  LEA.HI.X.SX32 R3, R11, R81.reuse, 0x1, P3 ;  /* 0x000000510b037211 */ /* 0x080fe400018f0eff */
[----:B------:R-:W-:Y:S02]  /*61370*/  PRMT R62, R62, 0x7632, R62 ;  /* 0x000076323e3e7816 */ /* 0x000fe4000000003e */
[----:B------:R-:W-:Y:S01]  /*61380*/  LEA.HI.X.SX32 R19, R140, R81, 0x1, P5 ;  /* 0x000000518c137211 */ /* 0x000fe200028f0eff */
[C---:B------:R-:W-:Y:S01]  /*61390*/  IMAD R4, R16.reuse, UR4, RZ ;  /* 0x0000000410047c24 */ /* 0x040fe2000f8e02ff */
[----:B------:R-:W-:Y:S01]  /*613a0*/  ISETP.LT.AND P3, PT, R16, UR15, !P0 ;  /* 0x0000000f10007c0c */ /* 0x000fe2000c761270 */
[----:B------:R1:W-:Y:S01]  /*613b0*/  @P1 STG.E.U16 desc[UR10][R2.64], R62 ;  /* 0x0000003e02001986 */ /* 0x0003e2000c10150a */
[----:B------:R-:W-:-:S03]  /*613c0*/  PRMT R11, R63, 0x7632, R11 ;  /* 0x000076323f0b7816 */ /* 0x000fc6000000000b */
[----:B------:R2:W-:Y:S01]  /*613d0*/  @P4 STG.E.U16 desc[UR10][R18.64], R63 ;  /* 0x0000003f12004986 */ /* 0x0005e2000c10150a */
[C---:B------:R-:W-:Y:S01]  /*613e0*/  ISETP.LT.AND P4, PT, R7.reuse, UR15, !P0 ;  /* 0x0000000f07007c0c */ /* 0x040fe2000c781270 */
[----:B------:R-:W-:Y:S01]  /*613f0*/  IMAD R7, R7, UR4, RZ ;  /* 0x0000000407077c24 */ /* 0x000fe2000f8e02ff */
[----:B------:R-:W-:Y:S02]  /*61400*/  ISETP.LT.AND P1, PT, R9, UR15, !P0 ;  /* 0x0000000f09007c0c */ /* 0x000fe4000c721270 */
[-C--:B-1----:R-:W-:Y:S01]  /*61410*/  LEA R2, P5, R17, R80.reuse, 0x1 ;  /* 0x0000005011027211 */ /* 0x082fe200078a08ff */
[----:B------:R-:W-:Y:S01]  /*61420*/  IMAD R9, R9, UR4, RZ ;  /* 0x0000000409097c24 */ /* 0x000fe2000f8e02ff */
[C---:B------:R-:W-:Y:S02]  /*61430*/  LEA R16, P6, R4.reuse, R80, 0x1 ;  /* 0x0000005004107211 */ /* 0x040fe400078c08ff */
[-C--:B------:R-:W-:Y:S02]  /*61440*/  LEA.HI.X.SX32 R3, R17, R81.reuse, 0x1, P5 ;  /* 0x0000005111037211 */ /* 0x080fe400028f0eff */
[----:B------:R-:W-:-:S02]  /*61450*/  LEA.HI.X.SX32 R17, R4, R81, 0x1, P6 ;  /* 0x0000005104117211 */ /* 0x000fc400030f0eff */
[CC--:B--2---:R-:W-:Y:S01]  /*61460*/  LEA R18, P5, R7.reuse, R80.reuse, 0x1 ;  /* 0x0000005007127211 */ /* 0x0c4fe200078a08ff */
[----:B------:R1:W-:Y:S03]  /*61470*/  @P2 STG.E.U16 desc[UR10][R2.64], R11 ;  /* 0x0000000b02002986 */ /* 0x0003e6000c10150a */
[----:B------:R-:W-:Y:S01]  /*61480*/  LEA.HI.X.SX32 R19, R7, R81, 0x1, P5 ;  /* 0x0000005107137211 */ /* 0x000fe200028f0eff */
[----:B0-----:R0:W-:Y:S01]  /*61490*/  @P3 STG.E.U16 desc[UR10][R16.64], R20 ;  /* 0x0000001410003986 */ /* 0x0011e2000c10150a */
[C---:B------:R-:W-:Y:S01]  /*614a0*/  ISETP.LT.AND P5, PT, R10.reuse, UR15, !P0 ;  /* 0x0000000f0a007c0c */ /* 0x040fe2000c7a1270 */
[----:B------:R-:W-:Y:S01]  /*614b0*/  IMAD R10, R10, UR4, RZ ;  /* 0x000000040a0a7c24 */ /* 0x000fe2000f8e02ff */
[----:B-1----:R-:W-:-:S04]  /*614c0*/  LEA R2, P2, R9, R80, 0x1 ;  /* 0x0000005009027211 */ /* 0x002fc800078408ff */
[----:B------:R-:W-:Y:S02]  /*614d0*/  LEA.HI.X.SX32 R3, R9, R81, 0x1, P2 ;  /* 0x0000005109037211 */ /* 0x000fe400010f0eff */
[----:B0-----:R-:W-:-:S05]  /*614e0*/  PRMT R20, R20, 0x7632, R20 ;  /* 0x0000763214147816 */ /* 0x001fca0000000014 */
[----:B------:R0:W-:Y:S01]  /*614f0*/  @P1 STG.E.U16 desc[UR10][R2.64], R20 ;  /* 0x0000001402001986 */ /* 0x0001e2000c10150a */
[C---:B------:R-:W-:Y:S01]  /*61500*/  ISETP.LT.AND P1, PT, R6.reuse, UR15, !P0 ;  /* 0x0000000f06007c0c */ /* 0x040fe2000c721270 */
[----:B------:R-:W-:Y:S01]  /*61510*/  IMAD R6, R6, UR4, RZ ;  /* 0x0000000406067c24 */ /* 0x000fe2000f8e02ff */
[C---:B------:R-:W-:Y:S01]  /*61520*/  ISETP.LT.AND P2, PT, R8.reuse, UR15, !P0 ;  /* 0x0000000f08007c0c */ /* 0x040fe2000c741270 */
[----:B------:R1:W-:Y:S01]  /*61530*/  @P4 STG.E.U16 desc[UR10][R18.64], R21 ;  /* 0x0000001512004986 */ /* 0x0003e2000c10150a */
[----:B------:R-:W-:Y:S01]  /*61540*/  IMAD R8, R8, UR4, RZ ;  /* 0x0000000408087c24 */ /* 0x000fe2000f8e02ff */
[C---:B0-----:R-:W-:Y:S02]  /*61550*/  LEA R2, P3, R10.reuse, R80, 0x1 ;  /* 0x000000500a027211 */ /* 0x041fe400078608ff */
[----:B-1----:R-:W-:Y:S02]  /*61560*/  PRMT R21, R21, 0x7632, R21 ;  /* 0x0000763215157816 */ /* 0x002fe40000000015 */
[----:B------:R-:W-:-:S02]  /*61570*/  LEA.HI.X.SX32 R3, R10, R81, 0x1, P3 ;  /* 0x000000510a037211 */ /* 0x000fc400018f0eff */
[----:B------:R-:W-:-:S03]  /*61580*/  LEA R4, P4, R6, R80, 0x1 ;  /* 0x0000005006047211 */ /* 0x000fc600078808ff */
[----:B------:R0:W-:Y:S01]  /*61590*/  @P5 STG.E.U16 desc[UR10][R2.64], R21 ;  /* 0x0000001502005986 */ /* 0x0001e2000c10150a */
[C---:B------:R-:W-:Y:S01]  /*615a0*/  ISETP.LT.AND P3, PT, R5.reuse, UR15, !P0 ;  /* 0x0000000f05007c0c */ /* 0x040fe2000c761270 */
[----:B------:R-:W-:Y:S01]  /*615b0*/  IMAD R7, R5, UR4, RZ ;  /* 0x0000000405077c24 */ /* 0x000fe2000f8e02ff */
[----:B------:R-:W-:Y:S02]  /*615c0*/  LEA.HI.X.SX32 R5, R6, R81, 0x1, P4 ;  /* 0x0000005106057211 */ /* 0x000fe400020f0eff */
[C---:B------:R-:W-:Y:S01]  /*615d0*/  ISETP.LT.AND P6, PT, R142.reuse, UR15, !P0 ;  /* 0x0000000f8e007c0c */ /* 0x040fe2000c7c1270 */
[----:B------:R-:W-:Y:S01]  /*615e0*/  IMAD R142, R142, UR4, RZ ;  /* 0x000000048e8e7c24 */ /* 0x000fe2000f8e02ff */
[----:B0-----:R-:W-:-:S04]  /*615f0*/  LEA R2, P5, R8, R80, 0x1 ;  /* 0x0000005008027211 */ /* 0x001fc800078a08ff */
[----:B------:R-:W-:Y:S02]  /*61600*/  LEA.HI.X.SX32 R3, R8, R81, 0x1, P5 ;  /* 0x0000005108037211 */ /* 0x000fe400028f0eff */
[----:B------:R-:W-:Y:S01]  /*61610*/  PRMT R8, R22, 0x7632, R8 ;  /* 0x0000763216087816 */ /* 0x000fe20000000008 */
[----:B------:R0:W-:Y:S01]  /*61620*/  @P1 STG.E.U16 desc[UR10][R4.64], R22 ;  /* 0x0000001604001986 */ /* 0x0001e2000c10150a */
[----:B------:R-:W-:-:S03]  /*61630*/  LEA R6, P4, R7, R80, 0x1 ;  /* 0x0000005007067211 */ /* 0x000fc600078808ff */
[----:B------:R1:W-:Y:S01]  /*61640*/  @P2 STG.E.U16 desc[UR10][R2.64], R8 ;  /* 0x0000000802002986 */ /* 0x0003e2000c10150a */
[----:B------:R-:W-:Y:S02]  /*61650*/  LEA.HI.X.SX32 R7, R7, R81, 0x1, P4 ;  /* 0x0000005107077211 */ /* 0x000fe400020f0eff */
[C---:B------:R-:W-:Y:S01]  /*61660*/  ISETP.LT.AND P5, PT, R143.reuse, UR15, !P0 ;  /* 0x0000000f8f007c0c */ /* 0x040fe2000c7a1270 */
[----:B------:R-:W-:Y:S01]  /*61670*/  IMAD R143, R143, UR4, RZ ;  /* 0x000000048f8f7c24 */ /* 0x000fe2000f8e02ff */
[C---:B------:R-:W-:Y:S01]  /*61680*/  ISETP.LT.AND P4, PT, R144.reuse, UR15, !P0 ;  /* 0x0000000f90007c0c */ /* 0x040fe2000c781270 */
[----:B------:R-:W-:Y:S01]  /*61690*/  IMAD R144, R144, UR4, RZ ;  /* 0x0000000490907c24 */ /* 0x000fe2000f8e02ff */
[----:B0-----:R-:W-:Y:S02]  /*616a0*/  PRMT R4, R23, 0x7632, R4 ;  /* 0x0000763217047816 */ /* 0x001fe40000000004 */
[----:B-1----:R-:W-:-:S04]  /*616b0*/  LEA R2, P1, R142, R80, 0x1 ;  /* 0x000000508e027211 */ /* 0x002fc800078208ff */
[----:B------:R-:W-:Y:S02]  /*616c0*/  LEA.HI.X.SX32 R3, R142, R81, 0x1, P1 ;  /* 0x000000518e037211 */ /* 0x000fe400008f0eff */
[C---:B---3--:R-:W-:Y:S01]  /*616d0*/  ISETP.LT.AND P1, PT, R145.reuse, UR5, !P0 ;  /* 0x0000000591007c0c */ /* 0x048fe2000c721270 */
[----:B------:R-:W-:Y:S01]  /*616e0*/  IMAD R145, R145, UR4, RZ ;  /* 0x0000000491917c24 */ /* 0x000fe2000f8e02ff */
[----:B------:R0:W-:Y:S01]  /*616f0*/  @P3 STG.E.U16 desc[UR10][R6.64], R23 ;  /* 0x0000001706003986 */ /* 0x0001e2000c10150a */
[----:B------:R-:W1:Y:S03]  /*61700*/  LDCU UR5, c[0x0][0x39c] ;  /* 0x00007380ff0577ac */ /* 0x000e660008000800 */
[----:B------:R2:W-:Y:S01]  /*61710*/  @P6 STG.E.U16 desc[UR10][R2.64], R4 ;  /* 0x0000000402006986 */ /* 0x0005e2000c10150a */
[----:B------:R-:W-:Y:S02]  /*61720*/  PRMT R8, R36, 0x7632, R8 ;  /* 0x0000763224087816 */ /* 0x000fe40000000008 */
[----:B0-----:R-:W-:-:S02]  /*61730*/  LEA R6, P6, R145, R80, 0x1 ;  /* 0x0000005091067211 */ /* 0x001fc400078c08ff */
[CC--:B--2---:R-:W-:Y:S02]  /*61740*/  LEA R2, P2, R143.reuse, R80.reuse, 0x1 ;  /* 0x000000508f027211 */ /* 0x0c4fe400078408ff */
[CC--:B------:R-:W-:Y:S02]  /*61750*/  LEA R4, P3, R144.reuse, R80.reuse, 0x1 ;  /* 0x0000005090047211 */ /* 0x0c0fe400078608ff */
[-C--:B------:R-:W-:Y:S02]  /*61760*/  LEA.HI.X.SX32 R3, R143, R81.reuse, 0x1, P2 ;  /* 0x000000518f037211 */ /* 0x080fe400010f0eff */
[-C--:B------:R-:W-:Y:S02]  /*61770*/  LEA.HI.X.SX32 R5, R144, R81.reuse, 0x1, P3 ;  /* 0x0000005190057211 */ /* 0x080fe400018f0eff */
[----:B------:R-:W-:Y:S02]  /*61780*/  LEA.HI.X.SX32 R7, R145, R81, 0x1, P6 ;  /* 0x0000005191077211 */ /* 0x000fe400030f0eff */
[C---:B-----5:R-:W-:Y:S01]  /*61790*/  ISETP.LT.AND P2, PT, R146.reuse, UR6, !P0 ;  /* 0x0000000692007c0c */ /* 0x060fe2000c741270 */
[----:B------:R-:W-:Y:S01]  /*617a0*/  IMAD R146, R146, UR4, RZ ;  /* 0x0000000492927c24 */ /* 0x000fe2000f8e02ff */
[----:B------:R0:W-:Y:S01]  /*617b0*/  @P5 STG.E.U16 desc[UR10][R2.64], R36 ;  /* 0x0000002402005986 */ /* 0x0001e2000c10150a */
[C---:B------:R-:W-:Y:S01]  /*617c0*/  ISETP.LT.AND P3, PT, R147.reuse, UR7, !P0 ;  /* 0x0000000793007c0c */ /* 0x040fe2000c761270 */
[----:B------:R-:W2:Y:S02]  /*617d0*/  LDCU UR6, c[0x0][0x39c] ;  /* 0x00007380ff0677ac */ /* 0x000ea40008000800 */
[----:B------:R-:W-:Y:S01]  /*617e0*/  @P4 STG.E.U16 desc[UR10][R4.64], R8 ;  /* 0x0000000804004986 */ /* 0x000fe2000c10150a */
[----:B------:R-:W-:Y:S01]  /*617f0*/  IMAD R147, R147, UR4, RZ ;  /* 0x0000000493937c24 */ /* 0x000fe2000f8e02ff */
[----:B------:R-:W3:Y:S02]  /*61800*/  LDCU UR7, c[0x0][0x39c] ;  /* 0x00007380ff0777ac */ /* 0x000ee40008000800 */
[----:B------:R5:W-:Y:S01]  /*61810*/  @P1 STG.E.U16 desc[UR10][R6.64], R37 ;  /* 0x0000002506001986 */ /* 0x000be2000c10150a */
[----:B0-----:R-:W-:-:S02]  /*61820*/  LEA R2, P1, R146, R80, 0x1 ;  /* 0x0000005092027211 */ /* 0x001fc400078208ff */
[----:B-1----:R-:W-:Y:S02]  /*61830*/  ISETP.LT.AND P4, PT, R148, UR5, !P0 ;  /* 0x0000000594007c0c */ /* 0x002fe4000c781270 */
[-C--:B------:R-:W-:Y:S01]  /*61840*/  LEA.HI.X.SX32 R3, R146, R81.reuse, 0x1, P1 ;  /* 0x0000005192037211 */ /* 0x080fe200008f0eff */
[----:B------:R-:W-:Y:S01]  /*61850*/  IMAD R148, R148, UR4, RZ ;  /* 0x0000000494947c24 */ /* 0x000fe2000f8e02ff */
[C---:B------:R-:W-:Y:S01]  /*61860*/  ISETP.LT.AND P1, PT, R149.reuse, UR9, !P0 ;  /* 0x0000000995007c0c */ /* 0x040fe2000c721270 */
[----:B------:R-:W-:Y:S01]  /*61870*/  IMAD R149, R149, UR4, RZ ;  /* 0x0000000495957c24 */ /* 0x000fe2000f8e02ff */
[----:B-----5:R-:W-:Y:S01]  /*61880*/  PRMT R37, R37, 0x7632, R37 ;  /* 0x0000763225257816 */ /* 0x020fe20000000025 */
[----:B------:R-:W0:Y:S01]  /*61890*/  LDCU UR5, c[0x0][0x39c] ;  /* 0x00007380ff0577ac */ /* 0x000e220008000800 */
[CC--:B------:R-:W-:Y:S02]  /*618a0*/  LEA R4, P5, R147.reuse, R80.reuse, 0x1 ;  /* 0x0000005093047211 */ /* 0x0c0fe400078a08ff */
[C---:B------:R-:W-:Y:S01]  /*618b0*/  LEA R6, P6, R148.reuse, R80, 0x1 ;  /* 0x0000005094067211 */ /* 0x040fe200078c08ff */
[----:B------:R1:W-:Y:S01]  /*618c0*/  @P2 STG.E.U16 desc[UR10][R2.64], R37 ;  /* 0x0000002502002986 */ /* 0x0003e2000c10150a */
[-C--:B------:R-:W-:Y:S01]  /*618d0*/  LEA.HI.X.SX32 R5, R147, R81.reuse, 0x1, P5 ;  /* 0x0000005193057211 */ /* 0x080fe200028f0eff */
[----:B------:R-:W5:Y:S01]  /*618e0*/  LDCU UR9, c[0x0][0x39c] ;  /* 0x00007380ff0977ac */ /* 0x000f620008000800 */
[----:B------:R-:W-:-:S02]  /*618f0*/  LEA.HI.X.SX32 R7, R148, R81, 0x1, P6 ;  /* 0x0000005194077211 */ /* 0x000fc400030f0eff */
[----:B------:R-:W-:Y:S02]  /*61900*/  PRMT R8, R38, 0x7632, R8 ;  /* 0x0000763226087816 */ /* 0x000fe40000000008 */
[----:B-1----:R-:W-:-:S04]  /*61910*/  LEA R2, P2, R149, R80, 0x1 ;  /* 0x0000005095027211 */ /* 0x002fc800078408ff */
[----:B------:R-:W-:Y:S02]  /*61920*/  LEA.HI.X.SX32 R3, R149, R81, 0x1, P2 ;  /* 0x0000005195037211 */ /* 0x000fe400010f0eff */
[C---:B----4-:R-:W-:Y:S01]  /*61930*/  ISETP.LT.AND P2, PT, R150.reuse, UR12, !P0 ;  /* 0x0000000c96007c0c */ /* 0x050fe2000c741270 */
[----:B------:R-:W-:Y:S01]  /*61940*/  IMAD R150, R150, UR4, RZ ;  /* 0x0000000496967c24 */ /* 0x000fe2000f8e02ff */
[----:B------:R-:W-:Y:S01]  /*61950*/  @P3 STG.E.U16 desc[UR10][R4.64], R38 ;  /* 0x0000002604003986 */ /* 0x000fe2000c10150a */
[----:B------:R-:W1:Y:S03]  /*61960*/  LDCU UR12, c[0x0][0x39c] ;  /* 0x00007380ff0c77ac */ /* 0x000e660008000800 */
[----:B------:R-:W-:Y:S04]  /*61970*/  @P4 STG.E.U16 desc[UR10][R6.64], R8 ;  /* 0x0000000806004986 */ /* 0x000fe8000c10150a */
[----:B------:R4:W-:Y:S01]  /*61980*/  @P1 STG.E.U16 desc[UR10][R2.64], R39 ;  /* 0x0000002702001986 */ /* 0x0009e2000c10150a */
[C---:B------:R-:W-:Y:S01]  /*61990*/  ISETP.LT.AND P3, PT, R151.reuse, UR13, !P0 ;  /* 0x0000000d97007c0c */ /* 0x040fe2000c761270 */
[----:B------:R-:W-:Y:S01]  /*619a0*/  IMAD R151, R151, UR4, RZ ;  /* 0x0000000497977c24 */ /* 0x000fe2000f8e02ff */
[C---:B--2---:R-:W-:Y:S01]  /*619b0*/  ISETP.LT.AND P4, PT, R152.reuse, UR6, !P0 ;  /* 0x0000000698007c0c */ /* 0x044fe2000c781270 */
[----:B------:R-:W-:Y:S01]  /*619c0*/  IMAD R152, R152, UR4, RZ ;  /* 0x0000000498987c24 */ /* 0x000fe2000f8e02ff */
[----:B------:R-:W2:Y:S01]  /*619d0*/  LDCU UR6, c[0x0][0x39c] ;  /* 0x00007380ff0677ac */ /* 0x000ea20008000800 */
[----:B----4-:R-:W-:Y:S01]  /*619e0*/  LEA R2, P1, R150, R80, 0x1 ;  /* 0x0000005096027211 */ /* 0x010fe200078208ff */
[----:B------:R-:W4:Y:S01]  /*619f0*/  LDCU UR13, c[0x0][0x39c] ;  /* 0x00007380ff0d77ac */ /* 0x000f220008000800 */
[----:B------:R-:W-:-:S02]  /*61a00*/  PRMT R7, R39, 0x7632, R7 ;  /* 0x0000763227077816 */ /* 0x000fc40000000007 */
[-C--:B------:R-:W-:Y:S02]  /*61a10*/  LEA.HI.X.SX32 R3, R150, R81.reuse, 0x1, P1 ;  /* 0x0000005196037211 */ /* 0x080fe400008f0eff */
[C---:B0-----:R-:W-:Y:S01]  /*61a20*/  ISETP.LT.AND P1, PT, R153.reuse, UR5, !P0 ;  /* 0x0000000599007c0c */ /* 0x041fe2000c721270 */
[----:B------:R-:W-:Y:S01]  /*61a30*/  IMAD R153, R153, UR4, RZ ;  /* 0x0000000499997c24 */ /* 0x000fe2000f8e02ff */
[----:B------:R-:W0:Y:S01]  /*61a40*/  LDCU UR5, c[0x0][0x39c] ;  /* 0x00007380ff0577ac */ /* 0x000e220008000800 */
[CC--:B------:R-:W-:Y:S01]  /*61a50*/  LEA R4, P5, R151.reuse, R80.reuse, 0x1 ;  /* 0x0000005097047211 */ /* 0x0c0fe200078a08ff */
[----:B------:R1:W-:Y:S01]  /*61a60*/  @P2 STG.E.U16 desc[UR10][R2.64], R7 ;  /* 0x0000000702002986 */ /* 0x0003e2000c10150a */
[----:B------:R-:W-:Y:S02]  /*61a70*/  LEA R6, P6, R152, R80, 0x1 ;  /* 0x0000005098067211 */ /* 0x000fe400078c08ff */
[----:B------:R-:W-:Y:S02]  /*61a80*/  LEA.HI.X.SX32 R5, R151, R81, 0x1, P5 ;  /* 0x0000005197057211 */ /* 0x000fe400028f0eff */
[----:B------:R-:W-:-:S02]  /*61a90*/  PRMT R8, R52, 0x7632, R8 ;  /* 0x0000763234087816 */ /* 0x000fc40000000008 */
[C---:B-1----:R-:W-:Y:S02]  /*61aa0*/  LEA R2, P2, R153.reuse, R80, 0x1 ;  /* 0x0000005099027211 */ /* 0x042fe400078408ff */
[-C--:B------:R-:W-:Y:S02]  /*61ab0*/  LEA.HI.X.SX32 R7, R152, R81.reuse, 0x1, P6 ;  /* 0x0000005198077211 */ /* 0x080fe400030f0eff */
[----:B------:R-:W-:Y:S02]  /*61ac0*/  LEA.HI.X.SX32 R3, R153, R81, 0x1, P2 ;  /* 0x0000005199037211 */ /* 0x000fe400010f0eff */
[C---:B---3--:R-:W-:Y:S01]  /*61ad0*/  ISETP.LT.AND P2, PT, R154.reuse, UR7, !P0 ;  /* 0x000000079a007c0c */ /* 0x048fe2000c741270 */
[----:B------:R-:W-:Y:S01]  /*61ae0*/  IMAD R154, R154, UR4, RZ ;  /* 0x000000049a9a7c24 */ /* 0x000fe2000f8e02ff */
[----:B------:R1:W-:Y:S01]  /*61af0*/  @P3 STG.E.U16 desc[UR10][R4.64], R52 ;  /* 0x0000003404003986 */ /* 0x0003e2000c10150a */
[C---:B-----5:R-:W-:Y:S01]  /*61b00*/  ISETP.LT.AND P3, PT, R155.reuse, UR9, !P0 ;  /* 0x000000099b007c0c */ /* 0x060fe2000c761270 */
[----:B------:R-:W3:Y:S02]  /*61b10*/  LDCU UR7, c[0x0][0x39c] ;  /* 0x00007380ff0777ac */ /* 0x000ee40008000800 */
[----:B------:R5:W-:Y:S01]  /*61b20*/  @P4 STG.E.U16 desc[UR10][R6.64], R8 ;  /* 0x0000000806004986 */ /* 0x000be2000c10150a */
[----:B------:R-:W-:Y:S01]  /*61b30*/  IMAD R155, R155, UR4, RZ ;  /* 0x000000049b9b7c24 */ /* 0x000fe2000f8e02ff */
[----:B------:R-:W0:Y:S02]  /*61b40*/  LDCU UR9, c[0x0][0x39c] ;  /* 0x00007380ff0977ac */ /* 0x000e240008000800 */
[----:B------:R2:W-:Y:S01]  /*61b50*/  @P1 STG.E.U16 desc[UR10][R2.64], R53 ;  /* 0x0000003502001986 */ /* 0x0005e2000c10150a */
[----:B------:R-:W-:-:S02]  /*61b60*/  ISETP.LT.AND P1, PT, R156, UR12, !P0 ;  /* 0x0000000c9c007c0c */ /* 0x000fc4000c721270 */
[----:B-1----:R-:W-:Y:S01]  /*61b70*/  PRMT R5, R53, 0x7632, R5 ;  /* 0x0000763235057816 */ /* 0x002fe20000000005 */
[----:B------:R-:W-:Y:S01]  /*61b80*/  IMAD R156, R156, UR4, RZ ;  /* 0x000000049c9c7c24 */ /* 0x000fe2000f8e02ff */
[-C--:B------:R-:W-:Y:S01]  /*61b90*/  LEA R4, P5, R155, R80.reuse, 0x1 ;  /* 0x000000509b047211 */ /* 0x080fe200078a08ff */
[----:B------:R-:W-:Y:S01]  /*61ba0*/  IMAD R9, R90, UR4, RZ ;  /* 0x000000045a097c24 */ /* 0x000fe2000f8e02ff */
[----:B-----5:R-:W-:Y:S01]  /*61bb0*/  PRMT R8, R54, 0x7632, R8 ;  /* 0x0000763236087816 */ /* 0x020fe20000000008 */
[----:B------:R-:W1:Y:S01]  /*61bc0*/  LDCU UR12, c[0x0][0x39c] ;  /* 0x00007380ff0c77ac */ /* 0x000e620008000800 */
[----:B--2---:R-:W-:-:S04]  /*61bd0*/  LEA R2, P4, R154, R80, 0x1 ;  /* 0x000000509a027211 */ /* 0x004fc800078808ff */
[-C--:B------:R-:W-:Y:S02]  /*61be0*/  LEA.HI.X.SX32 R3, R154, R81.reuse, 0x1, P4 ;  /* 0x000000519a037211 */ /* 0x080fe400020f0eff */
[C---:B0-----:R-:W-:Y:S01]  /*61bf0*/  ISETP.LT.AND P4, PT, R157.reuse, UR5, !P0 ;  /* 0x000000059d007c0c */ /* 0x041fe2000c781270 */
[----:B------:R-:W-:Y:S01]  /*61c00*/  IMAD R157, R157, UR4, RZ ;  /* 0x000000049d9d7c24 */ /* 0x000fe2000f8e02ff */
[----:B------:R-:W0:Y:S01]  /*61c10*/  LDCU UR5, c[0x0][0x39c] ;  /* 0x00007380ff0577ac */ /* 0x000e220008000800 */
[----:B------:R2:W-:Y:S02]  /*61c20*/  @P2 STG.E.U16 desc[UR10][R2.64], R5 ;  /* 0x0000000502002986 */ /* 0x0005e4000c10150a */
[----:B--2---:R-:W-:Y:S02]  /*61c30*/  LEA.HI.X.SX32 R5, R155, R81, 0x1, P5 ;  /* 0x000000519b057211 */ /* 0x004fe400028f0eff */
[-C--:B------:R-:W-:Y:S02]  /*61c40*/  LEA R6, P5, R157, R80.reuse, 0x1 ;  /* 0x000000509d067211 */ /* 0x080fe400078a08ff */
[----:B------:R-:W-:-:S02]  /*61c50*/  LEA R2, P2, R156, R80, 0x1 ;  /* 0x000000509c027211 */ /* 0x000fc400078408ff */
[-C--:B------:R-:W-:Y:S02]  /*61c60*/  LEA.HI.X.SX32 R7, R157, R81.reuse, 0x1, P5 ;  /* 0x000000519d077211 */ /* 0x080fe400028f0eff */
[----:B------:R-:W-:Y:S02]  /*61c70*/  LEA.HI.X.SX32 R3, R156, R81, 0x1, P2 ;  /* 0x000000519c037211 */ /* 0x000fe400010f0eff */
[C---:B------:R-:W-:Y:S01]  /*61c80*/  ISETP.LT.AND P5, PT, R158.reuse, UR6, !P0 ;  /* 0x000000069e007c0c */ /* 0x040fe2000c7a1270 */
[----:B------:R-:W-:Y:S01]  /*61c90*/  IMAD R158, R158, UR4, RZ ;  /* 0x000000049e9e7c24 */ /* 0x000fe2000f8e02ff */
[----:B------:R2:W-:Y:S01]  /*61ca0*/  @P3 STG.E.U16 desc[UR10][R4.64], R54 ;  /* 0x0000003604003986 */ /* 0x0005e2000c10150a */
[----:B------:R-:W5:Y:S03]  /*61cb0*/  LDCU UR6, c[0x0][0x39c] ;  /* 0x00007380ff0677ac */ /* 0x000f660008000800 */
[----:B------:R1:W-:Y:S01]  /*61cc0*/  @P1 STG.E.U16 desc[UR10][R2.64], R8 ;  /* 0x0000000802001986 */ /* 0x0003e2000c10150a */
[C---:B----4-:R-:W-:Y:S01]  /*61cd0*/  ISETP.LT.AND P1, PT, R159.reuse, UR13, !P0 ;  /* 0x0000000d9f007c0c */ /* 0x050fe2000c721270 */
[----:B------:R-:W-:Y:S01]  /*61ce0*/  IMAD R159, R159, UR4, RZ ;  /* 0x000000049f9f7c24 */ /* 0x000fe2000f8e02ff */
[C---:B0-----:R-:W-:Y:S01]  /*61cf0*/  ISETP.LT.AND P3, PT, R161.reuse, UR5, !P0 ;  /* 0x00000005a1007c0c */ /* 0x041fe2000c761270 */
[----:B------:R-:W-:Y:S01]  /*61d00*/  IMAD R161, R161, UR4, RZ ;  /* 0x00000004a1a17c24 */ /* 0x000fe2000f8e02ff */
[----:B--2---:R-:W-:-:S02]  /*61d10*/  PRMT R5, R55, 0x7632, R5 ;  /* 0x0000763237057816 */ /* 0x004fc40000000005 */
[CC--:B-1----:R-:W-:Y:S01]  /*61d20*/  LEA R2, P2, R158.reuse, R80.reuse, 0x1 ;  /* 0x000000509e027211 */ /* 0x0c2fe200078408ff */
[----:B------:R0:W-:Y:S01]  /*61d30*/  @P4 STG.E.U16 desc[UR10][R6.64], R55 ;  /* 0x0000003706004986 */ /* 0x0001e2000c10150a */
[----:B------:R-:W1:Y:S02]  /*61d40*/  LDCU UR5, c[0x0][0x39c] ;  /* 0x00007380ff0577ac */ /* 0x000e640008000800 */
[----:B------:R-:W-:Y:S02]  /*61d50*/  LEA.HI.X.SX32 R3, R158, R81, 0x1, P2 ;  /* 0x000000519e037211 */ /* 0x000fe400010f0eff */
[C---:B---3--:R-:W-:Y:S01]  /*61d60*/  ISETP.LT.AND P2, PT, R160.reuse, UR7, !P0 ;  /* 0x00000007a0007c0c */ /* 0x048fe2000c741270 */
[----:B------:R-:W-:Y:S01]  /*61d70*/  IMAD R160, R160, UR4, RZ ;  /* 0x00000004a0a07c24 */ /* 0x000fe2000f8e02ff */
[----:B------:R-:W2:Y:S01]  /*61d80*/  LDCU UR7, c[0x0][0x39c] ;  /* 0x00007380ff0777ac */ /* 0x000ea20008000800 */
[----:B------:R3:W-:Y:S03]  /*61d90*/  @P5 STG.E.U16 desc[UR10][R2.64], R5 ;  /* 0x0000000502005986 */ /* 0x0007e6000c10150a */
[-C--:B------:R-:W-:Y:S01]  /*61da0*/  LEA R4, P5, R160, R80.reuse, 0x1 ;  /* 0x00000050a0047211 */ /* 0x080fe200078a08ff */
[----:B------:R-:W4:Y:S01]  /*61db0*/  LDCU UR13, c[0x0][0x39c] ;  /* 0x00007380ff0d77ac */ /* 0x000f220008000800 */
[----:B0-----:R-:W-:-:S02]  /*61dc0*/  LEA R6, P6, R161, R80, 0x1 ;  /* 0x00000050a1067211 */ /* 0x001fc400078c08ff */
[----:B------:R-:W-:Y:S02]  /*61dd0*/  PRMT R8, R64, 0x7632, R8 ;  /* 0x0000763240087816 */ /* 0x000fe40000000008 */
[C---:B---3--:R-:W-:Y:S02]  /*61de0*/  LEA R2, P4, R159.reuse, R80, 0x1 ;  /* 0x000000509f027211 */ /* 0x048fe400078808ff */
[-C--:B------:R-:W-:Y:S02]  /*61df0*/  LEA.HI.X.SX32 R5, R160, R81.reuse, 0x1, P5 ;  /* 0x00000051a0057211 */ /* 0x080fe400028f0eff */
[-C--:B------:R-:W-:Y:S02]  /*61e00*/  LEA.HI.X.SX32 R3, R159, R81.reuse, 0x1, P4 ;  /* 0x000000519f037211 */ /* 0x080fe400020f0eff */
[----:B------:R-:W-:-:S03]  /*61e10*/  LEA.HI.X.SX32 R7, R161, R81, 0x1, P6 ;  /* 0x00000051a1077211 */ /* 0x000fc600030f0eff */
[----:B------:R0:W-:Y:S04]  /*61e20*/  @P1 STG.E.U16 desc[UR10][R2.64], R64 ;  /* 0x0000004002001986 */ /* 0x0001e8000c10150a */
[----:B------:R3:W-:Y:S01]  /*61e30*/  @P2 STG.E.U16 desc[UR10][R4.64], R8 ;  /* 0x0000000804002986 */ /* 0x0007e2000c10150a */
[C---:B-----5:R-:W-:Y:S01]  /*61e40*/  ISETP.LT.AND P2, PT, R162.reuse, UR6, !P0 ;  /* 0x00000006a2007c0c */ /* 0x060fe2000c741270 */
[----:B------:R-:W-:Y:S01]  /*61e50*/  IMAD R162, R162, UR4, RZ ;  /* 0x00000004a2a27c24 */ /* 0x000fe2000f8e02ff */
[----:B------:R-:W5:Y:S01]  /*61e60*/  LDCU UR6, c[0x0][0x39c] ;  /* 0x00007380ff0677ac */ /* 0x000f620008000800 */
[----:B------:R2:W-:Y:S01]  /*61e70*/  @P3 STG.E.U16 desc[UR10][R6.64], R65 ;  /* 0x0000004106003986 */ /* 0x0005e2000c10150a */
[C---:B------:R-:W-:Y:S01]  /*61e80*/  ISETP.LT.AND P3, PT, R163.reuse, UR9, !P0 ;  /* 0x00000009a3007c0c */ /* 0x040fe2000c761270 */
[----:B------:R-:W-:Y:S01]  /*61e90*/  IMAD R163, R163, UR4, RZ ;  /* 0x00000004a3a37c24 */ /* 0x000fe2000f8e02ff */
[----:B-1----:R-:W-:-:S02]  /*61ea0*/  ISETP.LT.AND P4, PT, R164, UR5, !P0 ;  /* 0x00000005a4007c0c */ /* 0x002fc4000c781270 */
[-C--:B0-----:R-:W-:Y:S01]  /*61eb0*/  LEA R2, P1, R162, R80.reuse, 0x1 ;  /* 0x00000050a2027211 */ /* 0x081fe200078208ff */
[----:B------:R-:W-:Y:S01]  /*61ec0*/  IMAD R164, R164, UR4, RZ ;  /* 0x00000004a4a47c24 */ /* 0x000fe2000f8e02ff */
[----:B------:R-:W0:Y:S01]  /*61ed0*/  LDCU UR5, c[0x0][0x39c] ;  /* 0x00007380ff0577ac */ /* 0x000e220008000800 */
[----:B---3--:R-:W-:Y:S02]  /*61ee0*/  LEA R4, P5, R163, R80, 0x1 ;  /* 0x00000050a3047211 */ /* 0x008fe400078a08ff */
[-C--:B------:R-:W-:Y:S02]  /*61ef0*/  LEA.HI.X.SX32 R3, R162, R81.reuse, 0x1, P1 ;  /* 0x00000051a2037211 */ /* 0x080fe400008f0eff */
[----:B------:R-:W-:Y:S01]  /*61f00*/  PRMT R10, R66, 0x7632, R10 ;  /* 0x00007632420a7816 */ /* 0x000fe2000000000a */
[----:B------:R-:W-:Y:S01]  /*61f10*/  IMAD R8, R89, UR4, RZ ;  /* 0x0000000459087c24 */ /* 0x000fe2000f8e02ff */
[----:B--2---:R-:W-:Y:S01]  /*61f20*/  PRMT R7, R65, 0x7632, R7 ;  /* 0x0000763241077816 */ /* 0x004fe20000000007 */
[----:B------:R-:W1:Y:S01]  /*61f30*/  LDCU UR9, c[0x0][0x39c] ;  /* 0x00007380ff0977ac */ /* 0x000e620008000800 */
[----:B------:R-:W-:-:S02]  /*61f40*/  LEA.HI.X.SX32 R5, R163, R81, 0x1, P5 ;  /* 0x00000051a3057211 */ /* 0x000fc400028f0eff */
[C---:B------:R-:W-:Y:S01]  /*61f50*/  ISETP.LT.AND P1, PT, R165.reuse, UR7, !P0 ;  /* 0x00000007a5007c0c */ /* 0x040fe2000c721270 */
[----:B------:R-:W-:Y:S01]  /*61f60*/  IMAD R165, R165, UR4, RZ ;  /* 0x00000004a5a57c24 */ /* 0x000fe2000f8e02ff */
[----:B------:R-:W-:Y:S01]  /*61f70*/  LEA R6, P6, R164, R80, 0x1 ;  /* 0x00000050a4067211 */ /* 0x000fe200078c08ff */
[----:B------:R2:W-:Y:S01]  /*61f80*/  @P2 STG.E.U16 desc[UR10][R2.64], R7 ;  /* 0x0000000702002986 */ /* 0x0005e2000c10150a */
[----:B------:R-:W3:Y:S03]  /*61f90*/  LDCU UR7, c[0x0][0x39c] ;  /* 0x00007380ff0777ac */ /* 0x000ee60008000800 */
[----:B------:R-:W-:Y:S01]  /*61fa0*/  @P3 STG.E.U16 desc[UR10][R4.64], R66 ;  /* 0x0000004204003986 */ /* 0x000fe2000c10150a */
[----:B----4-:R-:W-:Y:S01]  /*61fb0*/  ISETP.LT.AND P3, PT, R90, UR13, !P0 ;  /* 0x0000000d5a007c0c */ /* 0x010fe2000c761270 */
[----:B------:R-:W4:Y:S02]  /*61fc0*/  LDCU UR13, c[0x0][0x39c] ;  /* 0x00007380ff0d77ac */ /* 0x000f240008000800 */
[----:B------:R-:W1:Y:S01]  /*61fd0*/  LDL.LU R90, [R1+0x14] ;  /* 0x00001400015a7983 */ /* 0x000e620000300800 */
[----:B--2---:R-:W-:-:S03]  /*61fe0*/  LEA.HI.X.SX32 R7, R164, R81, 0x1, P6 ;  /* 0x00000051a4077211 */ /* 0x004fc600030f0eff */
[----:B------:R-:W2:Y:S01]  /*61ff0*/  LDL.LU R94, [R1+0x18] ;  /* 0x00001800015e7983 */ /* 0x000ea20000300800 */
[----:B------:R-:W-:-:S03]  /*62000*/  LEA R2, P2, R165, R80, 0x1 ;  /* 0x00000050a5027211 */ /* 0x000fc600078408ff */
[----:B------:R0:W-:Y:S01]  /*62010*/  @P4 STG.E.U16 desc[UR10][R6.64], R10 ;  /* 0x0000000a06004986 */ /* 0x0001e2000c10150a */
[----:B------:R-:W-:Y:S02]  /*62020*/  LEA.HI.X.SX32 R3, R165, R81, 0x1, P2 ;  /* 0x00000051a5037211 */ /* 0x000fe400010f0eff */
[C---:B-----5:R-:W-:Y:S01]  /*62030*/  ISETP.LT.AND P4, PT, R91.reuse, UR6, !P0 ;  /* 0x000000065b007c0c */ /* 0x060fe2000c781270 */
[----:B------:R-:W5:Y:S02]  /*62040*/  LDCU UR6, c[0x0][0x39c] ;  /* 0x00007380ff0677ac */ /* 0x000f640008000800 */
[----:B------:R3:W-:Y:S01]  /*62050*/  @P1 STG.E.U16 desc[UR10][R2.64], R67 ;  /* 0x0000004302001986 */ /* 0x0007e2000c10150a */
[----:B0-----:R-:W-:-:S03]  /*62060*/  IMAD R7, R91, UR4, RZ ;  /* 0x000000045b077c24 */ /* 0x001fc6000f8e02ff */
[----:B------:R-:W4:Y:S01]  /*62070*/  LDL.LU R91, [R1+0x1c] ;  /* 0x00001c00015b7983 */ /* 0x000f220000300800 */
[----:B---3--:R-:W-:-:S04]  /*62080*/  LEA R2, P1, R8, R80, 0x1 ;  /* 0x0000005008027211 */ /* 0x008fc800078208ff */
[----:B------:R-:W-:Y:S01]  /*62090*/  LEA.HI.X.SX32 R3, R8, R81, 0x1, P1 ;  /* 0x0000005108037211 */ /* 0x000fe200008f0eff */
[C---:B------:R-:W-:Y:S01]  /*620a0*/  IMAD R8, R83.reuse, UR4, RZ ;  /* 0x0000000453087c24 */ /* 0x040fe2000f8e02ff */
[----:B------:R-:W-:Y:S01]  /*620b0*/  ISETP.LT.AND P1, PT, R83, UR5, !P0 ;  /* 0x0000000553007c0c */ /* 0x000fe2000c721270 */
[----:B------:R-:W0:Y:S01]  /*620c0*/  LDCU UR5, c[0x0][0x39c] ;  /* 0x00007380ff0577ac */ /* 0x000e220008000800 */
[----:B------:R-:W5:Y:S01]  /*620d0*/  LDL.LU R83, [R1+0x20] ;  /* 0x0000200001537983 */ /* 0x000f620000300800 */
[----:B------:R-:W-:Y:S02]  /*620e0*/  ISETP.LT.AND P2, PT, R89, UR12, !P0 ;  /* 0x0000000c59007c0c */ /* 0x000fe4000c741270 */
[----:B------:R-:W-:Y:S01]  /*620f0*/  PRMT R11, R67, 0x7632, R11 ;  /* 0x00007632430b7816 */ /* 0x000fe2000000000b */
[----:B------:R-:W3:Y:S01]  /*62100*/  LDCU UR12, c[0x0][0x39c] ;  /* 0x00007380ff0c77ac */ /* 0x000ee20008000800 */
[----:B------:R-:W-:-:S09]  /*62110*/  LEA R4, P5, R9, R80, 0x1 ;  /* 0x0000005009047211 */ /* 0x000fd200078a08ff */
[----:B------:R0:W-:Y:S01]  /*62120*/  @P2 STG.E.U16 desc[UR10][R2.64], R11 ;  /* 0x0000000b02002986 */ /* 0x0001e2000c10150a */
[-C--:B------:R-:W-:Y:S02]  /*62130*/  LEA R6, P6, R7, R80.reuse, 0x1 ;  /* 0x0000005007067211 */ /* 0x080fe400078c08ff */
[----:B0-----:R-:W-:-:S04]  /*62140*/  LEA R2, P2, R8, R80, 0x1 ;  /* 0x0000005008027211 */ /* 0x001fc800078408ff */
[-C--:B------:R-:W-:Y:S01]  /*62150*/  LEA.HI.X.SX32 R3, R8, R81.reuse, 0x1, P2 ;  /* 0x0000005108037211 */ /* 0x080fe200010f0eff */
[C---:B------:R-:W-:Y:S01]  /*62160*/  IMAD R8, R88.reuse, UR4, RZ ;  /* 0x0000000458087c24 */ /* 0x040fe2000f8e02ff */
[----:B------:R-:W-:Y:S01]  /*62170*/  ISETP.LT.AND P2, PT, R88, UR7, !P0 ;  /* 0x0000000758007c0c */ /* 0x000fe2000c741270 */
[----:B------:R-:W0:Y:S01]  /*62180*/  LDCU UR7, c[0x0][0x39c] ;  /* 0x00007380ff0777ac */ /* 0x000e220008000800 */
[----:B------:R-:W3:Y:S01]  /*62190*/  LDL.LU R88, [R1+0x24] ;  /* 0x0000240001587983 */ /* 0x000ee20000300800 */
[-C--:B------:R-:W-:Y:S02]  /*621a0*/  LEA.HI.X.SX32 R5, R9, R81.reuse, 0x1, P5 ;  /* 0x0000005109057211 */ /* 0x080fe400028f0eff */
[----:B------:R-:W-:Y:S02]  /*621b0*/  LEA.HI.X.SX32 R7, R7, R81, 0x1, P6 ;  /* 0x0000005107077211 */ /* 0x000fe400030f0eff */
[----:B------:R-:W-:Y:S01]  /*621c0*/  PRMT R9, R40, 0x7632, R9 ;  /* 0x0000763228097816 */ /* 0x000fe20000000009 */
[----:B------:R-:W-:Y:S04]  /*621d0*/  @P3 STG.E.U16 desc[UR10][R4.64], R40 ;  /* 0x0000002804003986 */ /* 0x000fe8000c10150a */
[----:B------:R-:W-:Y:S04]  /*621e0*/  @P4 STG.E.U16 desc[UR10][R6.64], R9 ;  /* 0x0000000906004986 */ /* 0x000fe8000c10150a */
[----:B------:R0:W-:Y:S01]  /*621f0*/  @P1 STG.E.U16 desc[UR10][R2.64], R41 ;  /* 0x0000002902001986 */ /* 0x0001e2000c10150a */
[----:B------:R-:W-:-:S02]  /*62200*/  PRMT R10, R41, 0x7632, R10 ;  /* 0x00007632290a7816 */ /* 0x000fc4000000000a */
[----:B0-----:R-:W-:-:S04]  /*62210*/  LEA R2, P4, R8, R80, 0x1 ;  /* 0x0000005008027211 */ /* 0x001fc800078808ff */
[----:B------:R-:W-:-:S05]  /*62220*/  LEA.HI.X.SX32 R3, R8, R81, 0x1, P4 ;  /* 0x0000005108037211 */ /* 0x000fca00020f0eff */
[----:B------:R0:W-:Y:S01]  /*62230*/  @P2 STG.E.U16 desc[UR10][R2.64], R10 ;  /* 0x0000000a02002986 */ /* 0x0001e2000c10150a */
[C---:B-1----:R-:W-:Y:S01]  /*62240*/  ISETP.LT.AND P3, PT, R90.reuse, UR9, !P0 ;  /* 0x000000095a007c0c */ /* 0x042fe2000c761270 */
[----:B------:R-:W-:Y:S02]  /*62250*/  IMAD R5, R90, UR4, RZ ;  /* 0x000000045a057c24 */ /* 0x000fe4000f8e02ff */
[----:B--2---:R-:W-:Y:S01]  /*62260*/  IMAD R7, R94, UR4, RZ ;  /* 0x000000045e077c24 */ /* 0x004fe2000f8e02ff */
[----:B------:R-:W2:Y:S02]  /*62270*/  LDL.LU R90, [R1+0x28] ;  /* 0x00002800015a7983 */ /* 0x000ea40000300800 */
[-C--:B------:R-:W-:Y:S01]  /*62280*/  LEA R4, P5, R5, R80.reuse, 0x1 ;  /* 0x0000005005047211 */ /* 0x080fe200078a08ff */
[----:B------:R-:W1:Y:S01]  /*62290*/  LDCU UR9, c[0x0][0x39c] ;  /* 0x00007380ff0977ac */ /* 0x000e620008000800 */
[----:B------:R-:W2:Y:S01]  /*622a0*/  LDL.LU R89, [R1+0x2c] ;  /* 0x00002c0001597983 */ /* 0x000ea20000300800 */
[----:B0-----:R-:W-:-:S02]  /*622b0*/  LEA R2, P2, R7, R80, 0x1 ;  /* 0x0000005007027211 */ /* 0x001fc400078408ff */
[-C--:B------:R-:W-:Y:S02]  /*622c0*/  LEA.HI.X.SX32 R5, R5, R81.reuse, 0x1, P5 ;  /* 0x0000005105057211 */ /* 0x080fe400028f0eff */
[----:B------:R-:W-:Y:S01]  /*622d0*/  LEA.HI.X.SX32 R3, R7, R81, 0x1, P2 ;  /* 0x0000005107037211 */ /* 0x000fe200010f0eff */
[----:B----4-:R-:W-:-:S05]  /*622e0*/  IMAD R8, R91, UR4, RZ ;  /* 0x000000045b087c24 */ /* 0x010fca000f8e02ff */
[----:B------:R-:W-:-:S04]  /*622f0*/  LEA R6, P5, R8, R80, 0x1 ;  /* 0x0000005008067211 */ /* 0x000fc800078a08ff */
[-C--:B------:R-:W-:Y:S02]  /*62300*/  LEA.HI.X.SX32 R7, R8, R81.reuse, 0x1, P5 ;  /* 0x0000005108077211 */ /* 0x080fe400028f0eff */
[C---:B-----5:R-:W-:Y:S01]  /*62310*/  ISETP.LT.AND P5, PT, R83.reuse, UR6, !P0 ;  /* 0x0000000653007c0c */ /* 0x060fe2000c7a1270 */
[----:B------:R-:W-:Y:S01]  /*62320*/  IMAD R8, R83, UR4, RZ ;  /* 0x0000000453087c24 */ /* 0x000fe2000f8e02ff */
[----:B---3--:R-:W-:Y:S01]  /*62330*/  ISETP.LT.AND P1, PT, R94, UR12, !P0 ;  /* 0x0000000c5e007c0c */ /* 0x008fe2000c721270 */
[----:B------:R-:W3:Y:S01]  /*62340*/  LDL.LU R83, [R1+0x30] ;  /* 0x0000300001537983 */ /* 0x000ee20000300800 */
[----:B------:R-:W-:Y:S01]  /*62350*/  ISETP.LT.AND P4, PT, R91, UR5, !P0 ;  /* 0x000000055b007c0c */ /* 0x000fe2000c781270 */
[----:B------:R-:W0:Y:S02]  /*62360*/  LDCU UR5, c[0x0][0x39c] ;  /* 0x00007380ff0577ac */ /* 0x000e240008000800 */
[----:B------:R-:W1:Y:S01]  /*62370*/  LDL.LU R91, [R1+0x34] ;  /* 0x00003400015b7983 */ /* 0x000e620000300800 */
[----:B------:R-:W-:Y:S01]  /*62380*/  PRMT R9, R42, 0x7632, R9 ;  /* 0x000076322a097816 */ /* 0x000fe20000000009 */
[----:B------:R-:W3:Y:S02]  /*62390*/  LDCU UR6, c[0x0][0x39c] ;  /* 0x00007380ff0677ac */ /* 0x000ee40008000800 */
[----:B------:R4:W-:Y:S01]  /*623a0*/  @P3 STG.E.U16 desc[UR10][R4.64], R42 ;  /* 0x0000002a04003986 */ /* 0x0009e2000c10150a */
[----:B------:R-:W-:Y:S01]  /*623b0*/  PRMT R10, R43, 0x7632, R10 ;  /* 0x000076322b0a7816 */ /* 0x000fe2000000000a */
[----:B------:R-:W5:Y:S02]  /*623c0*/  LDCU UR12, c[0x0][0x39c] ;  /* 0x00007380ff0c77ac */ /* 0x000f640008000800 */
[----:B------:R0:W-:Y:S01]  /*623d0*/  @P1 STG.E.U16 desc[UR10][R2.64], R9 ;  /* 0x0000000902001986 */ /* 0x0001e2000c10150a */
[C---:B------:R-:W-:Y:S01]  /*623e0*/  ISETP.LT.AND P1, PT, R88.reuse, UR13, !P0 ;  /* 0x0000000d58007c0c */ /* 0x040fe2000c721270 */
[----:B----4-:R-:W-:Y:S01]  /*623f0*/  IMAD R5, R88, UR4, RZ ;  /* 0x0000000458057c24 */ /* 0x010fe2000f8e02ff */
[CC--:B0-----:R-:W-:Y:S01]  /*62400*/  LEA R2, P2, R8.reuse, R80.reuse, 0x1 ;  /* 0x0000005008027211 */ /* 0x0c1fe200078408ff */
[----:B------:R-:W4:Y:S01]  /*62410*/  LDL.LU R88, [R1+0x38] ;  /* 0x0000380001587983 */ /* 0x000f220000300800 */
[----:B------:R-:W0:Y:S02]  /*62420*/  LDCU UR13, c[0x0][0x39c] ;  /* 0x00007380ff0d77ac */ /* 0x000e240008000800 */
[----:B------:R-:W-:Y:S01]  /*62430*/  LEA.HI.X.SX32 R3, R8, R81, 0x1, P2 ;  /* 0x0000005108037211 */ /* 0x000fe200010f0eff */
[----:B------:R-:W-:Y:S04]  /*62440*/  @P4 STG.E.U16 desc[UR10][R6.64], R43 ;  /* 0x0000002b06004986 */ /* 0x000fe8000c10150a */
[----:B------:R0:W-:Y:S02]  /*62450*/  @P5 STG.E.U16 desc[UR10][R2.64], R10 ;  /* 0x0000000a02005986 */ /* 0x0001e4000c10150a */
[----:B0-----:R-:W-:-:S04]  /*62460*/  LEA R2, P4, R5, R80, 0x1 ;  /* 0x0000005005027211 */ /* 0x001fc800078808ff */
[----:B------:R-:W-:-:S05]  /*62470*/  LEA.HI.X.SX32 R3, R5, R81, 0x1, P4 ;  /* 0x0000005105037211 */ /* 0x000fca00020f0eff */
[----:B------:R0:W-:Y:S01]  /*62480*/  @P1 STG.E.U16 desc[UR10][R2.64], R44 ;  /* 0x0000002c02001986 */ /* 0x0001e2000c10150a */
[C---:B--2---:R-:W-:Y:S01]  /*62490*/  IMAD R8, R90.reuse, UR4, RZ ;  /* 0x000000045a087c24 */ /* 0x044fe2000f8e02ff */
[----:B------:R-:W-:Y:S01]  /*624a0*/  ISETP.LT.AND P2, PT, R90, UR7, !P0 ;  /* 0x000000075a007c0c */ /* 0x000fe2000c741270 */
[----:B------:R-:W2:Y:S01]  /*624b0*/  LDCU UR7, c[0x0][0x39c] ;  /* 0x00007380ff0777ac */ /* 0x000ea20008000800 */
[----:B------:R-:W2:Y:S01]  /*624c0*/  LDL.LU R90, [R1+0x3c] ;  /* 0x00003c00015a7983 */ /* 0x000ea20000300800 */
[----:B------:R-:W-:Y:S01]  /*624d0*/  IMAD R9, R89, UR4, RZ ;  /* 0x0000000459097c24 */ /* 0x000fe2000f8e02ff */
[----:B------:R-:W-:-:S04]  /*624e0*/  LEA R4, P5, R8, R80, 0x1 ;  /* 0x0000005008047211 */ /* 0x000fc800078a08ff */
[-C--:B------:R-:W-:Y:S02]  /*624f0*/  LEA.HI.X.SX32 R5, R8, R81.reuse, 0x1, P5 ;  /* 0x0000005108057211 */ /* 0x080fe400028f0eff */
[----:B------:R-:W-:Y:S02]  /*62500*/  PRMT R8, R44, 0x7632, R8 ;  /* 0x000076322c087816 */ /* 0x000fe40000000008 */
[----:B------:R-:W-:Y:S02]  /*62510*/  LEA R6, P6, R9, R80, 0x1 ;  /* 0x0000005009067211 */ /* 0x000fe400078c08ff */
[----:B------:R-:W-:Y:S01]  /*62520*/  ISETP.LT.AND P3, PT, R89, UR5, !P0 ;  /* 0x0000000559007c0c */ /* 0x000fe2000c761270 */
[----:B------:R0:W-:Y:S01]  /*62530*/  @P2 STG.E.U16 desc[UR10][R4.64], R8 ;  /* 0x0000000804002986 */ /* 0x0001e2000c10150a */
[----:B------:R-:W-:Y:S01]  /*62540*/  LEA.HI.X.SX32 R7, R9, R81, 0x1, P6 ;  /* 0x0000005109077211 */ /* 0x000fe200030f0eff */
[----:B------:R-:W0:Y:S02]  /*62550*/  LDCU UR5, c[0x0][0x39c] ;  /* 0x00007380ff0577ac */ /* 0x000e240008000800 */
[----:B------:R-:W5:Y:S01]  /*62560*/  LDL.LU R89, [R1+0x40] ;  /* 0x0000400001597983 */ /* 0x000f620000300800 */
[C---:B---3--:R-:W-:Y:S01]  /*62570*/  ISETP.LT.AND P2, PT, R83.reuse, UR6, !P0 ;  /* 0x0000000653007c0c */ /* 0x048fe2000c741270 */
[----:B------:R-:W-:Y:S01]  /*62580*/  IMAD R9, R83, UR4, RZ ;  /* 0x0000000453097c24 */ /* 0x000fe2000f8e02ff */
[C---:B-1----:R-:W-:Y:S01]  /*62590*/  ISETP.LT.AND P4, PT, R91.reuse, UR9, !P0 ;  /* 0x000000095b007c0c */ /* 0x042fe2000c781270 */
[----:B------:R-:W3:Y:S01]  /*625a0*/  LDL.LU R83, [R1+0x44] ;  /* 0x0000440001537983 */ /* 0x000ee20000300800 */
[----:B------:R-:W-:-:S03]  /*625b0*/  IMAD R11, R91, UR4, RZ ;  /* 0x000000045b0b7c24 */ /* 0x000fc6000f8e02ff */
[----:B------:R-:W-:Y:S01]  /*625c0*/  @P3 STG.E.U16 desc[UR10][R6.64], R45 ;  /* 0x0000002d06003986 */ /* 0x000fe2000c10150a */
[-C--:B0-----:R-:W-:Y:S01]  /*625d0*/  LEA R2, P6, R9, R80.reuse, 0x1 ;  /* 0x0000005009027211 */ /* 0x081fe200078c08ff */
[----:B------:R-:W0:Y:S02]  /*625e0*/  LDCU UR6, c[0x0][0x39c] ;  /* 0x00007380ff0677ac */ /* 0x000e240008000800 */
[----:B------:R-:W0:Y:S01]  /*625f0*/  LDL.LU R91, [R1+0x48] ;  /* 0x00004800015b7983 */ /* 0x000e220000300800 */
[----:B------:R-:W-:Y:S01]  /*62600*/  PRMT R18, R45, 0x7632, R18 ;  /* 0x000076322d127816 */ /* 0x000fe20000000012 */
[----:B------:R-:W1:Y:S01]  /*62610*/  LDCU UR9, c[0x0][0x39c] ;  /* 0x00007380ff0977ac */ /* 0x000e620008000800 */
[C---:B----4-:R-:W-:Y:S01]  /*62620*/  IMAD R16, R88.reuse, UR4, RZ ;  /* 0x0000000458107c24 */ /* 0x050fe2000f8e02ff */
[----:B------:R-:W-:Y:S01]  /*62630*/  ISETP.LT.AND P3, PT, R88, UR5, !P0 ;  /* 0x0000000558007c0c */ /* 0x000fe2000c761270 */
[----:B------:R-:W4:Y:S01]  /*62640*/  LDCU UR5, c[0x0][0x39c] ;  /* 0x00007380ff0577ac */ /* 0x000f220008000800 */
[----:B------:R-:W4:Y:S01]  /*62650*/  LDL.LU R88, [R1+0x4c] ;  /* 0x00004c0001587983 */ /* 0x000f220000300800 */
[----:B------:R-:W-:-:S02]  /*62660*/  LEA R8, P5, R11, R80, 0x1 ;  /* 0x000000500b087211 */ /* 0x000fc400078a08ff */
[-C--:B------:R-:W-:Y:S01]  /*62670*/  LEA.HI.X.SX32 R3, R9, R81.reuse, 0x1, P6 ;  /* 0x0000005109037211 */ /* 0x080fe200030f0eff */
[----:B------:R-:W0:Y:S01]  /*62680*/  LDS.128 R4, [R82] ;  /* 0x0000000052047984 */ /* 0x000e220000000c00 */
[CC--:B------:R-:W-:Y:S02]  /*62690*/  LEA R10, P6, R16.reuse, R80.reuse, 0x1 ;  /* 0x00000050100a7211 */ /* 0x0c0fe400078c08ff */
[-C--:B------:R-:W-:Y:S01]  /*626a0*/  LEA.HI.X.SX32 R9, R11, R81.reuse, 0x1, P5 ;  /* 0x000000510b097211 */ /* 0x080fe200028f0eff */
[----:B------:R1:W-:Y:S01]  /*626b0*/  @P2 STG.E.U16 desc[UR10][R2.64], R18 ;  /* 0x0000001202002986 */ /* 0x0003e2000c10150a */
[----:B------:R-:W-:Y:S02]  /*626c0*/  LEA.HI.X.SX32 R11, R16, R81, 0x1, P6 ;  /* 0x00000051100b7211 */ /* 0x000fe400030f0eff */
[----:B------:R-:W-:Y:S01]  /*626d0*/  PRMT R19, R46, 0x7632, R19 ;  /* 0x000076322e137816 */ /* 0x000fe20000000013 */
[----:B------:R-:W-:Y:S04]  /*626e0*/  @P4 STG.E.U16 desc[UR10][R8.64], R46 ;  /* 0x0000002e08004986 */ /* 0x000fe8000c10150a */
[----:B------:R0:W-:Y:S01]  /*626f0*/  @P3 STG.E.U16 desc[UR10][R10.64], R19 ;  /* 0x000000130a003986 */ /* 0x0001e2000c10150a */
[C---:B--2---:R-:W-:Y:S01]  /*62700*/  ISETP.LT.AND P1, PT, R90.reuse, UR7, !P0 ;  /* 0x000000075a007c0c */ /* 0x044fe2000c721270 */
[----:B------:R-:W-:Y:S01]  /*62710*/  IMAD R17, R90, UR4, RZ ;  /* 0x000000045a117c24 */ /* 0x000fe2000f8e02ff */
[----:B------:R-:W2:Y:S01]  /*62720*/  LDCU UR7, c[0x0][0x39c] ;  /* 0x00007380ff0777ac */ /* 0x000ea20008000800 */
[----:B------:R-:W2:Y:S03]  /*62730*/  LDL.LU R90, [R1+0x50] ;  /* 0x00005000015a7983 */ /* 0x000ea60000300800 */
[----:B-1----:R-:W-:-:S04]  /*62740*/  LEA R2, P2, R17, R80, 0x1 ;  /* 0x0000005011027211 */ /* 0x002fc800078408ff */
[----:B------:R-:W-:Y:S02]  /*62750*/  LEA.HI.X.SX32 R3, R17, R81, 0x1, P2 ;  /* 0x0000005111037211 */ /* 0x000fe400010f0eff */
[C---:B---3--:R-:W-:Y:S01]  /*62760*/  ISETP.LT.AND P3, PT, R83.reuse, UR13, !P0 ;  /* 0x0000000d53007c0c */ /* 0x048fe2000c761270 */
[----:B------:R-:W-:Y:S02]  /*62770*/  IMAD R17, R83, UR4, RZ ;  /* 0x0000000453117c24 */ /* 0x000fe4000f8e02ff */
[----:B-----5:R-:W-:Y:S01]  /*62780*/  IMAD R16, R89, UR4, RZ ;  /* 0x0000000459107c24 */ /* 0x020fe2000f8e02ff */
[----:B------:R-:W3:Y:S01]  /*62790*/  LDL.LU R83, [R1+0x54] ;  /* 0x0000540001537983 */ /* 0x000ee20000300800 */
[----:B0-----:R-:W-:-:S03]  /*627a0*/  ISETP.LT.AND P4, PT, R91, UR6, !P0 ;  /* 0x000000065b007c0c */ /* 0x001fc6000c781270 */
[----:B------:R-:W5:Y:S01]  /*627b0*/  LDL.LU R94, [R1+0x58] ;  /* 0x00005800015e7983 */ /* 0x000f620000300800 */
[----:B------:R-:W-:Y:S01]  /*627c0*/  IMAD R11, R91, UR4, RZ ;  /* 0x000000045b0b7c24 */ /* 0x000fe2000f8e02ff */
[----:B------:R-:W-:Y:S01]  /*627d0*/  ISETP.LT.AND P2, PT, R89, UR12, !P0 ;  /* 0x0000000c59007c0c */ /* 0x000fe2000c741270 */
[----:B------:R-:W0:Y:S01]  /*627e0*/  LDCU UR6, c[0x0][0x39c] ;  /* 0x00007380ff0677ac */ /* 0x000e220008000800 */
[----:B------:R-:W5:Y:S04]  /*627f0*/  LDL.LU R91, [R1+0x5c] ;  /* 0x00005c00015b7983 */ /* 0x000f680000300800 */
[----:B------:R1:W-:Y:S01]  /*62800*/  @P1 STG.E.U16 desc[UR10][R2.64], R47 ;  /* 0x0000002f02001986 */ /* 0x0003e2000c10150a */
[----:B------:R-:W-:Y:S01]  /*62810*/  PRMT R18, R47, 0x7632, R18 ;  /* 0x000076322f127816 */ /* 0x000fe20000000012 */
[----:B------:R-:W0:Y:S01]  /*62820*/  LDCU UR12, c[0x0][0x39c] ;  /* 0x00007380ff0c77ac */ /* 0x000e220008000800 */
[----:B------:R-:W0:Y:S01]  /*62830*/  LDCU UR13, c[0x0][0x39c] ;  /* 0x00007380ff0d77ac */ /* 0x000e220008000800 */
[----:B-1----:R-:W-:-:S04]  /*62840*/  LEA R2, P1, R16, R80, 0x1 ;  /* 0x0000005010027211 */ /* 0x002fc800078208ff */
[----:B------:R-:W-:Y:S01]  /*62850*/  LEA.HI.X.SX32 R3, R16, R81, 0x1, P1 ;  /* 0x0000005110037211 */ /* 0x000fe200008f0eff */
[C---:B----4-:R-:W-:Y:S01]  /*62860*/  IMAD R16, R88.reuse, UR4, RZ ;  /* 0x0000000458107c24 */ /* 0x050fe2000f8e02ff */
[----:B------:R-:W-:Y:S01]  /*62870*/  ISETP.LT.AND P1, PT, R88, UR5, !P0 ;  /* 0x0000000558007c0c */ /* 0x000fe2000c721270 */
[----:B------:R-:W1:Y:S01]  /*62880*/  LDCU UR5, c[0x0][0x39c] ;  /* 0x00007380ff0577ac */ /* 0x000e620008000800 */
[----:B------:R-:W4:Y:S04]  /*62890*/  LDL.LU R88, [R1+0x60] ;  /* 0x0000600001587983 */ /* 0x000f280000300800 */
[----:B------:R0:W-:Y:S01]  /*628a0*/  @P2 STG.E.U16 desc[UR10][R2.64], R18 ;  /* 0x0000001202002986 */ /* 0x0001e2000c10150a */
[-C--:B------:R-:W-:Y:S02]  /*628b0*/  LEA R8, P5, R17, R80.reuse, 0x1 ;  /* 0x0000005011087211 */ /* 0x080fe400078a08ff */
[----:B0-----:R-:W-:-:S04]  /*628c0*/  LEA R2, P2, R16, R80, 0x1 ;  /* 0x0000005010027211 */ /* 0x001fc800078408ff */
[-C--:B------:R-:W-:Y:S02]  /*628d0*/  LEA.HI.X.SX32 R3, R16, R81.reuse, 0x1, P2 ;  /* 0x0000005110037211 */ /* 0x080fe400010f0eff */
[----:B------:R-:W-:-:S05]  /*628e0*/  LEA.HI.X.SX32 R9, R17, R81, 0x1, P5 ;  /* 0x0000005111097211 */ /* 0x000fca00028f0eff */
[----:B------:R0:W-:Y:S01]  /*628f0*/  @P3 STG.E.U16 desc[UR10][R8.64], R4 ;  /* 0x0000000408003986 */ /* 0x0001e2000c10150a */
[C---:B--2---:R-:W-:Y:S01]  /*62900*/  ISETP.LT.AND P2, PT, R90.reuse, UR7, !P0 ;  /* 0x000000075a007c0c */ /* 0x044fe2000c741270 */
[----:B------:R-:W-:Y:S01]  /*62910*/  IMAD R16, R90, UR4, RZ ;  /* 0x000000045a107c24 */ /* 0x000fe2000f8e02ff */
[-C--:B------:R-:W-:Y:S01]  /*62920*/  LEA R10, P6, R11, R80.reuse, 0x1 ;  /* 0x000000500b0a7211 */ /* 0x080fe200078c08ff */
[----:B------:R-:W2:Y:S01]  /*62930*/  LDL.LU R90, [R1+0x64] ;  /* 0x00006400015a7983 */ /* 0x000ea20000300800 */
[----:B------:R-:W-:Y:S01]  /*62940*/  PRMT R17, R4, 0x7632, R17 ;  /* 0x0000763204117816 */ /* 0x000fe20000000011 */
[----:B------:R-:W0:Y:S02]  /*62950*/  LDCU UR7, c[0x0][0x39c] ;  /* 0x00007380ff0777ac */ /* 0x000e240008000800 */
[----:B------:R-:W2:Y:S01]  /*62960*/  LDL.LU R89, [R1+0x68] ;  /* 0x0000680001597983 */ /* 0x000ea20000300800 */
[C---:B---3--:R-:W-:Y:S01]  /*62970*/  ISETP.LT.AND P3, PT, R83.reuse, UR9, !P0 ;  /* 0x0000000953007c0c */ /* 0x048fe2000c761270 */
[----:B0-----:R-:W-:Y:S01]  /*62980*/  IMAD R8, R83, UR4, RZ ;  /* 0x0000000453087c24 */ /* 0x001fe2000f8e02ff */
[----:B------:R-:W-:Y:S01]  /*62990*/  LEA.HI.X.SX32 R11, R11, R81, 0x1, P6 ;  /* 0x000000510b0b7211 */ /* 0x000fe200030f0eff */
[----:B------:R-:W3:Y:S01]  /*629a0*/  LDL.LU R83, [R1+0x6c] ;  /* 0x00006c0001537983 */ /* 0x000ee20000300800 */
[----:B------:R-:W0:Y:S03]  /*629b0*/  LDCU UR9, c[0x0][0x39c] ;  /* 0x00007380ff0977ac */ /* 0x000e260008000800 */
[----:B------:R1:W-:Y:S04]  /*629c0*/  @P4 STG.E.U16 desc[UR10][R10.64], R17 ;  /* 0x000000110a004986 */ /* 0x0003e8000c10150a */
[----:B------:R0:W-:Y:S01]  /*629d0*/  @P1 STG.E.U16 desc[UR10][R2.64], R5 ;  /* 0x0000000502001986 */ /* 0x0001e2000c10150a */
[----:B-----5:R-:W-:Y:S01]  /*629e0*/  IMAD R9, R94, UR4, RZ ;  /* 0x000000045e097c24 */ /* 0x020fe2000f8e02ff */
[----:B------:R-:W-:-:S02]  /*629f0*/  LEA R4, P5, R8, R80, 0x1 ;  /* 0x0000005008047211 */ /* 0x000fc400078a08ff */
[----:B-1----:R-:W-:Y:S02]  /*62a00*/  PRMT R11, R5, 0x7632, R11 ;  /* 0x00007632050b7816 */ /* 0x002fe4000000000b */
[----:B0-----:R-:W-:Y:S01]  /*62a10*/  LEA R2, P4, R16, R80, 0x1 ;  /* 0x0000005010027211 */ /* 0x001fe200078808ff */
[----:B------:R-:W-:-:S03]  /*62a20*/  IMAD R10, R91, UR4, RZ ;  /* 0x000000045b0a7c24 */ /* 0x000fc6000f8e02ff */
[-C--:B------:R-:W-:Y:S02]  /*62a30*/  LEA.HI.X.SX32 R3, R16, R81.reuse, 0x1, P4 ;  /* 0x0000005110037211 */ /* 0x080fe400020f0eff */
[----:B------:R-:W-:-:S03]  /*62a40*/  LEA.HI.X.SX32 R5, R8, R81, 0x1, P5 ;  /* 0x0000005108057211 */ /* 0x000fc600028f0eff */
[----:B------:R0:W-:Y:S01]  /*62a50*/  @P2 STG.E.U16 desc[UR10][R2.64], R11 ;  /* 0x0000000b02002986 */ /* 0x0001e2000c10150a */
[-C--:B------:R-:W-:Y:S02]  /*62a60*/  LEA R8, P5, R10, R80.reuse, 0x1 ;  /* 0x000000500a087211 */ /* 0x080fe400078a08ff */
[----:B------:R-:W-:Y:S02]  /*62a70*/  ISETP.LT.AND P1, PT, R94, UR12, !P0 ;  /* 0x0000000c5e007c0c */ /* 0x000fe4000c721270 */
[----:B0-----:R-:W-:Y:S01]  /*62a80*/  LEA R2, P2, R9, R80, 0x1 ;  /* 0x0000005009027211 */ /* 0x001fe200078408ff */
[----:B----4-:R-:W-:Y:S01]  /*62a90*/  IMAD R11, R88, UR4, RZ ;  /* 0x00000004580b7c24 */ /* 0x010fe2000f8e02ff */
[----:B------:R-:W-:Y:S01]  /*62aa0*/  ISETP.LT.AND P4, PT, R91, UR5, !P0 ;  /* 0x000000055b007c0c */ /* 0x000fe2000c781270 */
[----:B------:R-:W3:Y:S01]  /*62ab0*/  LDCU UR5, c[0x0][0x39c] ;  /* 0x00007380ff0577ac */ /* 0x000ee20008000800 */
[-C--:B------:R-:W-:Y:S02]  /*62ac0*/  LEA.HI.X.SX32 R3, R9, R81.reuse, 0x1, P2 ;  /* 0x0000005109037211 */ /* 0x080fe400010f0eff */
[----:B------:R-:W-:-:S02]  /*62ad0*/  LEA.HI.X.SX32 R9, R10, R81, 0x1, P5 ;  /* 0x000000510a097211 */ /* 0x000fc400028f0eff */
[----:B------:R-:W-:Y:S01]  /*62ae0*/  PRMT R16, R6, 0x7632, R16 ;  /* 0x0000763206107816 */ /* 0x000fe20000000010 */
[----:B------:R0:W-:Y:S01]  /*62af0*/  @P3 STG.E.U16 desc[UR10][R4.64], R6 ;  /* 0x0000000604003986 */ /* 0x0001e2000c10150a */
[----:B------:R-:W-:Y:S01]  /*62b00*/  ISETP.LT.AND P5, PT, R88, UR6, !P0 ;  /* 0x0000000658007c0c */ /* 0x000fe2000c7a1270 */
[----:B------:R-:W1:Y:S02]  /*62b10*/  LDCU UR6, c[0x0][0x39c] ;  /* 0x00007380ff0677ac */ /* 0x000e640008000800 */
[----:B------:R-:W1:Y:S01]  /*62b20*/  LDL.LU R88, [R1+0x70] ;  /* 0x0000700001587983 */ /* 0x000e620000300800 */
[----:B------:R-:W4:Y:S03]  /*62b30*/  LDCU UR12, c[0x0][0x39c] ;  /* 0x00007380ff0c77ac */ /* 0x000f260008000800 */
[----:B------:R-:W5:Y:S04]  /*62b40*/  LDL.LU R91, [R1+0x74] ;  /* 0x00007400015b7983 */ /* 0x000f680000300800 */
[----:B------:R0:W-:Y:S01]  /*62b50*/  @P1 STG.E.U16 desc[UR10][R2.64], R16 ;  /* 0x0000001002001986 */ /* 0x0001e2000c10150a */
[C---:B--2---:R-:W-:Y:S01]  /*62b60*/  ISETP.LT.AND P1, PT, R90.reuse, UR13, !P0 ;  /* 0x0000000d5a007c0c */ /* 0x044fe2000c721270 */
[----:B0-----:R-:W-:Y:S01]  /*62b70*/  IMAD R5, R90, UR4, RZ ;  /* 0x000000045a057c24 */ /* 0x001fe2000f8e02ff */
[C---:B---3--:R-:W-:Y:S01]  /*62b80*/  ISETP.LT.AND P3, PT, R83.reuse, UR5, !P0 ;  /* 0x0000000553007c0c */ /* 0x048fe2000c761270 */
[----:B------:R-:W2:Y:S01]  /*62b90*/  LDL.LU R90, [R1+0x78] ;  /* 0x00007800015a7983 */ /* 0x000ea20000300800 */
[----:B------:R-:W-:Y:S01]  /*62ba0*/  IMAD R17, R83, UR4, RZ ;  /* 0x0000000453117c24 */ /* 0x000fe2000f8e02ff */
[----:B------:R-:W-:Y:S01]  /*62bb0*/  LEA R10, P2, R11, R80, 0x1 ;  /* 0x000000500b0a7211 */ /* 0x000fe200078408ff */
[----:B------:R-:W-:Y:S01]  /*62bc0*/  IMAD R16, R89, UR4, RZ ;  /* 0x0000000459107c24 */ /* 0x000fe2000f8e02ff */
[----:B------:R-:W3:Y:S01]  /*62bd0*/  LDL.LU R83, [R1+0x7c] ;  /* 0x00007c0001537983 */ /* 0x000ee20000300800 */
[----:B------:R-:W-:Y:S01]  /*62be0*/  PRMT R3, R7, 0x7632, R3 ;  /* 0x0000763207037816 */ /* 0x000fe20000000003 */
[----:B------:R-:W2:Y:S01]  /*62bf0*/  LDCU UR5, c[0x0][0x39c] ;  /* 0x00007380ff0577ac */ /* 0x000ea20008000800 */
[----:B------:R-:W-:-:S02]  /*62c00*/  LEA.HI.X.SX32 R11, R11, R81, 0x1, P2 ;  /* 0x000000510b0b7211 */ /* 0x000fc400010f0eff */
[----:B------:R-:W-:Y:S01]  /*62c10*/  ISETP.LT.AND P2, PT, R89, UR7, !P0 ;  /* 0x0000000759007c0c */ /* 0x000fe2000c741270 */
[----:B------:R-:W-:Y:S01]  /*62c20*/  @P4 STG.E.U16 desc[UR10][R8.64], R7 ;  /* 0x0000000708004986 */ /* 0x000fe2000c10150a */
[-C--:B------:R-:W-:Y:S01]  /*62c30*/  LEA R2, P4, R5, R80.reuse, 0x1 ;  /* 0x0000005005027211 */ /* 0x080fe200078808ff */
[----:B------:R-:W3:Y:S02]  /*62c40*/  LDCU UR7, c[0x0][0x39c] ;  /* 0x00007380ff0777ac */ /* 0x000ee40008000800 */
[----:B------:R0:W-:Y:S01]  /*62c50*/  @P5 STG.E.U16 desc[UR10][R10.64], R3 ;  /* 0x000000030a005986 */ /* 0x0001e2000c10150a */
[-C--:B------:R-:W-:Y:S01]  /*62c60*/  LEA R4, P5, R16, R80.reuse, 0x1 ;  /* 0x0000005010047211 */ /* 0x080fe200078a08ff */
[----:B------:R-:W1:Y:S01]  /*62c70*/  LDCU UR13, c[0x0][0x39c] ;  /* 0x00007380ff0d77ac */ /* 0x000e620008000800 */
[----:B------:R-:W-:Y:S01]  /*62c80*/  LEA R6, P6, R17, R80, 0x1 ;  /* 0x0000005011067211 */ /* 0x000fe200078c08ff */
[----:B------:R-:W4:Y:S01]  /*62c90*/  LDL.LU R89, [R1+0x80] ;  /* 0x0000800001597983 */ /* 0x000f220000300800 */
[----:B0-----:R-:W-:-:S02]  /*62ca0*/  LEA.HI.X.SX32 R3, R5, R81, 0x1, P4 ;  /* 0x0000005105037211 */ /* 0x001fc400020f0eff */
[-C--:B------:R-:W-:Y:S02]  /*62cb0*/  LEA.HI.X.SX32 R5, R16, R81.reuse, 0x1, P5 ;  /* 0x0000005110057211 */ /* 0x080fe400028f0eff */
[----:B------:R-:W-:Y:S01]  /*62cc0*/  PRMT R11, R56, 0x7632, R11 ;  /* 0x00007632380b7816 */ /* 0x000fe2000000000b */
[----:B------:R0:W-:Y:S01]  /*62cd0*/  @P1 STG.E.U16 desc[UR10][R2.64], R56 ;  /* 0x0000003802001986 */ /* 0x0001e2000c10150a */
[----:B------:R-:W-:-:S03]  /*62ce0*/  LEA.HI.X.SX32 R7, R17, R81, 0x1, P6 ;  /* 0x0000005111077211 */ /* 0x000fc600030f0eff */
[----:B------:R0:W-:Y:S04]  /*62cf0*/  @P2 STG.E.U16 desc[UR10][R4.64], R11 ;  /* 0x0000000b04002986 */ /* 0x0001e8000c10150a */
[----:B------:R0:W-:Y:S01]  /*62d00*/  @P3 STG.E.U16 desc[UR10][R6.64], R57 ;  /* 0x0000003906003986 */ /* 0x0001e2000c10150a */
[C---:B-1----:R-:W-:Y:S01]  /*62d10*/  ISETP.LT.AND P2, PT, R88.reuse, UR6, !P0 ;  /* 0x0000000658007c0c */ /* 0x042fe2000c741270 */
[----:B------:R-:W-:Y:S01]  /*62d20*/  IMAD R8, R88, UR4, RZ ;  /* 0x0000000458087c24 */ /* 0x000fe2000f8e02ff */
[----:B------:R-:W1:Y:S01]  /*62d30*/  LDCU UR6, c[0x0][0x39c] ;  /* 0x00007380ff0677ac */ /* 0x000e620008000800 */
[----:B------:R-:W4:Y:S01]  /*62d40*/  LDL.LU R88, [R1+0x84] ;  /* 0x0000840001587983 */ /* 0x000f220000300800 */
[C---:B-----5:R-:W-:Y:S01]  /*62d50*/  ISETP.LT.AND P3, PT, R91.reuse, UR9, !P0 ;  /* 0x000000095b007c0c */ /* 0x060fe2000c761270 */
[----:B------:R-:W-:Y:S01]  /*62d60*/  IMAD R9, R91, UR4, RZ ;  /* 0x000000045b097c24 */ /* 0x000fe2000f8e02ff */
[-C--:B0-----:R-:W-:Y:S01]  /*62d70*/  LEA R2, P1, R8, R80.reuse, 0x1 ;  /* 0x0000005008027211 */ /* 0x081fe200078208ff */
[----:B------:R-:W1:Y:S01]  /*62d80*/  LDL.LU R91, [R1+0x88] ;  /* 0x00008800015b7983 */ /* 0x000e620000300800 */
[C---:B--2---:R-:W-:Y:S01]  /*62d90*/  ISETP.LT.AND P4, PT, R90.reuse, UR5, !P0 ;  /* 0x000000055a007c0c */ /* 0x044fe2000c781270 */
[----:B------:R-:W-:Y:S01]  /*62da0*/  IMAD R10, R90, UR4, RZ ;  /* 0x000000045a0a7c24 */ /* 0x000fe2000f8e02ff */
[-C--:B------:R-:W-:Y:S01]  /*62db0*/  LEA.HI.X.SX32 R3, R8, R81.reuse, 0x1, P1 ;  /* 0x0000005108037211 */ /* 0x080fe200008f0eff */
[----:B------:R-:W2:Y:S01]  /*62dc0*/  LDL.LU R90, [R1+0x8c] ;  /* 0x00008c00015a7983 */ /* 0x000ea20000300800 */
[C---:B---3--:R-:W-:Y:S01]  /*62dd0*/  ISETP.LT.AND P1, PT, R83.reuse, UR7, !P0 ;  /* 0x0000000753007c0c */ /* 0x048fe2000c721270 */
[----:B------:R-:W-:Y:S01]  /*62de0*/  IMAD R11, R83, UR4, RZ ;  /* 0x00000004530b7c24 */ /* 0x000fe2000f8e02ff */
[----:B------:R-:W-:Y:S01]  /*62df0*/  LEA R4, P5, R9, R80, 0x1 ;  /* 0x0000005009047211 */ /* 0x000fe200078a08ff */
[----:B------:R-:W3:Y:S01]  /*62e00*/  LDL.LU R83, [R1+0x90] ;  /* 0x0000900001537983 */ /* 0x000ee20000300800 */
[----:B------:R-:W-:Y:S01]  /*62e10*/  PRMT R7, R57, 0x7632, R7 ;  /* 0x0000763239077816 */ /* 0x000fe20000000007 */
[----:B------:R-:W2:Y:S01]  /*62e20*/  LDCU UR5, c[0x0][0x39c] ;  /* 0x00007380ff0577ac */ /* 0x000ea20008000800 */
[----:B------:R-:W-:-:S02]  /*62e30*/  LEA.HI.X.SX32 R5, R9, R81, 0x1, P5 ;  /* 0x0000005109057211 */ /* 0x000fc400028f0eff */
[-C--:B------:R-:W-:Y:S01]  /*62e40*/  LEA R6, P6, R10, R80.reuse, 0x1 ;  /* 0x000000500a067211 */ /* 0x080fe200078c08ff */
[----:B------:R0:W-:Y:S01]  /*62e50*/  @P2 STG.E.U16 desc[UR10][R2.64], R7 ;  /* 0x0000000702002986 */ /* 0x0001e2000c10150a */
[----:B------:R-:W-:Y:S01]  /*62e60*/  PRMT R16, R58, 0x7632, R16 ;  /* 0x000076323a107816 */ /* 0x000fe20000000010 */
[----:B------:R-:W5:Y:S01]  /*62e70*/  LDCU UR7, c[0x0][0x39c] ;  /* 0x00007380ff0777ac */ /* 0x000f620008000800 */
[----:B------:R-:W-:Y:S01]  /*62e80*/  LEA R8, P2, R11, R80, 0x1 ;  /* 0x000000500b087211 */ /* 0x000fe200078408ff */
[----:B------:R-:W-:Y:S01]  /*62e90*/  @P3 STG.E.U16 desc[UR10][R4.64], R58 ;  /* 0x0000003a04003986 */ /* 0x000fe2000c10150a */
[----:B------:R-:W-:Y:S01]  /*62ea0*/  PRMT R17, R59, 0x7632, R17 ;  /* 0x000076323b117816 */ /* 0x000fe20000000011 */
[----:B------:R-:W1:Y:S01]  /*62eb0*/  LDCU UR9, c[0x0][0x39c] ;  /* 0x00007380ff0977ac */ /* 0x000e620008000800 */
[-C--:B------:R-:W-:Y:S02]  /*62ec0*/  LEA.HI.X.SX32 R9, R11, R81.reuse, 0x1, P2 ;  /* 0x000000510b097211 */ /* 0x080fe400010f0eff */
[----:B0-----:R-:W-:Y:S01]  /*62ed0*/  LEA.HI.X.SX32 R7, R10, R81, 0x1, P6 ;  /* 0x000000510a077211 */ /* 0x001fe200030f0eff */
[----:B----4-:R-:W-:-:S04]  /*62ee0*/  IMAD R3, R89, UR4, RZ ;  /* 0x0000000459037c24 */ /* 0x010fc8000f8e02ff */
[----:B------:R0:W-:Y:S01]  /*62ef0*/  @P4 STG.E.U16 desc[UR10][R6.64], R16 ;  /* 0x0000001006004986 */ /* 0x0001e2000c10150a */
[----:B------:R-:W-:Y:S01]  /*62f00*/  ISETP.LT.AND P2, PT, R89, UR12, !P0 ;  /* 0x0000000c59007c0c */ /* 0x000fe2000c741270 */
[----:B------:R-:W4:Y:S02]  /*62f10*/  LDCU UR12, c[0x0][0x39c] ;  /* 0x00007380ff0c77ac */ /* 0x000f240008000800 */
[----:B------:R-:W-:Y:S01]  /*62f20*/  @P1 STG.E.U16 desc[UR10][R8.64], R59 ;  /* 0x0000003b08001986 */ /* 0x000fe2000c10150a */
[----:B------:R-:W-:-:S04]  /*62f30*/  LEA R2, P1, R3, R80, 0x1 ;  /* 0x0000005003027211 */ /* 0x000fc800078208ff */
[----:B------:R-:W-:Y:S02]  /*62f40*/  LEA.HI.X.SX32 R3, R3, R81, 0x1, P1 ;  /* 0x0000005103037211 */ /* 0x000fe400008f0eff */
[C---:B------:R-:W-:Y:S01]  /*62f50*/  ISETP.LT.AND P3, PT, R88.reuse, UR13, !P0 ;  /* 0x0000000d58007c0c */ /* 0x040fe2000c761270 */
[----:B------:R-:W-:Y:S01]  /*62f60*/  IMAD R10, R88, UR4, RZ ;  /* 0x00000004580a7c24 */ /* 0x000fe2000f8e02ff */
[C---:B-1----:R-:W-:Y:S01]  /*62f70*/  ISETP.LT.AND P4, PT, R91.reuse, UR6, !P0 ;  /* 0x000000065b007c0c */ /* 0x042fe2000c781270 */
[----:B------:R-:W4:Y:S01]  /*62f80*/  LDL.LU R88, [R1+0x94] ;  /* 0x0000940001587983 */ /* 0x000f220000300800 */
[----:B0-----:R-:W-:-:S03]  /*62f90*/  IMAD R7, R91, UR4, RZ ;  /* 0x000000045b077c24 */ /* 0x001fc6000f8e02ff */
[----:B------:R3:W-:Y:S01]  /*62fa0*/  @P2 STG.E.U16 desc[UR10][R2.64], R17 ;  /* 0x0000001102002986 */ /* 0x0007e2000c10150a */
[----:B--2---:R-:W-:-:S03]  /*62fb0*/  ISETP.LT.AND P1, PT, R90, UR5, !P0 ;  /* 0x000000055a007c0c */ /* 0x004fc6000c721270 */
[----:B------:R-:W2:Y:S01]  /*62fc0*/  LDL.LU R94, [R1+0x98] ;  /* 0x00009800015e7983 */ /* 0x000ea20000300800 */
[----:B------:R-:W-:Y:S01]  /*62fd0*/  IMAD R11, R90, UR4, RZ ;  /* 0x000000045a0b7c24 */ /* 0x000fe2000f8e02ff */
[-C--:B------:R-:W-:Y:S01]  /*62fe0*/  LEA R4, P5, R10, R80.reuse, 0x1 ;  /* 0x000000500a047211 */ /* 0x080fe200078a08ff */
[----:B---3--:R-:W-:Y:S01]  /*62ff0*/  IMAD R3, R83, UR4, RZ ;  /* 0x0000000453037c24 */ /* 0x008fe2000f8e02ff */
[----:B------:R-:W3:Y:S01]  /*63000*/  LDL.LU R91, [R1+0x9c] ;  /* 0x00009c00015b7983 */ /* 0x000ee20000300800 */
[-C--:B------:R-:W-:Y:S01]  /*63010*/  LEA R6, P6, R7, R80.reuse, 0x1 ;  /* 0x0000005007067211 */ /* 0x080fe200078c08ff */
[----:B------:R-:W0:Y:S02]  /*63020*/  LDCU UR6, c[0x0][0x39c] ;  /* 0x00007380ff0677ac */ /* 0x000e240008000800 */
[----:B------:R-:W2:Y:S01]  /*63030*/  LDL.LU R90, [R1+0xa0] ;  /* 0x0000a000015a7983 */ /* 0x000ea20000300800 */
[C---:B------:R-:W-:Y:S01]  /*63040*/  LEA R8, P2, R11.reuse, R80, 0x1 ;  /* 0x000000500b087211 */ /* 0x040fe200078408ff */
[----:B------:R-:W1:Y:S03]  /*63050*/  LDCU UR5, c[0x0][0x39c] ;  /* 0x00007380ff0577ac */ /* 0x000e660008000800 */
[----:B------:R-:W-:Y:S01]  /*63060*/  LEA.HI.X.SX32 R9, R11, R81, 0x1, P2 ;  /* 0x000000510b097211 */ /* 0x000fe200010f0eff */
[----:B------:R-:W0:Y:S01]  /*63070*/  LDCU UR13, c[0x0][0x39c] ;  /* 0x00007380ff0d77ac */ /* 0x000e220008000800 */
[----:B-----5:R-:W-:-:S02]  /*63080*/  ISETP.LT.AND P2, PT, R83, UR7, !P0 ;  /* 0x0000000753007c0c */ /* 0x020fc4000c741270 */
[----:B------:R-:W5:Y:S01]  /*63090*/  LDL.LU R83, [R1+0xa4] ;  /* 0x0000a40001537983 */ /* 0x000f620000300800 */
[-C--:B------:R-:W-:Y:S01]  /*630a0*/  LEA.HI.X.SX32 R5, R10, R81.reuse, 0x1, P5 ;  /* 0x000000510a057211 */ /* 0x080fe200028f0eff */
[----:B------:R-:W0:Y:S01]  /*630b0*/  LDCU UR7, c[0x0][0x39c] ;  /* 0x00007380ff0777ac */ /* 0x000e220008000800 */
[----:B------:R-:W-:Y:S01]  /*630c0*/  LEA.HI.X.SX32 R7, R7, R81, 0x1, P6 ;  /* 0x0000005107077211 */ /* 0x000fe200030f0eff */
[----:B------:R-:W5:Y:S01]  /*630d0*/  LDL.LU R89, [R1+0xa8] ;  /* 0x0000a80001597983 */ /* 0x000f620000300800 */
[----:B------:R-:W-:-:S03]  /*630e0*/  PRMT R10, R12, 0x7632, R10 ;  /* 0x000076320c0a7816 */ /* 0x000fc6000000000a */
[----:B------:R-:W-:Y:S04]  /*630f0*/  @P3 STG.E.U16 desc[UR10][R4.64], R12 ;  /* 0x0000000c04003986 */ /* 0x000fe8000c10150a */
[----:B------:R-:W-:Y:S01]  /*63100*/  @P4 STG.E.U16 desc[UR10][R6.64], R10 ;  /* 0x0000000a06004986 */ /* 0x000fe2000c10150a */
[----:B------:R-:W-:-:S03]  /*63110*/  LEA R2, P4, R3, R80, 0x1 ;  /* 0x0000005003027211 */ /* 0x000fc600078808ff */
[----:B------:R0:W-:Y:S01]  /*63120*/  @P1 STG.E.U16 desc[UR10][R8.64], R13 ;  /* 0x0000000d08001986 */ /* 0x0001e2000c10150a */
[----:B------:R-:W-:Y:S02]  /*63130*/  LEA.HI.X.SX32 R3, R3, R81, 0x1, P4 ;  /* 0x0000005103037211 */ /* 0x000fe400020f0eff */
[----:B0-----:R-:W-:Y:S01]  /*63140*/  PRMT R9, R13, 0x7632, R9 ;  /* 0x000076320d097816 */ /* 0x001fe20000000009 */
[----:B----4-:R-:W-:-:S05]  /*63150*/  IMAD R5, R88, UR4, RZ ;  /* 0x0000000458057c24 */ /* 0x010fca000f8e02ff */
[C---:B------:R-:W-:Y:S02]  /*63160*/  LEA R4, P5, R5.reuse, R80, 0x1 ;  /* 0x0000005005047211 */ /* 0x040fe400078a08ff */
[----:B------:R-:W-:Y:S01]  /*63170*/  ISETP.LT.AND P3, PT, R88, UR9, !P0 ;  /* 0x0000000958007c0c */ /* 0x000fe2000c761270 */
[----:B------:R0:W-:Y:S01]  /*63180*/  @P2 STG.E.U16 desc[UR10][R2.64], R9 ;  /* 0x0000000902002986 */ /* 0x0001e2000c10150a */
[----:B------:R-:W-:Y:S01]  /*63190*/  LEA.HI.X.SX32 R5, R5, R81, 0x1, P5 ;  /* 0x0000005105057211 */ /* 0x000fe200028f0eff */
[----:B------:R-:W4:Y:S02]  /*631a0*/  LDCU UR9, c[0x0][0x39c] ;  /* 0x00007380ff0977ac */ /* 0x000f240008000800 */
[----:B------:R-:W4:Y:S01]  /*631b0*/  LDL.LU R88, [R1+0xac] ;  /* 0x0000ac0001587983 */ /* 0x000f220000300800 */
[----:B------:R-:W-:-:S07]  /*631c0*/  PRMT R11, R14, 0x7632, R11 ;  /* 0x000076320e0b7816 */ /* 0x000fce000000000b */
[----:B------:R5:W-:Y:S01]  /*631d0*/  @P3 STG.E.U16 desc[UR10][R4.64], R14 ;  /* 0x0000000e04003986 */ /* 0x000be2000c10150a */
[----:B---3--:R-:W-:-:S05]  /*631e0*/  IMAD R10, R91, UR4, RZ ;  /* 0x000000045b0a7c24 */ /* 0x008fca000f8e02ff */
[-C--:B------:R-:W-:Y:S01]  /*631f0*/  LEA R8, P5, R10, R80.reuse, 0x1 ;  /* 0x000000500a087211 */ /* 0x080fe200078a08ff */
[C---:B--2---:R-:W-:Y:S01]  /*63200*/  IMAD R7, R94.reuse, UR4, RZ ;  /* 0x000000045e077c24 */ /* 0x044fe2000f8e02ff */
[----:B------:R-:W-:Y:S01]  /*63210*/  ISETP.LT.AND P1, PT, R94, UR12, !P0 ;  /* 0x0000000c5e007c0c */ /* 0x000fe2000c721270 */
[----:B0-----:R-:W-:Y:S01]  /*63220*/  IMAD R3, R90, UR4, RZ ;  /* 0x000000045a037c24 */ /* 0x001fe2000f8e02ff */
[-C--:B------:R-:W-:Y:S01]  /*63230*/  LEA.HI.X.SX32 R9, R10, R81.reuse, 0x1, P5 ;  /* 0x000000510a097211 */ /* 0x080fe200028f0eff */
[----:B------:R-:W0:Y:S01]  /*63240*/  LDCU UR12, c[0x0][0x39c] ;  /* 0x00007380ff0c77ac */ /* 0x000e220008000800 */
[----:B------:R-:W-:Y:S02]  /*63250*/  ISETP.LT.AND P5, PT, R90, UR6, !P0 ;  /* 0x000000065a007c0c */ /* 0x000fe4000c7a1270 */
[----:B------:R-:W2:Y:S01]  /*63260*/  LDL.LU R90, [R1+0xb0] ;  /* 0x0000b000015a7983 */ /* 0x000ea20000300800 */
[-C--:B------:R-:W-:Y:S01]  /*63270*/  LEA R6, P2, R7, R80.reuse, 0x1 ;  /* 0x0000005007067211 */ /* 0x080fe200078408ff */
[----:B-----5:R-:W-:Y:S01]  /*63280*/  IMAD R5, R83, UR4, RZ ;  /* 0x0000000453057c24 */ /* 0x020fe2000f8e02ff */
[----:B-1----:R-:W-:Y:S01]  /*63290*/  ISETP.LT.AND P4, PT, R91, UR5, !P0 ;  /* 0x000000055b007c0c */ /* 0x002fe2000c781270 */
[----:B------:R-:W4:Y:S01]  /*632a0*/  LDCU UR5, c[0x0][0x39c] ;  /* 0x00007380ff0577ac */ /* 0x000f220008000800 */
[----:B------:R-:W-:Y:S01]  /*632b0*/  LEA.HI.X.SX32 R7, R7, R81, 0x1, P2 ;  /* 0x0000005107077211 */ /* 0x000fe200010f0eff */
[----:B------:R-:W3:Y:S01]  /*632c0*/  LDL.LU R91, [R1+0xb4] ;  /* 0x0000b400015b7983 */ /* 0x000ee20000300800 */
[----:B------:R-:W2:Y:S03]  /*632d0*/  LDCU UR6, c[0x0][0x39c] ;  /* 0x00007380ff0677ac */ /* 0x000ea60008000800 */
[----:B------:R1:W-:Y:S01]  /*632e0*/  @P1 STG.E.U16 desc[UR10][R6.64], R11 ;  /* 0x0000000b06001986 */ /* 0x0003e2000c10150a */
[----:B------:R-:W-:Y:S01]  /*632f0*/  ISETP.LT.AND P1, PT, R83, UR13, !P0 ;  /* 0x0000000d53007c0c */ /* 0x000fe2000c721270 */
[----:B------:R-:W5:Y:S02]  /*63300*/  LDCU UR13, c[0x0][0x39c] ;  /* 0x00007380ff0d77ac */ /* 0x000f640008000800 */
[----:B------:R-:W5:Y:S01]  /*63310*/  LDL.LU R83, [R1+0xb8] ;  /* 0x0000b80001537983 */ /* 0x000f620000300800 */
[----:B------:R-:W-:-:S02]  /*63320*/  LEA R2, P2, R3, R80, 0x1 ;  /* 0x0000005003027211 */ /* 0x000fc400078408ff */
[----:B------:R-:W-:Y:S02]  /*63330*/  PRMT R12, R15, 0x7632, R12 ;  /* 0x000076320f0c7816 */ /* 0x000fe4000000000c */
[----:B------:R-:W-:Y:S02]  /*63340*/  LEA.HI.X.SX32 R3, R3, R81, 0x1, P2 ;  /* 0x0000005103037211 */ /* 0x000fe400010f0eff */
[C---:B------:R-:W-:Y:S01]  /*63350*/  ISETP.LT.AND P2, PT, R89.reuse, UR7, !P0 ;  /* 0x0000000759007c0c */ /* 0x040fe2000c741270 */
[----:B-1----:R-:W-:Y:S01]  /*63360*/  IMAD R7, R89, UR4, RZ ;  /* 0x0000000459077c24 */ /* 0x002fe2000f8e02ff */
[----:B------:R1:W-:Y:S01]  /*63370*/  @P4 STG.E.U16 desc[UR10][R8.64], R15 ;  /* 0x0000000f08004986 */ /* 0x0003e2000c10150a */
[-C--:B------:R-:W-:Y:S01]  /*63380*/  LEA R4, P4, R5, R80.reuse, 0x1 ;  /* 0x0000005005047211 */ /* 0x080fe200078808ff */
[----:B------:R-:W0:Y:S02]  /*63390*/  LDCU UR7, c[0x0][0x39c] ;  /* 0x00007380ff0777ac */ /* 0x000e240008000800 */
[----:B------:R0:W-:Y:S01]  /*633a0*/  @P5 STG.E.U16 desc[UR10][R2.64], R12 ;  /* 0x0000000c02005986 */ /* 0x0001e2000c10150a */
[----:B------:R-:W-:-:S02]  /*633b0*/  LEA R6, P5, R7, R80, 0x1 ;  /* 0x0000005007067211 */ /* 0x000fc400078a08ff */
[-C--:B------:R-:W-:Y:S02]  /*633c0*/  LEA.HI.X.SX32 R5, R5, R81.reuse, 0x1, P4 ;  /* 0x0000005105057211 */ /* 0x080fe400020f0eff */
[----:B------:R-:W-:Y:S02]  /*633d0*/  LEA.HI.X.SX32 R7, R7, R81, 0x1, P5 ;  /* 0x0000005107077211 */ /* 0x000fe400028f0eff */
[----:B------:R-:W-:Y:S01]  /*633e0*/  PRMT R11, R24, 0x7632, R11 ;  /* 0x00007632180b7816 */ /* 0x000fe2000000000b */
[----:B------:R-:W-:Y:S04]  /*633f0*/  @P1 STG.E.U16 desc[UR10][R4.64], R24 ;  /* 0x0000001804001986 */ /* 0x000fe8000c10150a */
[----:B------:R0:W-:Y:S01]  /*63400*/  @P2 STG.E.U16 desc[UR10][R6.64], R11 ;  /* 0x0000000b06002986 */ /* 0x0001e2000c10150a */
[C---:B----4-:R-:W-:Y:S01]  /*63410*/  ISETP.LT.AND P3, PT, R88.reuse, UR5, !P0 ;  /* 0x0000000558007c0c */ /* 0x050fe2000c761270 */
[----:B------:R-:W-:Y:S01]  /*63420*/  IMAD R10, R88, UR4, RZ ;  /* 0x00000004580a7c24 */ /* 0x000fe2000f8e02ff */
[----:B------:R-:W5:Y:S01]  /*63430*/  LDCU UR5, c[0x0][0x39c] ;  /* 0x00007380ff0577ac */ /* 0x000f620008000800 */
[----:B------:R-:W4:Y:S04]  /*63440*/  LDL.LU R88, [R1+0xbc] ;  /* 0x0000bc0001587983 */ /* 0x000f280000300800 */
[----:B------:R-:W4:Y:S01]  /*63450*/  LDL.LU R89, [R1+0xc0] ;  /* 0x0000c00001597983 */ /* 0x000f220000300800 */
[----:B-1----:R-:W-:-:S04]  /*63460*/  LEA R8, P6, R10, R80, 0x1 ;  /* 0x000000500a087211 */ /* 0x002fc800078c08ff */
[----:B------:R-:W-:-:S05]  /*63470*/  LEA.HI.X.SX32 R9, R10, R81, 0x1, P6 ;  /* 0x000000510a097211 */ /* 0x000fca00030f0eff */
[----:B------:R1:W-:Y:S01]  /*63480*/  @P3 STG.E.U16 desc[UR10][R8.64], R25 ;  /* 0x0000001908003986 */ /* 0x0003e2000c10150a */
[C---:B--2---:R-:W-:Y:S01]  /*63490*/  ISETP.LT.AND P2, PT, R90.reuse, UR6, !P0 ;  /* 0x000000065a007c0c */ /* 0x044fe2000c741270 */
[----:B0-----:R-:W-:Y:S01]  /*634a0*/  IMAD R3, R90, UR4, RZ ;  /* 0x000000045a037c24 */ /* 0x001fe2000f8e02ff */
[----:B------:R-:W-:Y:S01]  /*634b0*/  PRMT R12, R25, 0x7632, R12 ;  /* 0x00007632190c7816 */ /* 0x000fe2000000000c */
[----:B------:R-:W2:Y:S01]  /*634c0*/  LDL.LU R90, [R1+0xc4] ;  /* 0x0000c400015a7983 */ /* 0x000ea20000300800 */
[----:B------:R-:W-:Y:S01]  /*634d0*/  PRMT R11, R26, 0x7632, R11 ;  /* 0x000076321a0b7816 */ /* 0x000fe2000000000b */
[----:B------:R-:W0:Y:S01]  /*634e0*/  LDCU UR6, c[0x0][0x39c] ;  /* 0x00007380ff0677ac */ /* 0x000e220008000800 */
[C---:B---3--:R-:W-:Y:S01]  /*634f0*/  ISETP.LT.AND P3, PT, R91.reuse, UR9, !P0 ;  /* 0x000000095b007c0c */ /* 0x048fe2000c761270 */
[----:B------:R-:W-:Y:S02]  /*63500*/  IMAD R10, R91, UR4, RZ ;  /* 0x000000045b0a7c24 */ /* 0x000fe4000f8e02ff */
[----:B------:R-:W3:Y:S01]  /*63510*/  LDL.LU R91, [R1+0xc8] ;  /* 0x0000c800015b7983 */ /* 0x000ee20000300800 */
[C---:B-----5:R-:W-:Y:S01]  /*63520*/  ISETP.LT.AND P4, PT, R83.reuse, UR5, !P0 ;  /* 0x0000000553007c0c */ /* 0x060fe2000c781270 */
[----:B------:R-:W-:Y:S01]  /*63530*/  IMAD R7, R83, UR4, RZ ;  /* 0x0000000453077c24 */ /* 0x000fe2000f8e02ff */
[CC--:B------:R-:W-:Y:S01]  /*63540*/  LEA R2, P1, R3.reuse, R80.reuse, 0x1 ;  /* 0x0000005003027211 */ /* 0x0c0fe200078208ff */
[----:B------:R-:W5:Y:S01]  /*63550*/  LDL.LU R83, [R1+0xcc] ;  /* 0x0000cc0001537983 */ /* 0x000f620000300800 */
[----:B------:R-:W-:Y:S01]  /*63560*/  LEA R4, P5, R10, R80, 0x1 ;  /* 0x000000500a047211 */ /* 0x000fe200078a08ff */
[----:B------:R-:W5:Y:S01]  /*63570*/  LDCU UR5, c[0x0][0x39c] ;  /* 0x00007380ff0577ac */ /* 0x000f620008000800 */
[----:B------:R-:W-:-:S02]  /*63580*/  LEA.HI.X.SX32 R3, R3, R81, 0x1, P1 ;  /* 0x0000005103037211 */ /* 0x000fc400008f0eff */
[-C--:B------:R-:W-:Y:S01]  /*63590*/  LEA.HI.X.SX32 R5, R10, R81.reuse, 0x1, P5 ;  /* 0x000000510a057211 */ /* 0x080fe200028f0eff */
[----:B------:R-:W0:Y:S01]  /*635a0*/  LDCU UR9, c[0x0][0x39c] ;  /* 0x00007380ff0977ac */ /* 0x000e220008000800 */
[C---:B------:R-:W-:Y:S01]  /*635b0*/  LEA R6, P6, R7.reuse, R80, 0x1 ;  /* 0x0000005007067211 */ /* 0x040fe200078c08ff */
[----:B------:R0:W-:Y:S04]  /*635c0*/  @P2 STG.E.U16 desc[UR10][R2.64], R12 ;  /* 0x0000000c02002986 */ /* 0x0001e8000c10150a */
[----:B------:R-:W-:Y:S01]  /*635d0*/  @P3 STG.E.U16 desc[UR10][R4.64], R26 ;  /* 0x0000001a04003986 */ /* 0x000fe2000c10150a */
[----:B------:R-:W-:-:S05]  /*635e0*/  LEA.HI.X.SX32 R7, R7, R81, 0x1, P6 ;  /* 0x0000005107077211 */ /* 0x000fca00030f0eff */
[----:B------:R0:W-:Y:S01]  /*635f0*/  @P4 STG.E.U16 desc[UR10][R6.64], R11 ;  /* 0x0000000b06004986 */ /* 0x0001e2000c10150a */
[C---:B----4-:R-:W-:Y:S01]  /*63600*/  ISETP.LT.AND P1, PT, R88.reuse, UR7, !P0 ;  /* 0x0000000758007c0c */ /* 0x050fe2000c721270 */
[----:B-1----:R-:W-:Y:S01]  /*63610*/  IMAD R9, R88, UR4, RZ ;  /* 0x0000000458097c24 */ /* 0x002fe2000f8e02ff */
[----:B------:R-:W1:Y:S01]  /*63620*/  LDCU UR7, c[0x0][0x39c] ;  /* 0x00007380ff0777ac */ /* 0x000e620008000800 */
[----:B------:R-:W1:Y:S03]  /*63630*/  LDL.LU R88, [R1+0xd0] ;  /* 0x0000d00001587983 */ /* 0x000e660000300800 */
[----:B------:R-:W-:Y:S01]  /*63640*/  LEA R8, P2, R9, R80, 0x1 ;  /* 0x0000005009087211 */ /* 0x000fe200078408ff */
[----:B0-----:R-:W-:-:S03]  /*63650*/  IMAD R3, R89, UR4, RZ ;  /* 0x0000000459037c24 */ /* 0x001fc6000f8e02ff */
[----:B------:R-:W-:Y:S02]  /*63660*/  LEA.HI.X.SX32 R9, R9, R81, 0x1, P2 ;  /* 0x0000005109097211 */ /* 0x000fe400010f0eff */
[----:B------:R-:W-:Y:S01]  /*63670*/  ISETP.LT.AND P2, PT, R89, UR12, !P0 ;  /* 0x0000000c59007c0c */ /* 0x000fe2000c741270 */
[----:B------:R-:W0:Y:S02]  /*63680*/  LDCU UR12, c[0x0][0x39c] ;  /* 0x00007380ff0c77ac */ /* 0x000e240008000800 */
[----:B------:R4:W-:Y:S01]  /*63690*/  @P1 STG.E.U16 desc[UR10][R8.64], R27 ;  /* 0x0000001b08001986 */ /* 0x0009e2000c10150a */
[----:B------:R-:W-:-:S04]  /*636a0*/  LEA R2, P1, R3, R80, 0x1 ;  /* 0x0000005003027211 */ /* 0x000fc800078208ff */
[----:B------:R-:W-:Y:S02]  /*636b0*/  LEA.HI.X.SX32 R3, R3, R81, 0x1, P1 ;  /* 0x0000005103037211 */ /* 0x000fe400008f0eff */
[C---:B--2---:R-:W-:Y:S01]  /*636c0*/  ISETP.LT.AND P3, PT, R90.reuse, UR13, !P0 ;  /* 0x0000000d5a007c0c */ /* 0x044fe2000c761270 */
[----:B------:R-:W-:Y:S01]  /*636d0*/  IMAD R10, R90, UR4, RZ ;  /* 0x000000045a0a7c24 */ /* 0x000fe2000f8e02ff */
[----:B------:R-:W-:Y:S01]  /*636e0*/  PRMT R12, R27, 0x7632, R12 ;  /* 0x000076321b0c7816 */ /* 0x000fe2000000000c */
[----:B------:R-:W2:Y:S01]  /*636f0*/  LDL.LU R90, [R1+0xd4] ;  /* 0x0000d400015a7983 */ /* 0x000ea20000300800 */
[----:B------:R-:W0:Y:S03]  /*63700*/  LDCU UR13, c[0x0][0x39c] ;  /* 0x00007380ff0d77ac */ /* 0x000e260008000800 */
[----:B------:R-:W2:Y:S04]  /*63710*/  LDL.LU R94, [R1+0xd8] ;  /* 0x0000d800015e7983 */ /* 0x000ea80000300800 */
[----:B------:R-:W2:Y:S01]  /*63720*/  LDL.LU R89, [R1+0xdc] ;  /* 0x0000dc0001597983 */ /* 0x000ea20000300800 */
[C---:B-----5:R-:W-:Y:S01]  /*63730*/  ISETP.LT.AND P1, PT, R83.reuse, UR5, !P0 ;  /* 0x0000000553007c0c */ /* 0x060fe2000c721270 */
[----:B------:R-:W-:-:S02]  /*63740*/  IMAD R11, R83, UR4, RZ ;  /* 0x00000004530b7c24 */ /* 0x000fc4000f8e02ff */
[----:B------:R5:W-:Y:S01]  /*63750*/  @P2 STG.E.U16 desc[UR10][R2.64], R12 ;  /* 0x0000000c02002986 */ /* 0x000be2000c10150a */
[C---:B---3--:R-:W-:Y:S01]  /*63760*/  IMAD R7, R91.reuse, UR4, RZ ;  /* 0x000000045b077c24 */ /* 0x048fe2000f8e02ff */
[----:B------:R-:W-:Y:S01]  /*63770*/  ISETP.LT.AND P4, PT, R91, UR6, !P0 ;  /* 0x000000065b007c0c */ /* 0x000fe2000c781270 */
[----:B------:R-:W3:Y:S01]  /*63780*/  LDCU UR5, c[0x0][0x39c] ;  /* 0x00007380ff0577ac */ /* 0x000ee20008000800 */
[----:B------:R-:W3:Y:S01]  /*63790*/  LDL.LU R83, [R1+0xe0] ;  /* 0x0000e00001537983 */ /* 0x000ee20000300800 */
[CC--:B------:R-:W-:Y:S02]  /*637a0*/  LEA R4, P5, R10.reuse, R80.reuse, 0x1 ;  /* 0x000000500a047211 */ /* 0x0c0fe400078a08ff */
[-C--:B----4-:R-:W-:Y:S01]  /*637b0*/  LEA R8, P2, R11, R80.reuse, 0x1 ;  /* 0x000000500b087211 */ /* 0x090fe200078408ff */
[----:B------:R-:W4:Y:S01]  /*637c0*/  LDCU UR6, c[0x0][0x39c] ;  /* 0x00007380ff0677ac */ /* 0x000f220008000800 */
[----:B------:R-:W-:Y:S02]  /*637d0*/  LEA R6, P6, R7, R80, 0x1 ;  /* 0x0000005007067211 */ /* 0x000fe400078c08ff */
[----:B------:R-:W-:-:S02]  /*637e0*/  LEA.HI.X.SX32 R5, R10, R81, 0x1, P5 ;  /* 0x000000510a057211 */ /* 0x000fc400028f0eff */
[-C--:B------:R-:W-:Y:S02]  /*637f0*/  LEA.HI.X.SX32 R9, R11, R81.reuse, 0x1, P2 ;  /* 0x000000510b097211 */ /* 0x080fe400010f0eff */
[----:B------:R-:W-:Y:S01]  /*63800*/  LEA.HI.X.SX32 R7, R7, R81, 0x1, P6 ;  /* 0x0000005107077211 */ /* 0x000fe200030f0eff */
[----:B------:R-:W-:Y:S01]  /*63810*/  @P3 STG.E.U16 desc[UR10][R4.64], R28 ;  /* 0x0000001c04003986 */ /* 0x000fe2000c10150a */
[----:B------:R-:W-:-:S05]  /*63820*/  PRMT R10, R28, 0x7632, R10 ;  /* 0x000076321c0a7816 */ /* 0x000fca000000000a */
[----:B------:R-:W-:Y:S04]  /*63830*/  @P4 STG.E.U16 desc[UR10][R6.64], R10 ;  /* 0x0000000a06004986 */ /* 0x000fe8000c10150a */
[----:B------:R0:W-:Y:S01]  /*63840*/  @P1 STG.E.U16 desc[UR10][R8.64], R29 ;  /* 0x0000001d08001986 */ /* 0x0001e2000c10150a */
[C---:B-1----:R-:W-:Y:S01]  /*63850*/  ISETP.LT.AND P2, PT, R88.reuse, UR7, !P0 ;  /* 0x0000000758007c0c */ /* 0x042fe2000c741270 */
[----:B-----5:R-:W-:Y:S01]  /*63860*/  IMAD R3, R88, UR4, RZ ;  /* 0x0000000458037c24 */ /* 0x020fe2000f8e02ff */
[----:B0-----:R-:W-:Y:S01]  /*63870*/  PRMT R9, R29, 0x7632, R9 ;  /* 0x000076321d097816 */ /* 0x001fe20000000009 */
[----:B------:R-:W5:Y:S01]  /*63880*/  LDL.LU R88, [R1+0xe4] ;  /* 0x0000e40001587983 */ /* 0x000f620000300800 */
[----:B------:R-:W0:Y:S03]  /*63890*/  LDCU UR7, c[0x0][0x39c] ;  /* 0x00007380ff0777ac */ /* 0x000e260008000800 */
[----:B------:R-:W5:Y:S01]  /*638a0*/  LDL.LU R91, [R1+0xe8] ;  /* 0x0000e800015b7983 */ /* 0x000f620000300800 */
[----:B------:R-:W-:-:S04]  /*638b0*/  LEA R2, P4, R3, R80, 0x1 ;  /* 0x0000005003027211 */ /* 0x000fc800078808ff */
[----:B------:R-:W-:-:S05]  /*638c0*/  LEA.HI.X.SX32 R3, R3, R81, 0x1, P4 ;  /* 0x0000005103037211 */ /* 0x000fca00020f0eff */
[----:B------:R1:W-:Y:S01]  /*638d0*/  @P2 STG.E.U16 desc[UR10][R2.64], R9 ;  /* 0x0000000902002986 */ /* 0x0003e2000c10150a */
[C---:B--2---:R-:W-:Y:S01]  /*638e0*/  ISETP.LT.AND P3, PT, R90.reuse, UR9, !P0 ;  /* 0x000000095a007c0c */ /* 0x044fe2000c761270 */
[----:B------:R-:W-:Y:S01]  /*638f0*/  IMAD R5, R90, UR4, RZ ;  /* 0x000000045a057c24 */ /* 0x000fe2000f8e02ff */
[----:B------:R-:W-:Y:S01]  /*63900*/  PRMT R11, R30, 0x7632, R11 ;  /* 0x000076321e0b7816 */ /* 0x000fe2000000000b */
[----:B------:R-:W2:Y:S01]  /*63910*/  LDL.LU R90, [R1+0xec] ;  /* 0x0000ec00015a7983 */ /* 0x000ea20000300800 */
[----:B------:R-:W-:Y:S02]  /*63920*/  IMAD R10, R89, UR4, RZ ;  /* 0x00000004590a7c24 */ /* 0x000fe4000f8e02ff */
[-C--:B------:R-:W-:Y:S01]  /*63930*/  LEA R4, P5, R5, R80.reuse, 0x1 ;  /* 0x0000005005047211 */ /* 0x080fe200078a08ff */
[----:B------:R-:W-:Y:S01]  /*63940*/  IMAD R7, R94, UR4, RZ ;  /* 0x000000045e077c24 */ /* 0x000fe2000f8e02ff */
[----:B---3--:R-:W-:Y:S01]  /*63950*/  ISETP.LT.AND P4, PT, R89, UR5, !P0 ;  /* 0x0000000559007c0c */ /* 0x008fe2000c781270 */
[----:B------:R-:W3:Y:S01]  /*63960*/  LDCU UR5, c[0x0][0x39c] ;  /* 0x00007380ff0577ac */ /* 0x000ee20008000800 */
[----:B------:R-:W-:Y:S01]  /*63970*/  LEA.HI.X.SX32 R5, R5, R81, 0x1, P5 ;  /* 0x0000005105057211 */ /* 0x000fe200028f0eff */
[----:B------:R-:W3:Y:S01]  /*63980*/  LDL.LU R89, [R1+0xf0] ;  /* 0x0000f00001597983 */ /* 0x000ee20000300800 */
[----:B------:R-:W-:Y:S01]  /*63990*/  LEA R8, P5, R10, R80, 0x1 ;  /* 0x000000500a087211 */ /* 0x000fe200078a08ff */
[----:B------:R-:W0:Y:S01]  /*639a0*/  LDCU UR9, c[0x0][0x39c] ;  /* 0x00007380ff0977ac */ /* 0x000e220008000800 */
[----:B-1----:R-:W-:-:S02]  /*639b0*/  IMAD R3, R83, UR4, RZ ;  /* 0x0000000453037c24 */ /* 0x002fc4000f8e02ff */
[-C--:B------:R-:W-:Y:S02]  /*639c0*/  LEA.HI.X.SX32 R9, R10, R81.reuse, 0x1, P5 ;  /* 0x000000510a097211 */ /* 0x080fe400028f0eff */
[----:B----4-:R-:W-:Y:S02]  /*639d0*/  ISETP.LT.AND P5, PT, R83, UR6, !P0 ;  /* 0x0000000653007c0c */ /* 0x010fe4000c7a1270 */
[----:B------:R-:W-:Y:S01]  /*639e0*/  ISETP.LT.AND P1, PT, R94, UR12, !P0 ;  /* 0x0000000c5e007c0c */ /* 0x000fe2000c721270 */
[----:B------:R-:W4:Y:S01]  /*639f0*/  LDL.LU R83, [R1+0xf4] ;  /* 0x0000f40001537983 */ /* 0x000f220000300800 */
[CC--:B------:R-:W-:Y:S01]  /*63a00*/  LEA R6, P2, R7.reuse, R80.reuse, 0x1 ;  /* 0x0000005007067211 */ /* 0x0c0fe200078408ff */
[----:B------:R-:W1:Y:S03]  /*63a10*/  LDCU UR6, c[0x0][0x39c] ;  /* 0x00007380ff0677ac */ /* 0x000e660008000800 */
[----:B------:R-:W-:Y:S01]  /*63a20*/  LEA.HI.X.SX32 R7, R7, R81, 0x1, P2 ;  /* 0x0000005107077211 */ /* 0x000fe200010f0eff */
[----:B------:R0:W-:Y:S01]  /*63a30*/  @P3 STG.E.U16 desc[UR10][R4.64], R30 ;  /* 0x0000001e04003986 */ /* 0x0001e2000c10150a */
[----:B------:R-:W-:Y:S01]  /*63a40*/  LEA R2, P2, R3, R80, 0x1 ;  /* 0x0000005003027211 */ /* 0x000fe200078408ff */
[----:B------:R-:W0:Y:S04]  /*63a50*/  LDCU UR12, c[0x0][0x39c] ;  /* 0x00007380ff0c77ac */ /* 0x000e280008000800 */
[----:B------:R0:W-:Y:S01]  /*63a60*/  @P1 STG.E.U16 desc[UR10][R6.64], R11 ;  /* 0x0000000b06001986 */ /* 0x0001e2000c10150a */
[----:B------:R-:W-:-:S02]  /*63a70*/  PRMT R12, R31, 0x7632, R12 ;  /* 0x000076321f0c7816 */ /* 0x000fc4000000000c */
[----:B------:R-:W-:Y:S01]  /*63a80*/  LEA.HI.X.SX32 R3, R3, R81, 0x1, P2 ;  /* 0x0000005103037211 */ /* 0x000fe200010f0eff */
[----:B------:R0:W-:Y:S04]  /*63a90*/  @P4 STG.E.U16 desc[UR10][R8.64], R31 ;  /* 0x0000001f08004986 */ /* 0x0001e8000c10150a */
[----:B------:R1:W-:Y:S01]  /*63aa0*/  @P5 STG.E.U16 desc[UR10][R2.64], R12 ;  /* 0x0000000c02005986 */ /* 0x0003e2000c10150a */
[C---:B-----5:R-:W-:Y:S01]  /*63ab0*/  ISETP.LT.AND P1, PT, R88.reuse, UR13, !P0 ;  /* 0x0000000d58007c0c */ /* 0x060fe2000c721270 */
[----:B0-----:R-:W-:Y:S01]  /*63ac0*/  IMAD R5, R88, UR4, RZ ;  /* 0x0000000458057c24 */ /* 0x001fe2000f8e02ff */
[----:B------:R-:W-:Y:S01]  /*63ad0*/  PRMT R11, R32, 0x7632, R11 ;  /* 0x00007632200b7816 */ /* 0x000fe2000000000b */
[----:B------:R-:W5:Y:S01]  /*63ae0*/  LDL.LU R88, [R1+0xf8] ;  /* 0x0000f80001587983 */ /* 0x000f620000300800 */
[C---:B------:R-:W-:Y:S01]  /*63af0*/  IMAD R7, R91.reuse, UR4, RZ ;  /* 0x000000045b077c24 */ /* 0x040fe2000f8e02ff */
[----:B------:R-:W-:Y:S01]  /*63b00*/  ISETP.LT.AND P2, PT, R91, UR7, !P0 ;  /* 0x000000075b007c0c */ /* 0x000fe2000c741270 */
[----:B------:R-:W0:Y:S01]  /*63b10*/  LDCU UR7, c[0x0][0x39c] ;  /* 0x00007380ff0777ac */ /* 0x000e220008000800 */
[----:B------:R-:W-:-:S02]  /*63b20*/  LEA R4, P4, R5, R80, 0x1 ;  /* 0x0000005005047211 */ /* 0x000fc400078808ff */
[----:B------:R-:W-:Y:S01]  /*63b30*/  LEA R6, P5, R7, R80, 0x1 ;  /* 0x0000005007067211 */ /* 0x000fe200078a08ff */
[----:B------:R-:W0:Y:S01]  /*63b40*/  LDCU UR13, c[0x0][0x39c] ;  /* 0x00007380ff0d77ac */ /* 0x000e220008000800 */
[-C--:B------:R-:W-:Y:S02]  /*63b50*/  LEA.HI.X.SX32 R5, R5, R81.reuse, 0x1, P4 ;  /* 0x0000005105057211 */ /* 0x080fe400020f0eff */
[----:B------:R-:W-:-:S03]  /*63b60*/  LEA.HI.X.SX32 R7, R7, R81, 0x1, P5 ;  /* 0x0000005107077211 */ /* 0x000fc600028f0eff */
[----:B------:R0:W-:Y:S04]  /*63b70*/  @P1 STG.E.U16 desc[UR10][R4.64], R32 ;  /* 0x0000002004001986 */ /* 0x0001e8000c10150a */
[----:B------:R0:W-:Y:S01]  /*63b80*/  @P2 STG.E.U16 desc[UR10][R6.64], R11 ;  /* 0x0000000b06002986 */ /* 0x0001e2000c10150a */
[C---:B--2---:R-:W-:Y:S01]  /*63b90*/  IMAD R10, R90.reuse, UR4, RZ ;  /* 0x000000045a0a7c24 */ /* 0x044fe2000f8e02ff */
[----:B---3--:R-:W-:Y:S01]  /*63ba0*/  ISETP.LT.AND P3, PT, R90, UR5, !P0 ;  /* 0x000000055a007c0c */ /* 0x008fe2000c761270 */
[----:B------:R-:W5:Y:S01]  /*63bb0*/  LDCU UR5, c[0x0][0x39c] ;  /* 0x00007380ff0577ac */ /* 0x000f620008000800 */
[----:B------:R-:W2:Y:S02]  /*63bc0*/  LDL.LU R90, [R1+0xfc] ;  /* 0x0000fc00015a7983 */ /* 0x000ea40000300800 */
[----:B------:R-:W-:-:S02]  /*63bd0*/  LEA R8, P6, R10, R80, 0x1 ;  /* 0x000000500a087211 */ /* 0x000fc400078c08ff */
[----:B------:R-:W3:Y:S02]  /*63be0*/  LDL.LU R91, [R1+0x100] ;  /* 0x00010000015b7983 */ /* 0x000ee40000300800 */
[----:B------:R-:W-:-:S05]  /*63bf0*/  LEA.HI.X.SX32 R9, R10, R81, 0x1, P6 ;  /* 0x000000510a097211 */ /* 0x000fca00030f0eff */
[----:B------:R2:W-:Y:S01]  /*63c00*/  @P3 STG.E.U16 desc[UR10][R8.64], R33 ;  /* 0x0000002108003986 */ /* 0x0005e2000c10150a */
[C---:B----4-:R-:W-:Y:S01]  /*63c10*/  ISETP.LT.AND P3, PT, R83.reuse, UR9, !P0 ;  /* 0x0000000953007c0c */ /* 0x050fe2000c761270 */
[----:B------:R-:W-:Y:S01]  /*63c20*/  IMAD R10, R83, UR4, RZ ;  /* 0x00000004530a7c24 */ /* 0x000fe2000f8e02ff */
[C---:B-1----:R-:W-:Y:S01]  /*63c30*/  ISETP.LT.AND P2, PT, R89.reuse, UR6, !P0 ;  /* 0x0000000659007c0c */ /* 0x042fe2000c741270 */
[----:B------:R-:W4:Y:S01]  /*63c40*/  LDL.LU R83, [R1+0x104] ;  /* 0x0001040001537983 */ /* 0x000f220000300800 */
[----:B------:R-:W-:Y:S01]  /*63c50*/  IMAD R3, R89, UR4, RZ ;  /* 0x0000000459037c24 */ /* 0x000fe2000f8e02ff */
[----:B------:R-:W-:Y:S01]  /*63c60*/  PRMT R12, R33, 0x7632, R12 ;  /* 0x00007632210c7816 */ /* 0x000fe2000000000c */
[----:B------:R-:W1:Y:S01]  /*63c70*/  LDCU UR6, c[0x0][0x39c] ;  /* 0x00007380ff0677ac */ /* 0x000e620008000800 */
[----:B------:R-:W4:Y:S02]  /*63c80*/  LDL.LU R89, [R1+0x108] ;  /* 0x0001080001597983 */ /* 0x000f240000300800 */
[-C--:B------:R-:W-:Y:S01]  /*63c90*/  LEA R2, P1, R3, R80.reuse, 0x1 ;  /* 0x0000005003027211 */ /* 0x080fe200078208ff */
[----:B------:R-:W1:Y:S01]  /*63ca0*/  LDCU UR9, c[0x0][0x39c] ;  /* 0x00007380ff0977ac */ /* 0x000e620008000800 */
[----:B0-----:R-:W-:-:S02]  /*63cb0*/  LEA R4, P5, R10, R80, 0x1 ;  /* 0x000000500a047211 */ /* 0x001fc400078a08ff */
[-C--:B------:R-:W-:Y:S02]  /*63cc0*/  LEA.HI.X.SX32 R3, R3, R81.reuse, 0x1, P1 ;  /* 0x0000005103037211 */ /* 0x080fe400008f0eff */
[----:B------:R-:W-:Y:S02]  /*63cd0*/  LEA.HI.X.SX32 R5, R10, R81, 0x1, P5 ;  /* 0x000000510a057211 */ /* 0x000fe400028f0eff */
[----:B------:R-:W-:Y:S01]  /*63ce0*/  PRMT R10, R34, 0x7632, R10 ;  /* 0x00007632220a7816 */ /* 0x000fe2000000000a */
[----:B------:R3:W-:Y:S01]  /*63cf0*/  @P2 STG.E.U16 desc[UR10][R2.64], R12 ;  /* 0x0000000c02002986 */ /* 0x0007e2000c10150a */
[C---:B-----5:R-:W-:Y:S01]  /*63d00*/  ISETP.LT.AND P4, PT, R88.reuse, UR5, !P0 ;  /* 0x0000000558007c0c */ /* 0x060fe2000c781270 */
[----:B------:R-:W-:Y:S02]  /*63d10*/  IMAD R7, R88, UR4, RZ ;  /* 0x0000000458077c24 */ /* 0x000fe4000f8e02ff */
[----:B------:R0:W-:Y:S01]  /*63d20*/  @P3 STG.E.U16 desc[UR10][R4.64], R34 ;  /* 0x0000002204003986 */ /* 0x0001e2000c10150a */
[----:B------:R-:W5:Y:S03]  /*63d30*/  LDCU UR5, c[0x0][0x39c] ;  /* 0x00007380ff0577ac */ /* 0x000f660008000800 */
[----:B------:R-:W5:Y:S01]  /*63d40*/  LDL.LU R88, [R1+0x10c] ;  /* 0x00010c0001587983 */ /* 0x000f620000300800 */
[----:B------:R-:W-:-:S04]  /*63d50*/  LEA R6, P6, R7, R80, 0x1 ;  /* 0x0000005007067211 */ /* 0x000fc800078c08ff */
[----:B------:R-:W-:-:S05]  /*63d60*/  LEA.HI.X.SX32 R7, R7, R81, 0x1, P6 ;  /* 0x0000005107077211 */ /* 0x000fca00030f0eff */
[----:B------:R0:W-:Y:S01]  /*63d70*/  @P4 STG.E.U16 desc[UR10][R6.64], R10 ;  /* 0x0000000a06004986 */ /* 0x0001e2000c10150a */
[C---:B--2---:R-:W-:Y:S01]  /*63d80*/  IMAD R9, R90.reuse, UR4, RZ ;  /* 0x000000045a097c24 */ /* 0x044fe2000f8e02ff */
[----:B------:R-:W-:Y:S01]  /*63d90*/  ISETP.LT.AND P1, PT, R90, UR7, !P0 ;  /* 0x000000075a007c0c */ /* 0x000fe2000c721270 */
[----:B------:R-:W2:Y:S01]  /*63da0*/  LDCU UR7, c[0x0][0x39c] ;  /* 0x00007380ff0777ac */ /* 0x000ea20008000800 */
[----:B------:R-:W2:Y:S02]  /*63db0*/  LDL.LU R90, [R1+0x110] ;  /* 0x00011000015a7983 */ /* 0x000ea40000300800 */
[----:B------:R-:W-:Y:S01]  /*63dc0*/  LEA R8, P2, R9, R80, 0x1 ;  /* 0x0000005009087211 */ /* 0x000fe200078408ff */
[----:B---3--:R-:W-:Y:S01]  /*63dd0*/  IMAD R3, R91, UR4, RZ ;  /* 0x000000045b037c24 */ /* 0x008fe2000f8e02ff */
[----:B------:R-:W3:Y:S02]  /*63de0*/  LDL.LU R94, [R1+0x114] ;  /* 0x00011400015e7983 */ /* 0x000ee40000300800 */
[----:B------:R-:W-:-:S02]  /*63df0*/  LEA.HI.X.SX32 R9, R9, R81, 0x1, P2 ;  /* 0x0000005109097211 */ /* 0x000fc400010f0eff */
[----:B------:R-:W-:Y:S01]  /*63e00*/  ISETP.LT.AND P2, PT, R91, UR12, !P0 ;  /* 0x0000000c5b007c0c */ /* 0x000fe2000c741270 */
[----:B------:R-:W2:Y:S01]  /*63e10*/  LDCU UR12, c[0x0][0x39c] ;  /* 0x00007380ff0c77ac */ /* 0x000ea20008000800 */
[----:B------:R-:W3:Y:S01]  /*63e20*/  LDL.LU R91, [R1+0x118] ;  /* 0x00011800015b7983 */ /* 0x000ee20000300800 */
[C---:B----4-:R-:W-:Y:S01]  /*63e30*/  ISETP.LT.AND P4, PT, R83.reuse, UR13, !P0 ;  /* 0x0000000d53007c0c */ /* 0x050fe2000c781270 */
[----:B0-----:R-:W-:Y:S02]  /*63e40*/  IMAD R5, R83, UR4, RZ ;  /* 0x0000000453057c24 */ /* 0x001fe4000f8e02ff */
[----:B------:R0:W-:Y:S01]  /*63e50*/  @P1 STG.E.U16 desc[UR10][R8.64], R35 ;  /* 0x0000002308001986 */ /* 0x0001e2000c10150a */
[----:B------:R-:W-:Y:S01]  /*63e60*/  PRMT R11, R35, 0x7632, R11 ;  /* 0x00007632230b7816 */ /* 0x000fe2000000000b */
[C---:B------:R-:W-:Y:S01]  /*63e70*/  IMAD R7, R89.reuse, UR4, RZ ;  /* 0x0000000459077c24 */ /* 0x040fe2000f8e02ff */
[----:B-1----:R-:W-:Y:S01]  /*63e80*/  ISETP.LT.AND P3, PT, R89, UR6, !P0 ;  /* 0x0000000659007c0c */ /* 0x002fe2000c761270 */
[----:B------:R-:W4:Y:S01]  /*63e90*/  LDL.LU R83, [R1+0x11c] ;  /* 0x00011c0001537983 */ /* 0x000f220000300800 */
[CC--:B------:R-:W-:Y:S01]  /*63ea0*/  LEA R2, P1, R3.reuse, R80.reuse, 0x1 ;  /* 0x0000005003027211 */ /* 0x0c0fe200078208ff */
[----:B------:R-:W1:Y:S03]  /*63eb0*/  LDCU UR6, c[0x0][0x39c] ;  /* 0x00007380ff0677ac */ /* 0x000e660008000800 */
[----:B------:R-:W-:Y:S01]  /*63ec0*/  LEA.HI.X.SX32 R3, R3, R81, 0x1, P1 ;  /* 0x0000005103037211 */ /* 0x000fe200008f0eff */
[----:B------:R-:W0:Y:S01]  /*63ed0*/  LDCU UR13, c[0x0][0x39c] ;  /* 0x00007380ff0d77ac */ /* 0x000e220008000800 */
[----:B------:R-:W-:-:S03]  /*63ee0*/  LEA R4, P5, R5, R80, 0x1 ;  /* 0x0000005005047211 */ /* 0x000fc600078a08ff */
[----:B------:R0:W-:Y:S01]  /*63ef0*/  @P2 STG.E.U16 desc[UR10][R2.64], R11 ;  /* 0x0000000b02002986 */ /* 0x0001e2000c10150a */
[-C--:B------:R-:W-:Y:S02]  /*63f00*/  LEA R6, P2, R7, R80.reuse, 0x1 ;  /* 0x0000005007067211 */ /* 0x080fe400078408ff */
[-C--:B------:R-:W-:Y:S02]  /*63f10*/  LEA.HI.X.SX32 R5, R5, R81.reuse, 0x1, P5 ;  /* 0x0000005105057211 */ /* 0x080fe400028f0eff */
[----:B------:R-:W-:Y:S02]  /*63f20*/  LEA.HI.X.SX32 R7, R7, R81, 0x1, P2 ;  /* 0x0000005107077211 */ /* 0x000fe400010f0eff */
[C---:B-----5:R-:W-:Y:S01]  /*63f30*/  ISETP.LT.AND P1, PT, R88.reuse, UR5, !P0 ;  /* 0x0000000558007c0c */ /* 0x060fe2000c721270 */
[----:B------:R-:W-:Y:S01]  /*63f40*/  IMAD R10, R88, UR4, RZ ;  /* 0x00000004580a7c24 */ /* 0x000fe2000f8e02ff */
[----:B------:R-:W4:Y:S01]  /*63f50*/  LDCU UR5, c[0x0][0x39c] ;  /* 0x00007380ff0577ac */ /* 0x000f220008000800 */
[----:B------:R-:W5:Y:S04]  /*63f60*/  LDL.LU R88, [R1+0x120] ;  /* 0x0001200001587983 */ /* 0x000f680000300800 */
[----:B------:R-:W5:Y:S01]  /*63f70*/  LDL.LU R89, [R1+0x124] ;  /* 0x0001240001597983 */ /* 0x000f620000300800 */
[----:B0-----:R-:W-:-:S03]  /*63f80*/  LEA R8, P5, R10, R80, 0x1 ;  /* 0x000000500a087211 */ /* 0x001fc600078a08ff */
[----:B------:R3:W-:Y:S01]  /*63f90*/  @P4 STG.E.U16 desc[UR10][R4.64], R68 ;  /* 0x0000004404004986 */ /* 0x0007e2000c10150a */
[----:B------:R-:W-:Y:S02]  /*63fa0*/  LEA.HI.X.SX32 R9, R10, R81, 0x1, P5 ;  /* 0x000000510a097211 */ /* 0x000fe400028f0eff */
[C---:B--2---:R-:W-:Y:S01]  /*63fb0*/  ISETP.LT.AND P2, PT, R90.reuse, UR7, !P0 ;  /* 0x000000075a007c0c */ /* 0x044fe2000c741270 */
[----:B------:R-:W-:Y:S01]  /*63fc0*/  IMAD R3, R90, UR4, RZ ;  /* 0x000000045a037c24 */ /* 0x000fe2000f8e02ff */
[----:B------:R-:W-:Y:S01]  /*63fd0*/  PRMT R12, R68, 0x7632, R12 ;  /* 0x00007632440c7816 */ /* 0x000fe2000000000c */
[----:B------:R-:W2:Y:S01]  /*63fe0*/  LDL.LU R90, [R1+0x128] ;  /* 0x00012800015a7983 */ /* 0x000ea20000300800 */
[----:B---3--:R-:W-:Y:S01]  /*63ff0*/  IMAD R5, R94, UR4, RZ ;  /* 0x000000045e057c24 */ /* 0x008fe2000f8e02ff */
[----:B------:R-:W-:Y:S01]  /*64000*/  PRMT R11, R70, 0x7632, R11 ;  /* 0x00007632460b7816 */ /* 0x000fe2000000000b */
[----:B------:R-:W0:Y:S01]  /*64010*/  LDCU UR7, c[0x0][0x39c] ;  /* 0x00007380ff0777ac */ /* 0x000e220008000800 */
[----:B------:R-:W-:-:S04]  /*64020*/  LEA R2, P4, R3, R80, 0x1 ;  /* 0x0000005003027211 */ /* 0x000fc800078808ff */
[-C--:B------:R-:W-:Y:S02]  /*64030*/  LEA.HI.X.SX32 R3, R3, R81.reuse, 0x1, P4 ;  /* 0x0000005103037211 */ /* 0x080fe400020f0eff */
[C---:B----4-:R-:W-:Y:S01]  /*64040*/  ISETP.LT.AND P4, PT, R83.reuse, UR5, !P0 ;  /* 0x0000000553007c0c */ /* 0x050fe2000c781270 */
[----:B------:R-:W-:Y:S01]  /*64050*/  IMAD R10, R83, UR4, RZ ;  /* 0x00000004530a7c24 */ /* 0x000fe2000f8e02ff */
[C---:B------:R-:W-:Y:S01]  /*64060*/  LEA R4, P5, R5.reuse, R80, 0x1 ;  /* 0x0000005005047211 */ /* 0x040fe200078a08ff */
[----:B------:R-:W3:Y:S01]  /*64070*/  LDL.LU R83, [R1+0x12c] ;  /* 0x00012c0001537983 */ /* 0x000ee20000300800 */
[----:B------:R-:W2:Y:S03]  /*64080*/  LDCU UR5, c[0x0][0x39c] ;  /* 0x00007380ff0577ac */ /* 0x000ea60008000800 */
[----:B------:R4:W-:Y:S01]  /*64090*/  @P3 STG.E.U16 desc[UR10][R6.64], R12 ;  /* 0x0000000c06003986 */ /* 0x0009e2000c10150a */
[----:B------:R-:W-:Y:S01]  /*640a0*/  ISETP.LT.AND P3, PT, R94, UR9, !P0 ;  /* 0x000000095e007c0c */ /* 0x000fe2000c761270 */
[----:B------:R-:W0:Y:S02]  /*640b0*/  LDCU UR9, c[0x0][0x39c] ;  /* 0x00007380ff0977ac */ /* 0x000e240008000800 */
[----:B------:R1:W-:Y:S01]  /*640c0*/  @P1 STG.E.U16 desc[UR10][R8.64], R69 ;  /* 0x0000004508001986 */ /* 0x0003e2000c10150a */
[----:B------:R-:W-:-:S02]  /*640d0*/  LEA.HI.X.SX32 R5, R5, R81, 0x1, P5 ;  /* 0x0000005105057211 */ /* 0x000fc400028f0eff */
[C---:B------:R-:W-:Y:S01]  /*640e0*/  ISETP.LT.AND P1, PT, R91.reuse, UR12, !P0 ;  /* 0x0000000c5b007c0c */ /* 0x040fe2000c721270 */
[----:B------:R-:W0:Y:S01]  /*640f0*/  LDCU UR12, c[0x0][0x39c] ;  /* 0x00007380ff0c77ac */ /* 0x000e220008000800 */
[----:B----4-:R-:W-:Y:S02]  /*64100*/  IMAD R7, R91, UR4, RZ ;  /* 0x000000045b077c24 */ /* 0x010fe4000f8e02ff */
[----:B------:R-:W4:Y:S01]  /*64110*/  LDL.LU R91, [R1+0x130] ;  /* 0x00013000015b7983 */ /* 0x000f220000300800 */
[----:B-1----:R-:W-:Y:S02]  /*64120*/  PRMT R9, R69, 0x7632, R9 ;  /* 0x0000763245097816 */ /* 0x002fe40000000009 */
[----:B------:R-:W-:-:S03]  /*64130*/  LEA R8, P5, R10, R80, 0x1 ;  /* 0x000000500a087211 */ /* 0x000fc600078a08ff */
[----:B------:R1:W-:Y:S01]  /*64140*/  @P2 STG.E.U16 desc[UR10][R2.64], R9 ;  /* 0x0000000902002986 */ /* 0x0003e2000c10150a */
[----:B------:R-:W-:-:S04]  /*64150*/  LEA R6, P2, R7, R80, 0x1 ;  /* 0x0000005007067211 */ /* 0x000fc800078408ff */
[-C--:B------:R-:W-:Y:S02]  /*64160*/  LEA.HI.X.SX32 R7, R7, R81.reuse, 0x1, P2 ;  /* 0x0000005107077211 */ /* 0x080fe400010f0eff */
[-C--:B-1----:R-:W-:Y:S01]  /*64170*/  LEA.HI.X.SX32 R9, R10, R81.reuse, 0x1, P5 ;  /* 0x000000510a097211 */ /* 0x082fe200028f0eff */
[C---:B-----5:R-:W-:Y:S01]  /*64180*/  IMAD R3, R88.reuse, UR4, RZ ;  /* 0x0000000458037c24 */ /* 0x060fe2000f8e02ff */
[----:B------:R-:W-:Y:S01]  /*64190*/  ISETP.LT.AND P5, PT, R88, UR6, !P0 ;  /* 0x0000000658007c0c */ /* 0x000fe2000c7a1270 */
[----:B------:R-:W3:Y:S01]  /*641a0*/  LDCU UR6, c[0x0][0x39c] ;  /* 0x00007380ff0677ac */ /* 0x000ee20008000800 */
[----:B------:R-:W5:Y:S02]  /*641b0*/  LDL.LU R88, [R1+0x134] ;  /* 0x0001340001587983 */ /* 0x000f640000300800 */
[C---:B------:R-:W-:Y:S02]  /*641c0*/  LEA R2, P2, R3.reuse, R80, 0x1 ;  /* 0x0000005003027211 */ /* 0x040fe400078408ff */
[----:B------:R1:W-:Y:S02]  /*641d0*/  @P3 STG.E.U16 desc[UR10][R4.64], R70 ;  /* 0x0000004604003986 */ /* 0x0003e4000c10150a */
[----:B------:R-:W-:-:S02]  /*641e0*/  LEA.HI.X.SX32 R3, R3, R81, 0x1, P2 ;  /* 0x0000005103037211 */ /* 0x000fc400010f0eff */
[----:B------:R0:W-:Y:S01]  /*641f0*/  @P1 STG.E.U16 desc[UR10][R6.64], R11 ;  /* 0x0000000b06001986 */ /* 0x0001e2000c10150a */
[----:B-1----:R-:W-:-:S03]  /*64200*/  IMAD R5, R89, UR4, RZ ;  /* 0x0000000459057c24 */ /* 0x002fc6000f8e02ff */
[----:B------:R1:W-:Y:S02]  /*64210*/  @P4 STG.E.U16 desc[UR10][R8.64], R71 ;  /* 0x0000004708004986 */ /* 0x0003e4000c10150a */
[----:B------:R-:W-:-:S04]  /*64220*/  LEA R4, P3, R5, R80, 0x1 ;  /* 0x0000005005047211 */ /* 0x000fc800078608ff */
[----:B------:R-:W-:Y:S02]  /*64230*/  LEA.HI.X.SX32 R5, R5, R81, 0x1, P3 ;  /* 0x0000005105057211 */ /* 0x000fe400018f0eff */
[C---:B--2---:R-:W-:Y:S01]  /*64240*/  ISETP.LT.AND P2, PT, R90.reuse, UR5, !P0 ;  /* 0x000000055a007c0c */ /* 0x044fe2000c741270 */
[----:B0-----:R-:W-:Y:S01]  /*64250*/  IMAD R7, R90, UR4, RZ ;  /* 0x000000045a077c24 */ /* 0x001fe2000f8e02ff */
[----:B------:R-:W-:Y:S01]  /*64260*/  ISETP.LT.AND P1, PT, R89, UR7, !P0 ;  /* 0x0000000759007c0c */ /* 0x000fe2000c721270 */
[----:B------:R-:W2:Y:S01]  /*64270*/  LDL.LU R90, [R1+0x138] ;  /* 0x00013800015a7983 */ /* 0x000ea20000300800 */
[----:B------:R-:W0:Y:S01]  /*64280*/  LDCU UR5, c[0x0][0x39c] ;  /* 0x00007380ff0577ac */ /* 0x000e220008000800 */
[C---:B---3--:R-:W-:Y:S01]  /*64290*/  ISETP.LT.AND P3, PT, R83.reuse, UR6, !P0 ;  /* 0x0000000653007c0c */ /* 0x048fe2000c761270 */
[----:B-1----:R-:W-:Y:S01]  /*642a0*/  IMAD R9, R83, UR4, RZ ;  /* 0x0000000453097c24 */ /* 0x002fe2000f8e02ff */
[----:B------:R-:W-:Y:S01]  /*642b0*/  PRMT R10, R71, 0x7632, R10 ;  /* 0x00007632470a7816 */ /* 0x000fe2000000000a */
[----:B------:R-:W3:Y:S01]  /*642c0*/  LDL.LU R83, [R1+0x13c] ;  /* 0x00013c0001537983 */ /* 0x000ee20000300800 */
[-C--:B------:R-:W-:Y:S01]  /*642d0*/  LEA R6, P4, R7, R80.reuse, 0x1 ;  /* 0x0000005007067211 */ /* 0x080fe200078808ff */
[----:B------:R-:W1:Y:S02]  /*642e0*/  LDCU UR7, c[0x0][0x39c] ;  /* 0x00007380ff0777ac */ /* 0x000e640008000800 */
[----:B------:R0:W-:Y:S01]  /*642f0*/  @P5 STG.E.U16 desc[UR10][R2.64], R10 ;  /* 0x0000000a02005986 */ /* 0x0001e2000c10150a */
[----:B------:R-:W-:Y:S01]  /*64300*/  PRMT R12, R72, 0x7632, R12 ;  /* 0x00007632480c7816 */ /* 0x000fe2000000000c */
[----:B------:R-:W3:Y:S02]  /*64310*/  LDCU UR6, c[0x0][0x39c] ;  /* 0x00007380ff0677ac */ /* 0x000ee40008000800 */
[----:B------:R-:W-:Y:S01]  /*64320*/  @P1 STG.E.U16 desc[UR10][R4.64], R72 ;  /* 0x0000004804001986 */ /* 0x000fe2000c10150a */
[----:B------:R-:W-:-:S02]  /*64330*/  LEA R8, P1, R9, R80, 0x1 ;  /* 0x0000005009087211 */ /* 0x000fc400078208ff */
[-C--:B------:R-:W-:Y:S01]  /*64340*/  LEA.HI.X.SX32 R7, R7, R81.reuse, 0x1, P4 ;  /* 0x0000005107077211 */ /* 0x080fe200020f0eff */
[----:B------:R-:W3:Y:S01]  /*64350*/  LDL.LU R95, [R1+0x140] ;  /* 0x00014000015f7983 */ /* 0x000ee20000300800 */
[----:B------:R-:W-:Y:S02]  /*64360*/  LEA.HI.X.SX32 R9, R9, R81, 0x1, P1 ;  /* 0x0000005109097211 */ /* 0x000fe400008f0eff */
[C---:B----4-:R-:W-:Y:S01]  /*64370*/  ISETP.LT.AND P4, PT, R91.reuse, UR9, !P0 ;  /* 0x000000095b007c0c */ /* 0x050fe2000c781270 */
[----:B0-----:R-:W-:Y:S01]  /*64380*/  IMAD R3, R91, UR4, RZ ;  /* 0x000000045b037c24 */ /* 0x001fe2000f8e02ff */
[----:B------:R-:W4:Y:S01]  /*64390*/  LDL.LU R92, [R1+0x144] ;  /* 0x00014400015c7983 */ /* 0x000f220000300800 */
[----:B------:R-:W0:Y:S03]  /*643a0*/  LDCU UR9, c[0x0][0x39c] ;  /* 0x00007380ff0977ac */ /* 0x000e260008000800 */
[----:B------:R-:W-:Y:S01]  /*643b0*/  @P2 STG.E.U16 desc[UR10][R6.64], R12 ;  /* 0x0000000c06002986 */ /* 0x000fe2000c10150a */
[----:B------:R-:W-:-:S03]  /*643c0*/  LEA R2, P2, R3, R80, 0x1 ;  /* 0x0000005003027211 */ /* 0x000fc600078408ff */
[----:B------:R0:W-:Y:S01]  /*643d0*/  @P3 STG.E.U16 desc[UR10][R8.64], R73 ;  /* 0x0000004908003986 */ /* 0x0001e2000c10150a */
[----:B------:R-:W-:-:S03]  /*643e0*/  LEA.HI.X.SX32 R3, R3, R81, 0x1, P2 ;  /* 0x0000005103037211 */ /* 0x000fc600010f0eff */
[----:B------:R-:W4:Y:S04]  /*643f0*/  LDL.LU R94, [R1+0x148] ;  /* 0x00014800015e7983 */ /* 0x000f280000300800 */
[----:B------:R-:W4:Y:S01]  /*64400*/  LDL.LU R89, [R1+0x14c] ;  /* 0x00014c0001597983 */ /* 0x000f220000300800 */
[C---:B-----5:R-:W-:Y:S01]  /*64410*/  IMAD R11, R88.reuse, UR4, RZ ;  /* 0x00000004580b7c24 */ /* 0x060fe2000f8e02ff */
[----:B------:R-:W-:Y:S02]  /*64420*/  ISETP.LT.AND P1, PT, R88, UR5, !P0 ;  /* 0x0000000558007c0c */ /* 0x000fe4000c721270 */
[----:B------:R-:W5:Y:S01]  /*64430*/  LDL.LU R91, [R1+0x150] ;  /* 0x00015000015b7983 */ /* 0x000f620000300800 */
[----:B0-----:R-:W-:Y:S01]  /*64440*/  PRMT R9, R73, 0x7632, R9 ;  /* 0x0000763249097816 */ /* 0x001fe20000000009 */
[----:B------:R-:W0:Y:S01]  /*64450*/  LDCU UR5, c[0x0][0x39c] ;  /* 0x00007380ff0577ac */ /* 0x000e220008000800 */
[CC--:B------:R-:W-:Y:S01]  /*64460*/  LEA R10, P3, R11.reuse, R80.reuse, 0x1 ;  /* 0x000000500b0a7211 */ /* 0x0c0fe200078608ff */
[----:B------:R-:W5:Y:S03]  /*64470*/  LDL.LU R88, [R1+0x154] ;  /* 0x0001540001587983 */ /* 0x000f660000300800 */
[----:B------:R-:W-:Y:S01]  /*64480*/  LEA.HI.X.SX32 R11, R11, R81, 0x1, P3 ;  /* 0x000000510b0b7211 */ /* 0x000fe200018f0eff */
[----:B------:R0:W-:Y:S04]  /*64490*/  @P4 STG.E.U16 desc[UR10][R2.64], R9 ;  /* 0x0000000902004986 */ /* 0x0001e8000c10150a */
[----:B------:R0:W-:Y:S04]  /*644a0*/  @P1 STG.E.U16 desc[UR10][R10.64], R74 ;  /* 0x0000004a0a001986 */ /* 0x0001e8000c10150a */
[----:B------:R-:W0:Y:S01]  /*644b0*/  LDS.128 R4, [R82+0x800] ;  /* 0x0008000052047984 */ /* 0x000e220000000c00 */
[C---:B--2---:R-:W-:Y:S01]  /*644c0*/  IMAD R12, R90.reuse, UR4, RZ ;  /* 0x000000045a0c7c24 */ /* 0x044fe2000f8e02ff */
[----:B-1----:R-:W-:Y:S01]  /*644d0*/  ISETP.LT.AND P5, PT, R90, UR7, !P0 ;  /* 0x000000075a007c0c */ /* 0x002fe2000c7a1270 */
[----:B------:R-:W1:Y:S01]  /*644e0*/  LDCU UR7, c[0x0][0x39c] ;  /* 0x00007380ff0777ac */ /* 0x000e620008000800 */
[----:B------:R-:W2:Y:S02]  /*644f0*/  LDL.LU R90, [R1+0x158] ;  /* 0x00015800015a7983 */ /* 0x000ea40000300800 */
[----:B------:R-:W-:-:S04]  /*64500*/  LEA R8, P2, R12, R80, 0x1 ;  /* 0x000000500c087211 */ /* 0x000fc800078408ff */
[----:B0-----:R-:W-:Y:S02]  /*64510*/  LEA.HI.X.SX32 R9, R12, R81, 0x1, P2 ;  /* 0x000000510c097211 */ /* 0x001fe400010f0eff */
[C---:B---3--:R-:W-:Y:S01]  /*64520*/  ISETP.LT.AND P1, PT, R83.reuse, UR6, !P0 ;  /* 0x0000000653007c0c */ /* 0x048fe2000c721270 */
[----:B------:R-:W-:Y:S01]  /*64530*/  IMAD R12, R83, UR4, RZ ;  /* 0x00000004530c7c24 */ /* 0x000fe2000f8e02ff */
[----:B------:R-:W-:Y:S01]  /*64540*/  PRMT R3, R74, 0x7632, R3 ;  /* 0x000076324a037816 */ /* 0x000fe20000000003 */
[----:B------:R-:W3:Y:S01]  /*64550*/  LDL.LU R83, [R1+0x15c] ;  /* 0x00015c0001537983 */ /* 0x000ee20000300800 */
[----:B------:R-:W0:Y:S03]  /*64560*/  LDCU UR6, c[0x0][0x39c] ;  /* 0x00007380ff0677ac */ /* 0x000e260008000800 */
[----:B------:R0:W-:Y:S01]  /*64570*/  @P5 STG.E.U16 desc[UR10][R8.64], R3 ;  /* 0x0000000308005986 */ /* 0x0001e2000c10150a */
[-C--:B------:R-:W-:Y:S01]  /*64580*/  LEA R2, P5, R12, R80.reuse, 0x1 ;  /* 0x000000500c027211 */ /* 0x080fe200078a08ff */
[C---:B------:R-:W-:Y:S01]  /*64590*/  IMAD R13, R95.reuse, UR4, RZ ;  /* 0x000000045f0d7c24 */ /* 0x040fe2000f8e02ff */
[----:B------:R-:W-:Y:S01]  /*645a0*/  ISETP.LT.AND P2, PT, R95, UR12, !P0 ;  /* 0x0000000c5f007c0c */ /* 0x000fe2000c741270 */
[----:B------:R-:W2:Y:S01]  /*645b0*/  LDCU UR12, c[0x0][0x39c] ;  /* 0x00007380ff0c77ac */ /* 0x000ea20008000800 */
[C---:B----4-:R-:W-:Y:S01]  /*645c0*/  IMAD R14, R92.reuse, UR4, RZ ;  /* 0x000000045c0e7c24 */ /* 0x050fe2000f8e02ff */
[----:B------:R-:W-:Y:S01]  /*645d0*/  ISETP.LT.AND P3, PT, R92, UR5, !P0 ;  /* 0x000000055c007c0c */ /* 0x000fe2000c761270 */
[----:B------:R-:W4:Y:S01]  /*645e0*/  LDCU UR5, c[0x0][0x39c] ;  /* 0x00007380ff0577ac */ /* 0x000f220008000800 */
[----:B------:R-:W-:-:S02]  /*645f0*/  LEA R10, P4, R13, R80, 0x1 ;  /* 0x000000500d0a7211 */ /* 0x000fc400078808ff */
[-C--:B0-----:R-:W-:Y:S02]  /*64600*/  LEA.HI.X.SX32 R3, R12, R81.reuse, 0x1, P5 ;  /* 0x000000510c037211 */ /* 0x081fe400028f0eff */
[-C--:B------:R-:W-:Y:S02]  /*64610*/  LEA R8, P6, R14, R80.reuse, 0x1 ;  /* 0x000000500e087211 */ /* 0x080fe400078c08ff */
[----:B------:R-:W-:Y:S01]  /*64620*/  LEA.HI.X.SX32 R11, R13, R81, 0x1, P4 ;  /* 0x000000510d0b7211 */ /* 0x000fe200020f0eff */
[C---:B------:R-:W-:Y:S01]  /*64630*/  IMAD R15, R94.reuse, UR4, RZ ;  /* 0x000000045e0f7c24 */ /* 0x040fe2000f8e02ff */
[----:B-1----:R-:W-:Y:S01]  /*64640*/  ISETP.LT.AND P5, PT, R94, UR7, !P0 ;  /* 0x000000075e007c0c */ /* 0x002fe2000c7a1270 */
[----:B------:R0:W-:Y:S01]  /*64650*/  @P1 STG.E.U16 desc[UR10][R2.64], R75 ;  /* 0x0000004b02001986 */ /* 0x0001e2000c10150a */
[----:B------:R-:W-:Y:S01]  /*64660*/  PRMT R13, R75, 0x7632, R13 ;  /* 0x000076324b0d7816 */ /* 0x000fe2000000000d */
[----:B------:R-:W1:Y:S01]  /*64670*/  LDCU UR7, c[0x0][0x39c] ;  /* 0x00007380ff0777ac */ /* 0x000e620008000800 */
[----:B------:R-:W-:-:S02]  /*64680*/  LEA R12, P1, R15, R80, 0x1 ;  /* 0x000000500f0c7211 */ /* 0x000fc400078208ff */
[-C--:B------:R-:W-:Y:S01]  /*64690*/  LEA.HI.X.SX32 R9, R14, R81.reuse, 0x1, P6 ;  /* 0x000000510e097211 */ /* 0x080fe200030f0eff */
[----:B------:R4:W-:Y:S01]  /*646a0*/  @P2 STG.E.U16 desc[UR10][R10.64], R13 ;  /* 0x0000000d0a002986 */ /* 0x0009e2000c10150a */
[----:B-----5:R-:W-:Y:S02]  /*646b0*/  IMAD R14, R91, UR4, RZ ;  /* 0x000000045b0e7c24 */ /* 0x020fe4000f8e02ff */
[----:B0-----:R-:W-:Y:S01]  /*646c0*/  IMAD R3, R89, UR4, RZ ;  /* 0x0000000459037c24 */ /* 0x001fe2000f8e02ff */
[----:B------:R-:W-:Y:S01]  /*646d0*/  PRMT R17, R4, 0x7632, R17 ;  /* 0x0000763204117816 */ /* 0x000fe20000000011 */
[----:B------:R0:W-:Y:S03]  /*646e0*/  @P3 STG.E.U16 desc[UR10][R8.64], R4 ;  /* 0x0000000408003986 */ /* 0x0001e6000c10150a */
[----:B------:R-:W-:Y:S02]  /*646f0*/  LEA R2, P6, R3, R80, 0x1 ;  /* 0x0000005003027211 */ /* 0x000fe400078c08ff */
[-C--:B----4-:R-:W-:Y:S01]  /*64700*/  LEA.HI.X.SX32 R13, R15, R81.reuse, 0x1, P1 ;  /* 0x000000510f0d7211 */ /* 0x090fe200008f0eff */
[----:B------:R-:W-:Y:S01]  /*64710*/  IMAD R11, R88, UR4, RZ ;  /* 0x00000004580b7c24 */ /* 0x000fe2000f8e02ff */
[----:B------:R-:W-:-:S02]  /*64720*/  LEA.HI.X.SX32 R3, R3, R81, 0x1, P6 ;  /* 0x0000005103037211 */ /* 0x000fc400030f0eff */
[CC--:B0-----:R-:W-:Y:S01]  /*64730*/  LEA R8, P1, R14.reuse, R80.reuse, 0x1 ;  /* 0x000000500e087211 */ /* 0x0c1fe200078208ff */
[----:B------:R-:W-:Y:S01]  /*64740*/  @P5 STG.E.U16 desc[UR10][R12.64], R17 ;  /* 0x000000110c005986 */ /* 0x000fe2000c10150a */
[----:B------:R-:W-:Y:S02]  /*64750*/  ISETP.LT.AND P5, PT, R89, UR9, !P0 ;  /* 0x0000000959007c0c */ /* 0x000fe4000c7a1270 */
[----:B------:R-:W-:Y:S02]  /*64760*/  LEA.HI.X.SX32 R9, R14, R81, 0x1, P1 ;  /* 0x000000510e097211 */ /* 0x000fe400008f0eff */
[----:B------:R-:W-:Y:S02]  /*64770*/  LEA R10, P2, R11, R80, 0x1 ;  /* 0x000000500b0a7211 */ /* 0x000fe400078408ff */
[----:B------:R-:W-:Y:S01]  /*64780*/  ISETP.LT.AND P4, PT, R91, UR13, !P0 ;  /* 0x0000000d5b007c0c */ /* 0x000fe2000c781270 */
[----:B------:R-:W-:Y:S01]  /*64790*/  IMAD R4, R0, UR4, RZ ;  /* 0x0000000400047c24 */ /* 0x000fe2000f8e02ff */
[----:B------:R-:W-:-:S02]  /*647a0*/  ISETP.LT.AND P3, PT, R88, UR6, !P0 ;  /* 0x0000000658007c0c */ /* 0x000fc4000c761270 */
[----:B------:R-:W-:-:S03]  /*647b0*/  LEA.HI.X.SX32 R11, R11, R81, 0x1, P2 ;  /* 0x000000510b0b7211 */ /* 0x000fc600010f0eff */
[----:B------:R0:W-:Y:S02]  /*647c0*/  @P5 STG.E.U16 desc[UR10][R2.64], R5 ;  /* 0x0000000502005986 */ /* 0x0001e4000c10150a */
[----:B0-----:R-:W-:Y:S01]  /*647d0*/  PRMT R3, R6, 0x7632, R3 ;  /* 0x0000763206037816 */ /* 0x001fe20000000003 */
[----:B--2---:R-:W-:-:S05]  /*647e0*/  IMAD R15, R90, UR4, RZ ;  /* 0x000000045a0f7c24 */ /* 0x004fca000f8e02ff */
[C---:B------:R-:W-:Y:S02]  /*647f0*/  LEA R12, P6, R15.reuse, R80, 0x1 ;  /* 0x000000500f0c7211 */ /* 0x040fe400078c08ff */
[----:B------:R-:W-:Y:S02]  /*64800*/  ISETP.LT.AND P2, PT, R90, UR5, !P0 ;  /* 0x000000055a007c0c */ /* 0x000fe4000c741270 */
[----:B------:R-:W-:Y:S01]  /*64810*/  LEA.HI.X.SX32 R13, R15, R81, 0x1, P6 ;  /* 0x000000510f0d7211 */ /* 0x000fe200030f0eff */
[----:B---3--:R-:W-:-:S05]  /*64820*/  IMAD R16, R83, UR4, RZ ;  /* 0x0000000453107c24 */ /* 0x008fca000f8e02ff */
[----:B------:R-:W-:-:S04]  /*64830*/  LEA R14, P1, R16, R80, 0x1 ;  /* 0x00000050100e7211 */ /* 0x000fc800078208ff */
[-C--:B------:R-:W-:Y:S02]  /*64840*/  LEA.HI.X.SX32 R15, R16, R81.reuse, 0x1, P1 ;  /* 0x00000051100f7211 */ /* 0x080fe400008f0eff */
[----:B------:R-:W-:Y:S02]  /*64850*/  ISETP.LT.AND P1, PT, R83, UR12, !P0 ;  /* 0x0000000c53007c0c */ /* 0x000fe4000c721270 */
[----:B-1----:R-:W-:Y:S02]  /*64860*/  ISETP.LT.AND P0, PT, R0, UR7, !P0 ;  /* 0x0000000700007c0c */ /* 0x002fe4000c701270 */
[C---:B------:R-:W-:Y:S02]  /*64870*/  LEA R80, P6, R4.reuse, R80, 0x1 ;  /* 0x0000005004507211 */ /* 0x040fe400078c08ff */
[----:B------:R-:W-:Y:S02]  /*64880*/  PRMT R0, R5, 0x7632, R0 ;  /* 0x0000763205007816 */ /* 0x000fe40000000000 */
[----:B------:R-:W-:-:S02]  /*64890*/  LEA.HI.X.SX32 R81, R4, R81, 0x1, P6 ;  /* 0x0000005104517211 */ /* 0x000fc400030f0eff */
[----:B------:R-:W-:Y:S01]  /*648a0*/  PRMT R4, R7, 0x7632, R4 ;  /* 0x0000763207047816 */ /* 0x000fe20000000004 */
[----:B------:R0:W-:Y:S04]  /*648b0*/  @P4 STG.E.U16 desc[UR10][R8.64], R0 ;  /* 0x0000000008004986 */ /* 0x0001e8000c10150a */
[----:B------:R0:W-:Y:S04]  /*648c0*/  @P3 STG.E.U16 desc[UR10][R10.64], R6 ;  /* 0x000000060a003986 */ /* 0x0001e8000c10150a */
[----:B------:R0:W-:Y:S04]  /*648d0*/  @P2 STG.E.U16 desc[UR10][R12.64], R3 ;  /* 0x000000030c002986 */ /* 0x0001e8000c10150a */
[----:B------:R0:W-:Y:S04]  /*648e0*/  @P0 STG.E.U16 desc[UR10][R80.64], R7 ;  /* 0x0000000750000986 */ /* 0x0001e8000c10150a */
[----:B------:R0:W-:Y:S01]  /*648f0*/  @P1 STG.E.U16 desc[UR10][R14.64], R4 ;  /* 0x000000040e001986 */ /* 0x0001e2000c10150a */
[----:B------:R-:W-:Y:S06]  /*64900*/  BAR.SYNC.DEFER_BLOCKING 0x0 ;  /* 0x0000000000007b1d */ /* 0x000fec0000010000 */
[----:B------:R-:W-:Y:S05]  /*64910*/  BRA.U UP0, `(.L_x_13) ;  /* 0x0000000100a07547 */ /* 0x000fea000b800000 */
[----:B------:R-:W1:Y:S01]  /*64920*/  S2UR UR5, SR_CgaCtaId ;  /* 0x00000000000579c3 */ /* 0x000e620000008800 */
[----:B------:R-:W-:Y:S01]  /*64930*/  NOP ;  /* 0x0000000000007918 */ /* 0x000fe20000000000 */
[----:B------:R-:W-:Y:S01]  /*64940*/  UMOV UR4, 0x50 ;  /* 0x0000005000047882 */ /* 0x000fe20000000000 */
[----:B0-----:R-:W-:Y:S02]  /*64950*/  IMAD.U32 R0, RZ, RZ, UR8 ;  /* 0x00000008ff007e24 */ /* 0x001fe4000f8e00ff */
[----:B------:R-:W-:Y:S02]  /*64960*/  IMAD.MOV.U32 R3, RZ, RZ, 0xff ;  /* 0x000000ffff037424 */ /* 0x000fe400078e00ff */
[----:B------:R-:W-:Y:S01]  /*64970*/  IMAD.MOV.U32 R7, RZ, RZ, 0x1 ;  /* 0x00000001ff077424 */ /* 0x000fe200078e00ff */
[----:B------:R-:W-:-:S04]  /*64980*/  LOP3.LUT R0, R0, 0xffff, RZ, 0xc0, !PT ;  /* 0x0000ffff00007812 */ /* 0x000fc800078ec0ff */
[----:B------:R-:W-:-:S05]  /*64990*/  SHF.R.U32.HI R0, RZ, 0x5, R0 ;  /* 0x00000005ff007819 */ /* 0x000fca0000011600 */
[----:B------:R-:W-:Y:S01]  /*649a0*/  VIADD R2, R0, 0x10 ;  /* 0x0000001000027836 */ /* 0x000fe20000000000 */
[----:B------:R-:W-:Y:S01]  /*649b0*/  SHF.L.U32 R0, R3, R0, RZ ;  /* 0x0000000003007219 */ /* 0x000fe200000006ff */
[----:B-1----:R-:W-:-:S03]  /*649c0*/  ULEA UR6, UR5, UR4, 0x18 ;  /* 0x0000000405067291 */ /* 0x002fc6000f8ec0ff */
[----:B------:R-:W-:-:S04]  /*649d0*/  SHF.L.U32 R3, R7, R2, RZ ;  /* 0x0000000207037219 */ /* 0x000fc800000006ff */
[----:B------:R-:W-:Y:S02]  /*649e0*/  LOP3.LUT R0, R3, R0, RZ, 0xfc, !PT ;  /* 0x0000000003007212 */ /* 0x000fe400078efcff */
[----:B------:R-:W0:Y:S02]  /*649f0*/  LDS R5, [UR6] ;  /* 0x00000006ff057984 */ /* 0x000e240008000800 */
[C---:B------:R-:W-:Y:S02]  /*64a00*/  LOP3.LUT R2, R0.reuse, 0xffff, RZ, 0xc0, !PT ;  /* 0x0000ffff00027812 */ /* 0x040fe400078ec0ff */
[----:B0-----:R-:W-:-:S04]  /*64a10*/  LOP3.LUT R3, R0, 0xffff, R5, 0x80, !PT ;  /* 0x0000ffff00037812 */ /* 0x001fc800078e8005 */
[----:B------:R-:W-:-:S13]  /*64a20*/  ISETP.NE.AND P0, PT, R3, R2, PT ;  /* 0x000000020300720c */ /* 0x000fda0003f05270 */
[----:B------:R-:W-:Y:S05]  /*64a30*/  @P0 BRA `(.L_x_14) ;  /* 0x0000000000500947 */ /* 0x000fea0003800000 */
[----:B------:R-:W-:Y:S02]  /*64a40*/  SHF.R.U32.HI R5, RZ, 0x10, R5 ;  /* 0x00000010ff057819 */ /* 0x000fe40000011605 */
[----:B------:R-:W-:-:S04]  /*64a50*/  SHF.R.U32.HI R2, RZ, 0x10, R0 ;  /* 0x00000010ff027819 */ /* 0x000fc80000011600 */
[----:B------:R-:W-:-:S04]  /*64a60*/  LOP3.LUT R5, R5, R2, RZ, 0xc0, !PT ;  /* 0x0000000205057212 */ /* 0x000fc800078ec0ff */
[----:B------:R-:W-:-:S13]  /*64a70*/  ISETP.NE.AND P0, PT, R5, R2, PT ;  /* 0x000000020500720c */ /* 0x000fda0003f05270 */
[----:B------:R-:W-:Y:S05]  /*64a80*/  @P0 BRA `(.L_x_15) ;  /* 0x0000000000300947 */ /* 0x000fea0003800000 */
[----:B------:R-:W-:Y:S01]  /*64a90*/  R2UR UR4, R0 ;  /* 0x00000000000472ca */ /* 0x000fe200000e0000 */
[----:B------:R-:W-:Y:S01]  /*64aa0*/  VOTEU.ANY UR5, UPT, PT ;  /* 0x0000000000057886 */ /* 0x000fe200038e0100 */
[----:B------:R-:W0:Y:S01]  /*64ab0*/  S2R R0, SR_LANEID ;  /* 0x0000000000007919 */ /* 0x000e220000000000 */
[----:B------:R-:W-:-:S10]  /*64ac0*/  UFLO.U32 UR5, UR5 ;  /* 0x00000005000572bd */ /* 0x000fd400080e0000 */
[----:B------:R-:W-:-:S06]  /*64ad0*/  ULOP3.LUT UR4, URZ, UR4, URZ, 0x33, !UPT ;  /* 0x00000004ff047292 */ /* 0x000fcc000f8e33ff */
[----:B------:R-:W-:-:S04]  /*64ae0*/  IMAD.U32 R2, RZ, RZ, UR4 ;  /* 0x00000004ff027e24 */ /* 0x000fc8000f8e00ff */
[----:B------:R-:W1:Y:S02]  /*64af0*/  REDUX UR7, R2 ;  /* 0x00000000020773c4 */ /* 0x000e640000000000 */
[----:B------:R2:W-:Y:S01]  /*64b00*/  UTCATOMSWS.AND URZ, UR4 ;  /* 0x0000000400ff79e3 */ /* 0x0005e20008000000 */
[----:B0-----:R-:W-:Y:S01]  /*64b10*/  ISETP.EQ.U32.AND P0, PT, R0, UR5, PT ;  /* 0x0000000500007c0c */ /* 0x001fe2000bf02070 */
[----:B-1----:R-:W-:-:S12]  /*64b20*/  IMAD.U32 R0, RZ, RZ, UR7 ;  /* 0x00000007ff007e24 */ /* 0x002fd8000f8e00ff */
[----:B------:R2:W-:Y:S01]  /*64b30*/  @P0 ATOMS.AND RZ, [UR6], R0 ;  /* 0x00000000ffff098c */ /* 0x0005e2000a800006 */
[----:B------:R-:W-:Y:S05]  /*64b40*/  BRA `(.L_x_13) ;  /* 0x0000000000147947 */ /* 0x000fea0003800000 */
.L_x_15:
[----:B------:R-:W-:-:S07]  /*64b50*/  MOV R2, 0x64b70 ;  /* 0x00064b7000027802 */ /* 0x000fce0000000f00 */
[----:B------:R-:W-:Y:S05]  /*64b60*/  CALL.REL.NOINC `($__internal_0_$__cuda_sm10x_tcgen05_guardrail_trap_col_being_dealloced_not_returned_by_alloc) ;  /* 0x00000000002c7944 */ /* 0x000fea0003c00000 */
[----:B------:R-:W-:Y:S05]  /*64b70*/  BRA `(.L_x_13) ;  /* 0x0000000000087947 */ /* 0x000fea0003800000 */
.L_x_14:
[----:B------:R-:W-:-:S07]  /*64b80*/  MOV R2, 0x64ba0 ;  /* 0x00064ba000027802 */ /* 0x000fce0000000f00 */
[----:B------:R-:W-:Y:S05]  /*64b90*/  CALL.REL.NOINC `($__internal_2_$__cuda_sm10x_tcgen05_guardrail_trap_unallocated_columns_being_dealloced) ;  /* 0x0000000000387944 */ /* 0x000fea0003c00000 */
.L_x_13:
[----:B------:R-:W-:Y:S01]  /*64ba0*/  NOP ;  /* 0x0000000000007918 */ /* 0x000fe20000000000 */
[----:B--2---:R-:W-:Y:S05]  /*64bb0*/  EXIT ;  /* 0x000000000000794d */ /* 0x004fea0003800000 */
.L_x_8:
[----:B------:R-:W0:Y:S02]  /*64bc0*/  SYNCS.PHASECHK.TRANS64.TRYWAIT P1, [UR4], R4 ;  /* 0x00000004ff0075a7 */ /* 0x000e240008021104 */
[----:B0-----:R-:W-:Y:S05]  /*64bd0*/  @!P1 BRA `(.L_x_8) ;  /* 0xfffffffc00f89947 */ /* 0x001fea000383ffff */
[----:B------:R-:W-:Y:S05]  /*64be0*/  BRA `(.L_x_16) ;  /* 0xfffffd7c00387947 */ /* 0x000fea000383ffff */
.L_x_12:
[----:B------:R-:W1:Y:S02]  /*64bf0*/  SYNCS.PHASECHK.TRANS64.TRYWAIT P0, [UR4], R2 ;  /* 0x00000002ff0075a7 */ /* 0x000e640008001104 */
[----:B-1----:R-:W-:Y:S05]  /*64c00*/  @!P0 BRA `(.L_x_12) ;  /* 0xfffffffc00f88947 */ /* 0x002fea000383ffff */
[----:B------:R-:W-:Y:S05]  /*64c10*/  BRA `(.L_x_11) ;  /* 0xffffffac00887947 */ /* 0x000fea000383ffff */
        .weak           $__internal_0_$__cuda_sm10x_tcgen05_guardrail_trap_col_being_dealloced_not_returned_by_alloc
        .type           $__internal_0_$__cuda_sm10x_tcgen05_guardrail_trap_col_being_dealloced_not_returned_by_alloc,@function
        .size           $__internal_0_$__cuda_sm10x_tcgen05_guardrail_trap_col_being_dealloced_not_returned_by_alloc,($__internal_1_$__cuda_sm10x_tcgen05_guardrail_trap_phase_invalid_during_alloc - $__internal_0_$__cuda_sm10x_tcgen05_guardrail_trap_col_being_dealloced_not_returned_by_alloc)
$__internal_0_$__cuda_sm10x_tcgen05_guardrail_trap_col_being_dealloced_not_returned_by_alloc:
[----:B------:R-:W-:Y:S05]  /*64c20*/  BPT.TRAP 0x1 ;  /* 0x000000040000795c */ /* 0x000fea0000300000 */
[----:B------:R-:W-:-:S04]  /*64c30*/  IMAD.MOV.U32 R3, RZ, RZ, 0x0 ;  /* 0x00000000ff037424 */ /* 0x000fc800078e00ff */
[----:B------:R-:W-:Y:S05]  /*64c40*/  RET.REL.NODEC R2 `(matmul_kernel) ;  /* 0xfffff9b002ec7950 */ /* 0x000fea0003c3ffff */
        .weak           $__internal_1_$__cuda_sm10x_tcgen05_guardrail_trap_phase_invalid_during_alloc
        .type           $__internal_1_$__cuda_sm10x_tcgen05_guardrail_trap_phase_invalid_during_alloc,@function
        .size           $__internal_1_$__cuda_sm10x_tcgen05_guardrail_trap_phase_invalid_during_alloc,($__internal_2_$__cuda_sm10x_tcgen05_guardrail_trap_unallocated_columns_being_dealloced - $__internal_1_$__cuda_sm10x_tcgen05_guardrail_trap_phase_invalid_during_alloc)
$__internal_1_$__cuda_sm10x_tcgen05_guardrail_trap_phase_invalid_during_alloc:
[----:B------:R-:W-:Y:S05]  /*64c50*/  BPT.TRAP 0x1 ;  /* 0x000000040000795c */ /* 0x000fea0000300000 */
[----:B------:R-:W-:-:S04]  /*64c60*/  IMAD.MOV.U32 R3, RZ, RZ, 0x0 ;  /* 0x00000000ff037424 */ /* 0x000fc800078e00ff */
[----:B------:R-:W-:Y:S05]  /*64c70*/  RET.REL.NODEC R2 `(matmul_kernel) ;  /* 0xfffff9b002e07950 */ /* 0x000fea0003c3ffff */
        .weak           $__internal_2_$__cuda_sm10x_tcgen05_guardrail_trap_unallocated_columns_being_dealloced
        .type           $__internal_2_$__cuda_sm10x_tcgen05_guardrail_trap_unallocated_columns_being_dealloced,@function
        .size           $__internal_2_$__cuda_sm10x_tcgen05_guardrail_trap_unallocated_columns_being_dealloced,(.L_x_20 - $__internal_2_$__cuda_sm10x_tcgen05_guardrail_trap_unallocated_columns_being_dealloced)
$__internal_2_$__cuda_sm10x_tcgen05_guardrail_trap_unallocated_columns_being_dealloced:
[----:B------:R-:W-:Y:S05]  /*64c80*/  BPT.TRAP 0x1 ;  /* 0x000000040000795c */ /* 0x000fea0000300000 */
[----:B------:R-:W-:-:S04]  /*64c90*/  IMAD.MOV.U32 R3, RZ, RZ, 0x0 ;  /* 0x00000000ff037424 */ /* 0x000fc800078e00ff */
[----:B------:R-:W-:Y:S05]  /*64ca0*/  RET.REL.NODEC R2 `(matmul_kernel) ;  /* 0xfffff9b002d47950 */ /* 0x000fea0003c3ffff */
.L_x_17:
[----:B------:R-:W-:-:S00]  /*64cb0*/  BRA `(.L_x_17) ;  /* 0xfffffffc00fc7947 */ /* 0x000fc0000383ffff */
[----:B------:R-:W-:-:S00]  /*64cc0*/  NOP ;  /* 0x0000000000007918 */ /* 0x000fc00000000000 */
        /* <DEDUP_REMOVED lines=11> */
.L_x_20:


//--------------------- .nv.shared.matmul_kernel  --------------------------
	.section	.nv.shared.matmul_kernel,"aw",@nobits
	.sectionflags	@""
	.align	16
	.zero		1024


//--------------------- .nv.shared.reserved.0     --------------------------
	.section	.nv.shared.reserved.0,"aw",@nobits
	.align	8
	.weak		__nv_reservedSMEM_offset_0_alias
	.size		__nv_reservedSMEM_offset_0_alias, 0, 64
	.other		__nv_reservedSMEM_offset_0_alias,@"STO_CUDA_RESERVED_SHARED STV_DEFAULT"
__nv_reservedSMEM_offset_0_alias:
	.zero		0
.nv.shared.reserved.0:
	.zero		64
	.weak		__nv_reservedSMEM_allocation_phase
	.type		__nv_reservedSMEM_allocation_phase,@object
	.size		__nv_reservedSMEM_allocation_phase,(.L_0 - __nv_reservedSMEM_allocation_phase)
__nv_reservedSMEM_allocation_phase:
	.zero		1
.L_0:
	.zero		7
	.weak		__nv_reservedSMEM_devtool_atexit_pc
	.type		__nv_reservedSMEM_devtool_atexit_pc,@object
	.size		__nv_reservedSMEM_devtool_atexit_pc,(__nv_reservedSMEM_allocation_mask - __nv_reservedSMEM_devtool_atexit_pc)
__nv_reservedSMEM_devtool_atexit_pc:
	.zero		8
	.weak		__nv_reservedSMEM_allocation_mask
	.type		__nv_reservedSMEM_allocation_mask,@object
	.size		__nv_reservedSMEM_allocation_mask,(.L_2 - __nv_reservedSMEM_allocation_mask)
__nv_reservedSMEM_allocation_mask:
	.zero		4
.L_2:


//--------------------- .nv.constant0.matmul_kernel --------------------------
	.section	.nv.constant0.matmul_kernel,"a",@progbits
	.sectionflags	@""
	.align	4
.nv.constant0.matmul_kernel:
	.zero		976


//--------------------- SYMBOLS --------------------------

	.type		.nv.reservedSmem.offset0,@object
	.size		.nv.reservedSmem.offset0,0x4
	.type		.nv.reservedSmem.cap,@object
	.size		.nv.reservedSmem.cap,0x4
